	.target	sm_90a

	.elftype	@"ET_EXEC"


//--------------------- .note.nv.tkinfo           --------------------------
	.section	.note.nv.tkinfo,"",@"SHT_NOTE"
	.sectionflags	@"SHF_NOTE_NV_TKINFO"
	.tkinfo
        /*0018*/ 	.word	0x00000002
        /*0030*/ 	.string	""
        /*0030*/ 	.string	"ptxas"
        /*0030*/ 	.string	"Cuda compilation tools, release 13.0, V13.0.88"
        /*0030*/ 	.string	"Build cuda_13.0.r13.0/compiler.36424714_0"
        /*0030*/ 	.string	"-arch sm_90a -m 64 "



//--------------------- .note.nv.cuinfo           --------------------------
	.section	.note.nv.cuinfo,"",@"SHT_NOTE"
	.sectionflags	@"SHF_NOTE_NV_CUINFO"
        /*0018*/ 	.short	0x0002
        /*001a*/ 	.short	0x005a
        /*001c*/ 	.short	0x0082
	.zero		2


//--------------------- .nv.info                  --------------------------
	.section	.nv.info,"",@"SHT_CUDA_INFO"
	.align	4


	//----- nvinfo : EIATTR_REGCOUNT
	.align		4
        /*0000*/ 	.byte	0x04, 0x2f
        /*0002*/ 	.short	(.L_15 - .L_14)
	.align		4
.L_14:
        /*0004*/ 	.word	index@(_ZN7cutlass13device_kernelINS_4gemm6kernel13GemmUniversalIN4cute5tupleIJiiiiEEENS1_10collective13CollectiveMmaINS1_34MainloopSm90TmaGmmaWarpSpecializedILi7ENS5_IJNS4_1CILi1EEESB_SB_EEENS1_35KernelTmaWarpSpecializedCooperativeEEENS5_IJNSA_ILi512EEESF_NSA_ILi16EEEEEENS_10bfloat16_tENS5_IJlSB_lEEESI_SJ_NS4_8TiledMMAINS4_8MMA_AtomIJNS4_4SM904GMMA28MMA_64x256x16_F32BF16BF16_SSILNSN_5MajorE0ELSP_0ELNSN_7ScaleInE1ELSQ_1EEEEEENS4_6LayoutINS5_IJNSA_ILi2EEESB_SB_EEENS5_IJSB_NSA_ILi0EEESW_EEEEENS5_IJNS4_10UnderscoreESZ_SZ_EEEEENS4_13SM90_TMA_LOADENS4_14ComposedLayoutINS4_7SwizzleILi1ELi4ELi3EEENS4_18smem_ptr_flag_bitsILi16EEENST_INS5_IJNSA_ILi8EEESG_EEENS5_IJSG_SB_EEEEEEEvNS4_8identityES12_S1C_vS1D_EENS_8epilogue10collective6detail29Sm90TmaWarpSpecializedAdapterINS1G_15DefaultEpilogueISI_SJ_SJ_NS1F_6thread17LinearCombinationISI_Li1EffLNS1K_9ScaleType4KindE0ELNS_15FloatRoundStyleE2ESI_EENS1_15EpilogueDefaultEEEEEvvEEEEvNT_6ParamsE)
        /*0008*/ 	.word	0x000000a8


	//----- nvinfo : EIATTR_FRAME_SIZE
	.align		4
.L_15:
        /*000c*/ 	.byte	0x04, 0x11
        /*000e*/ 	.short	(.L_17 - .L_16)
	.align		4
.L_16:
        /*0010*/ 	.word	index@(_ZN7cutlass13device_kernelINS_4gemm6kernel13GemmUniversalIN4cute5tupleIJiiiiEEENS1_10collective13CollectiveMmaINS1_34MainloopSm90TmaGmmaWarpSpecializedILi7ENS5_IJNS4_1CILi1EEESB_SB_EEENS1_35KernelTmaWarpSpecializedCooperativeEEENS5_IJNSA_ILi512EEESF_NSA_ILi16EEEEEENS_10bfloat16_tENS5_IJlSB_lEEESI_SJ_NS4_8TiledMMAINS4_8MMA_AtomIJNS4_4SM904GMMA28MMA_64x256x16_F32BF16BF16_SSILNSN_5MajorE0ELSP_0ELNSN_7ScaleInE1ELSQ_1EEEEEENS4_6LayoutINS5_IJNSA_ILi2EEESB_SB_EEENS5_IJSB_NSA_ILi0EEESW_EEEEENS5_IJNS4_10UnderscoreESZ_SZ_EEEEENS4_13SM90_TMA_LOADENS4_14ComposedLayoutINS4_7SwizzleILi1ELi4ELi3EEENS4_18smem_ptr_flag_bitsILi16EEENST_INS5_IJNSA_ILi8EEESG_EEENS5_IJSG_SB_EEEEEEEvNS4_8identityES12_S1C_vS1D_EENS_8epilogue10collective6detail29Sm90TmaWarpSpecializedAdapterINS1G_15DefaultEpilogueISI_SJ_SJ_NS1F_6thread17LinearCombinationISI_Li1EffLNS1K_9ScaleType4KindE0ELNS_15FloatRoundStyleE2ESI_EENS1_15EpilogueDefaultEEEEEvvEEEEvNT_6ParamsE)
        /*0014*/ 	.word	0x00001768


	//----- nvinfo : EIATTR_MIN_STACK_SIZE
	.align		4
.L_17:
        /*0018*/ 	.byte	0x04, 0x12
        /*001a*/ 	.short	(.L_19 - .L_18)
	.align		4
.L_18:
        /*001c*/ 	.word	index@(_ZN7cutlass13device_kernelINS_4gemm6kernel13GemmUniversalIN4cute5tupleIJiiiiEEENS1_10collective13CollectiveMmaINS1_34MainloopSm90TmaGmmaWarpSpecializedILi7ENS5_IJNS4_1CILi1EEESB_SB_EEENS1_35KernelTmaWarpSpecializedCooperativeEEENS5_IJNSA_ILi512EEESF_NSA_ILi16EEEEEENS_10bfloat16_tENS5_IJlSB_lEEESI_SJ_NS4_8TiledMMAINS4_8MMA_AtomIJNS4_4SM904GMMA28MMA_64x256x16_F32BF16BF16_SSILNSN_5MajorE0ELSP_0ELNSN_7ScaleInE1ELSQ_1EEEEEENS4_6LayoutINS5_IJNSA_ILi2EEESB_SB_EEENS5_IJSB_NSA_ILi0EEESW_EEEEENS5_IJNS4_10UnderscoreESZ_SZ_EEEEENS4_13SM90_TMA_LOADENS4_14ComposedLayoutINS4_7SwizzleILi1ELi4ELi3EEENS4_18smem_ptr_flag_bitsILi16EEENST_INS5_IJNSA_ILi8EEESG_EEENS5_IJSG_SB_EEEEEEEvNS4_8identityES12_S1C_vS1D_EENS_8epilogue10collective6detail29Sm90TmaWarpSpecializedAdapterINS1G_15DefaultEpilogueISI_SJ_SJ_NS1F_6thread17LinearCombinationISI_Li1EffLNS1K_9ScaleType4KindE0ELNS_15FloatRoundStyleE2ESI_EENS1_15EpilogueDefaultEEEEEvvEEEEvNT_6ParamsE)
        /*0020*/ 	.word	0x00001768
.L_19:


//--------------------- .nv.compat                --------------------------
	.section	.nv.compat,"",@"SHT_CUDA_COMPAT_INFO"
	.align	4
        /*0000*/ 	.byte	0x02, 0x09, 0x01, 0x00, 0x02, 0x02, 0x04, 0x00, 0x02, 0x05, 0x05, 0x00, 0x03, 0x07, 0x01, 0x01
        /*0010*/ 	.byte	0x02, 0x03, 0x01, 0x00, 0x02, 0x06, 0x01, 0x00, 0x04, 0x0b, 0x08, 0x00, 0x00, 0x00, 0x00, 0x00
        /*0020*/ 	.byte	0x00, 0x00, 0x00, 0x00


//--------------------- .nv.info._ZN7cutlass13device_kernelINS_4gemm6kernel13GemmUniversalIN4cute5tupleIJiiiiEEENS1_10collective13CollectiveMmaINS1_34MainloopSm90TmaGmmaWarpSpecializedILi7ENS5_IJNS4_1CILi1EEESB_SB_EEENS1_35KernelTmaWarpSpecializedCooperativeEEENS5_IJNSA_ILi512EEESF_NSA_ILi16EEEEEENS_10bfloat16_tENS5_IJlSB_lEEESI_SJ_NS4_8TiledMMAINS4_8MMA_AtomIJNS4_4SM904GMMA28MMA_64x256x16_F32BF16BF16_SSILNSN_5MajorE0ELSP_0ELNSN_7ScaleInE1ELSQ_1EEEEEENS4_6LayoutINS5_IJNSA_ILi2EEESB_SB_EEENS5_IJSB_NSA_ILi0EEESW_EEEEENS5_IJNS4_10UnderscoreESZ_SZ_EEEEENS4_13SM90_TMA_LOADENS4_14ComposedLayoutINS4_7SwizzleILi1ELi4ELi3EEENS4_18smem_ptr_flag_bitsILi16EEENST_INS5_IJNSA_ILi8EEESG_EEENS5_IJSG_SB_EEEEEEEvNS4_8identityES12_S1C_vS1D_EENS_8epilogue10collective6detail29Sm90TmaWarpSpecializedAdapterINS1G_15DefaultEpilogueISI_SJ_SJ_NS1F_6thread17LinearCombinationISI_Li1EffLNS1K_9ScaleType4KindE0ELNS_15FloatRoundStyleE2ESI_EENS1_15EpilogueDefaultEEEEEvvEEEEvNT_6ParamsE --------------------------
	.section	.nv.info._ZN7cutlass13device_kernelINS_4gemm6kernel13GemmUniversalIN4cute5tupleIJiiiiEEENS1_10collective13CollectiveMmaINS1_34MainloopSm90TmaGmmaWarpSpecializedILi7ENS5_IJNS4_1CILi1EEESB_SB_EEENS1_35KernelTmaWarpSpecializedCooperativeEEENS5_IJNSA_ILi512EEESF_NSA_ILi16EEEEEENS_10bfloat16_tENS5_IJlSB_lEEESI_SJ_NS4_8TiledMMAINS4_8MMA_AtomIJNS4_4SM904GMMA28MMA_64x256x16_F32BF16BF16_SSILNSN_5MajorE0ELSP_0ELNSN_7ScaleInE1ELSQ_1EEEEEENS4_6LayoutINS5_IJNSA_ILi2EEESB_SB_EEENS5_IJSB_NSA_ILi0EEESW_EEEEENS5_IJNS4_10UnderscoreESZ_SZ_EEEEENS4_13SM90_TMA_LOADENS4_14ComposedLayoutINS4_7SwizzleILi1ELi4ELi3EEENS4_18smem_ptr_flag_bitsILi16EEENST_INS5_IJNSA_ILi8EEESG_EEENS5_IJSG_SB_EEEEEEEvNS4_8identityES12_S1C_vS1D_EENS_8epilogue10collective6detail29Sm90TmaWarpSpecializedAdapterINS1G_15DefaultEpilogueISI_SJ_SJ_NS1F_6thread17LinearCombinationISI_Li1EffLNS1K_9ScaleType4KindE0ELNS_15FloatRoundStyleE2ESI_EENS1_15EpilogueDefaultEEEEEvvEEEEvNT_6ParamsE,"",@"SHT_CUDA_INFO"
	.sectionflags	@""
	.align	4


	//----- nvinfo : EIATTR_CUDA_API_VERSION
	.align		4
        /*0000*/ 	.byte	0x04, 0x37
        /*0002*/ 	.short	(.L_21 - .L_20)
.L_20:
        /*0004*/ 	.word	0x00000082


	//----- nvinfo : EIATTR_KPARAM_INFO
	.align		4
.L_21:
        /*0008*/ 	.byte	0x04, 0x17
        /*000a*/ 	.short	(.L_23 - .L_22)
.L_22:
        /*000c*/ 	.word	0x00000000
        /*0010*/ 	.short	0x0000
        /*0012*/ 	.short	0x0070
        /*0014*/ 	.byte	0x00, 0xf0, 0x01, 0x10


	//----- nvinfo : EIATTR_SPARSE_MMA_MASK
	.align		4
.L_23:
        /*0018*/ 	.byte	0x03, 0x50
        /*001a*/ 	.short	0x0000


	//----- nvinfo : EIATTR_MAXREG_COUNT
	.align		4
        /*001c*/ 	.byte	0x03, 0x1b
        /*001e*/ 	.short	0x00a8


	//----- nvinfo : EIATTR_NUM_BARRIERS
	.align		4
        /*0020*/ 	.byte	0x02, 0x4c
        /*0022*/ 	.byte	0x01
	.zero		1


	//----- nvinfo : EIATTR_EXTERNS
	.align		4
        /*0024*/ 	.byte	0x04, 0x0f
        /*0026*/ 	.short	(.L_25 - .L_24)


	//   ....[0]....
	.align		4
.L_24:
        /*0028*/ 	.word	index@(__assertfail)


	//----- nvinfo : EIATTR_ANNOTATIONS
	.align		4
.L_25:
        /*002c*/ 	.byte	0x04, 0x55
        /*002e*/ 	.short	(.L_27 - .L_26)


	//   ....[0]....
.L_26:
        /*0030*/ 	.word	0x00000001
        /*0034*/ 	.byte	0xf0, 0x06, 0x00, 0x00, 0x01, 0x00, 0x00, 0x00, 0x10, 0x07, 0x00, 0x00, 0x01, 0x00, 0x00, 0x00
        /* <DEDUP_REMOVED lines=1894> */
        /*76a4*/ 	.byte	0x40, 0x59, 0x05, 0x00, 0x01, 0x00, 0x00, 0x00, 0x60, 0x59, 0x05, 0x00


	//----- nvinfo : EIATTR_MERCURY_ISA_VERSION
	.align		4
.L_27:
        /*76b0*/ 	.byte	0x03, 0x5f
        /*76b2*/ 	.short	0x0101


	//----- nvinfo : EIATTR_INT_WARP_WIDE_INSTR_OFFSETS
	.align		4
        /*76b4*/ 	.byte	0x04, 0x31
        /*76b6*/ 	.short	(.L_29 - .L_28)


	//   ....[0]....
.L_28:
        /*76b8*/ 	.word	0x00000560


	//   ....[1]....
        /*76bc*/ 	.word	0x00000570


	//   ....[2]....
        /*76c0*/ 	.word	0x00000600


	//----- nvinfo : EIATTR_COOP_GROUP_MASK_REGIDS
	.align		4
.L_29:
        /*76c4*/ 	.byte	0x04, 0x29
        /*76c6*/ 	.short	(.L_31 - .L_30)


	//   ....[0]....
.L_30:
        /*76c8*/ 	.word	0xffffffff


	//   ....[1]....
        /*76cc*/ 	.word	0xffffffff


	//   ....[2]....
        /*76d0*/ 	.word	0xffffffff


	//   ....[3]....
        /*76d4*/ 	.word	0xffffffff


	//   ....[4]....
        /*76d8*/ 	.word	0xffffffff


	//----- nvinfo : EIATTR_COOP_GROUP_INSTR_OFFSETS
	.align		4
.L_31:
        /*76dc*/ 	.byte	0x04, 0x28
        /*76de*/ 	.short	(.L_33 - .L_32)


	//   ....[0]....
.L_32:
        /*76e0*/ 	.word	0x00000070


	//   ....[1]....
        /*76e4*/ 	.word	0x00000080


	//   ....[2]....
        /*76e8*/ 	.word	0x000001a0


	//   ....[3]....
        /*76ec*/ 	.word	0x00000410


	//   ....[4]....
        /*76f0*/ 	.word	0x000011d0


	//----- nvinfo : EIATTR_REG_RECONFIG
	.align		4
.L_33:
        /*76f4*/ 	.byte	0x01, 0x54
	.zero		2


	//----- nvinfo : EIATTR_SYSCALL_OFFSETS
	.align		4
        /*76f8*/ 	.byte	0x04, 0x46
        /*76fa*/ 	.short	(.L_35 - .L_34)


	//   ....[0]....
.L_34:
        /*76fc*/ 	.word	0x00001380


	//----- nvinfo : EIATTR_MBARRIER_INSTR_OFFSETS
	.align		4
.L_35:
        /*7700*/ 	.byte	0x04, 0x39
        /*7702*/ 	.short	(.L_37 - .L_36)


	//   ....[0]....
.L_36:
        /*7704*/ 	.word	0x00000320
        /*7708*/ 	.word	0x000000ff
        /*770c*/ 	.word	0x00000000
        /*7710*/ 	.short	0x0100
        /*7712*/ 	.byte	0x08
	.zero		1


	//   ....[1]....
        /*7714*/ 	.word	0x00000330
        /*7718*/ 	.word	0x000000ff
        /*771c*/ 	.word	0x00000038
        /*7720*/ 	.short	0x0100
        /*7722*/ 	.byte	0x08
	.zero		1


	//   ....[2]....
        /*7724*/ 	.word	0x00000340
        /*7728*/ 	.word	0x000000ff
        /*772c*/ 	.word	0x00000008
        /*7730*/ 	.short	0x0100
        /*7732*/ 	.byte	0x08
	.zero		1


	//   ....[3]....
        /*7734*/ 	.word	0x00000350
        /*7738*/ 	.word	0x000000ff
        /*773c*/ 	.word	0x00000040
        /*7740*/ 	.short	0x0100
        /*7742*/ 	.byte	0x08
	.zero		1


	//   ....[4]....
        /*7744*/ 	.word	0x00000360
        /*7748*/ 	.word	0x000000ff
        /*774c*/ 	.word	0x00000010
        /*7750*/ 	.short	0x0100
        /*7752*/ 	.byte	0x08
	.zero		1


	//   ....[5]....
        /*7754*/ 	.word	0x00000370
        /*7758*/ 	.word	0x000000ff
        /*775c*/ 	.word	0x00000048
        /*7760*/ 	.short	0x0100
        /*7762*/ 	.byte	0x08
	.zero		1


	//   ....[6]....
        /*7764*/ 	.word	0x00000380
        /*7768*/ 	.word	0x000000ff
        /*776c*/ 	.word	0x00000018
        /*7770*/ 	.short	0x0100
        /*7772*/ 	.byte	0x08
	.zero		1


	//   ....[7]....
        /*7774*/ 	.word	0x00000390
        /*7778*/ 	.word	0x000000ff
        /*777c*/ 	.word	0x00000050
        /*7780*/ 	.short	0x0100
        /*7782*/ 	.byte	0x08
	.zero		1


	//   ....[8]....
        /*7784*/ 	.word	0x000003a0
        /*7788*/ 	.word	0x000000ff
        /*778c*/ 	.word	0x00000020
        /*7790*/ 	.short	0x0100
        /*7792*/ 	.byte	0x08
	.zero		1


	//   ....[9]....
        /*7794*/ 	.word	0x000003b0
        /*7798*/ 	.word	0x000000ff
        /*779c*/ 	.word	0x00000058
        /*77a0*/ 	.short	0x0100
        /*77a2*/ 	.byte	0x08
	.zero		1


	//   ....[10]....
        /*77a4*/ 	.word	0x000003c0
        /*77a8*/ 	.word	0x000000ff
        /*77ac*/ 	.word	0x00000028
        /*77b0*/ 	.short	0x0100
        /*77b2*/ 	.byte	0x08
	.zero		1


	//   ....[11]....
        /*77b4*/ 	.word	0x000003d0
        /*77b8*/ 	.word	0x000000ff
        /*77bc*/ 	.word	0x00000060
        /*77c0*/ 	.short	0x0100
        /*77c2*/ 	.byte	0x08
	.zero		1


	//   ....[12]....
        /*77c4*/ 	.word	0x000003e0
        /*77c8*/ 	.word	0x000000ff
        /*77cc*/ 	.word	0x00000030
        /*77d0*/ 	.short	0x0100
        /*77d2*/ 	.byte	0x08
	.zero		1


	//   ....[13]....
        /*77d4*/ 	.word	0x000003f0
        /*77d8*/ 	.word	0x000000ff
        /*77dc*/ 	.word	0x00000068
        /*77e0*/ 	.short	0x0100
        /*77e2*/ 	.byte	0x08
	.zero		1


	//   ....[14]....
        /*77e4*/ 	.word	0x00000680
        /*77e8*/ 	.word	0x000000ff
        /*77ec*/ 	.word	0x00000080
        /*77f0*/ 	.short	0x0100
        /*77f2*/ 	.byte	0x10
	.zero		1


	//   ....[15]....
        /*77f4*/ 	.word	0x00000720
        /*77f8*/ 	.word	0x000000ff
        /*77fc*/ 	.word	0x00000088
        /*7800*/ 	.short	0x0100
        /*7802*/ 	.byte	0x10
	.zero		1


	//   ....[16]....
        /*7804*/ 	.word	0x00001420
        /*7808*/ 	.word	0x00000003
        /*780c*/ 	.word	0x00000000
        /*7810*/ 	.short	0x010a
        /*7812*/ 	.byte	0x3f
	.zero		1


	//   ....[17]....
        /*7814*/ 	.word	0x00001460
        /*7818*/ 	.word	0x00000003
        /*781c*/ 	.word	0x00000000
        /*7820*/ 	.short	0x010a
        /*7822*/ 	.byte	0x3f
	.zero		1


	//   ....[18]....
        /*7824*/ 	.word	0x00003790
        /*7828*/ 	.word	0x000000ff
        /*782c*/ 	.word	0x00000000
        /*7830*/ 	.short	0x010a
        /*7832*/ 	.byte	0x04
	.zero		1


	//   ....[19]....
        /*7834*/ 	.word	0x000037d0
        /*7838*/ 	.word	0x000000ff
        /*783c*/ 	.word	0x00000000
        /*7840*/ 	.short	0x010a
        /*7842*/ 	.byte	0x04
	.zero		1


	//   ....[20]....
        /*7844*/ 	.word	0x000098b0
        /*7848*/ 	.word	0x000000ff
        /*784c*/ 	.word	0x00000000
        /*7850*/ 	.short	0x0101
        /*7852*/ 	.byte	0x04
	.zero		1


	//   ....[21]....
        /*7854*/ 	.word	0x00009a90
        /*7858*/ 	.word	0x00000000
        /*785c*/ 	.word	0x00000000
        /*7860*/ 	.short	0x0101
        /*7862*/ 	.byte	0x3f
	.zero		1


	//   ....[22]....
        /*7864*/ 	.word	0x00055500
        /*7868*/ 	.word	0x0000000f
        /*786c*/ 	.word	0x00000038
        /*7870*/ 	.short	0x010a
        /*7872*/ 	.byte	0x3f
	.zero		1


	//   ....[23]....
        /*7874*/ 	.word	0x000558b0
        /*7878*/ 	.word	0x00000003
        /*787c*/ 	.word	0x00000088
        /*7880*/ 	.short	0x0101
        /*7882*/ 	.byte	0x3f
	.zero		1


	//   ....[24]....
        /*7884*/ 	.word	0x00056070
        /*7888*/ 	.word	0x00000004
        /*788c*/ 	.word	0x00000000
        /*7890*/ 	.short	0x010a
        /*7892*/ 	.byte	0x3f
	.zero		1


	//   ....[25]....
        /*7894*/ 	.word	0x00056100
        /*7898*/ 	.word	0x00000003
        /*789c*/ 	.word	0x00000000
        /*78a0*/ 	.short	0x010a
        /*78a2*/ 	.byte	0x3f
	.zero		1


	//   ....[26]....
        /*78a4*/ 	.word	0x00056190
        /*78a8*/ 	.word	0x00000003
        /*78ac*/ 	.word	0x00000000
        /*78b0*/ 	.short	0x010a
        /*78b2*/ 	.byte	0x3f
	.zero		1


	//   ....[27]....
        /*78b4*/ 	.word	0x00056220
        /*78b8*/ 	.word	0x00000003
        /*78bc*/ 	.word	0x00000000
        /*78c0*/ 	.short	0x010a
        /*78c2*/ 	.byte	0x3f
	.zero		1


	//   ....[28]....
        /*78c4*/ 	.word	0x000562b0
        /*78c8*/ 	.word	0x00000003
        /*78cc*/ 	.word	0x00000000
        /*78d0*/ 	.short	0x010a
        /*78d2*/ 	.byte	0x3f
	.zero		1


	//   ....[29]....
        /*78d4*/ 	.word	0x00056340
        /*78d8*/ 	.word	0x00000003
        /*78dc*/ 	.word	0x00000000
        /*78e0*/ 	.short	0x010a
        /*78e2*/ 	.byte	0x3f
	.zero		1


	//   ....[30]....
        /*78e4*/ 	.word	0x000563d0
        /*78e8*/ 	.word	0x00000003
        /*78ec*/ 	.word	0x00000000
        /*78f0*/ 	.short	0x010a
        /*78f2*/ 	.byte	0x3f
	.zero		1


	//   ....[31]....
        /*78f4*/ 	.word	0x00056430
        /*78f8*/ 	.word	0x00000003
        /*78fc*/ 	.word	0x00000000
        /*7900*/ 	.short	0x010a
        /*7902*/ 	.byte	0x3f
	.zero		1


	//   ....[32]....
        /*7904*/ 	.word	0x00056490
        /*7908*/ 	.word	0x00000006
        /*790c*/ 	.word	0x00000000
        /*7910*/ 	.short	0x010a
        /*7912*/ 	.byte	0x3f
	.zero		1


	//   ....[33]....
        /*7914*/ 	.word	0x00056560
        /*7918*/ 	.word	0x0000000f
        /*791c*/ 	.word	0x00000038
        /*7920*/ 	.short	0x010a
        /*7922*/ 	.byte	0x3f
	.zero		1


	//   ....[34]....
        /*7924*/ 	.word	0x00056630
        /*7928*/ 	.word	0x00000004
        /*792c*/ 	.word	0x00000000
        /*7930*/ 	.short	0x010a
        /*7932*/ 	.byte	0x3f
	.zero		1


	//   ....[35]....
        /*7934*/ 	.word	0x00056680
        /*7938*/ 	.word	0x00000003
        /*793c*/ 	.word	0x00000000
        /*7940*/ 	.short	0x010a
        /*7942*/ 	.byte	0x3f
	.zero		1


	//   ....[36]....
        /*7944*/ 	.word	0x000566d0
        /*7948*/ 	.word	0x00000003
        /*794c*/ 	.word	0x00000000
        /*7950*/ 	.short	0x010a
        /*7952*/ 	.byte	0x3f
	.zero		1


	//   ....[37]....
        /*7954*/ 	.word	0x00056720
        /*7958*/ 	.word	0x00000003
        /*795c*/ 	.word	0x00000000
        /*7960*/ 	.short	0x010a
        /*7962*/ 	.byte	0x3f
	.zero		1


	//   ....[38]....
        /*7964*/ 	.word	0x00056770
        /*7968*/ 	.word	0x00000003
        /*796c*/ 	.word	0x00000000
        /*7970*/ 	.short	0x010a
        /*7972*/ 	.byte	0x3f
	.zero		1


	//   ....[39]....
        /*7974*/ 	.word	0x000567c0
        /*7978*/ 	.word	0x00000003
        /*797c*/ 	.word	0x00000000
        /*7980*/ 	.short	0x010a
        /*7982*/ 	.byte	0x3f
	.zero		1


	//----- nvinfo : EIATTR_NUM_MBARRIERS
	.align		4
.L_37:
        /*7984*/ 	.byte	0x03, 0x38
        /*7986*/ 	.short	0x0010


	//----- nvinfo : EIATTR_EXIT_INSTR_OFFSETS
	.align		4
        /*7988*/ 	.byte	0x04, 0x1c
        /*798a*/ 	.short	(.L_39 - .L_38)


	//   ....[0]....
.L_38:
        /*798c*/ 	.word	0x00000780


	//   ....[1]....
        /*7990*/ 	.word	0x000010f0


	//   ....[2]....
        /*7994*/ 	.word	0x00054a80


	//   ....[3]....
        /*7998*/ 	.word	0x00055190


	//   ....[4]....
        /*799c*/ 	.word	0x00056420


	//----- nvinfo : EIATTR_MAX_THREADS
	.align		4
.L_39:
        /*79a0*/ 	.byte	0x04, 0x05
        /*79a2*/ 	.short	(.L_41 - .L_40)
.L_40:
        /*79a4*/ 	.word	0x00000180
        /*79a8*/ 	.word	0x00000001
        /*79ac*/ 	.word	0x00000001


	//----- nvinfo : EIATTR_CRS_STACK_SIZE
	.align		4
.L_41:
        /*79b0*/ 	.byte	0x04, 0x1e
        /*79b2*/ 	.short	(.L_43 - .L_42)
.L_42:
        /*79b4*/ 	.word	0x00000000


	//----- nvinfo : EIATTR_CBANK_PARAM_SIZE
	.align		4
.L_43:
        /*79b8*/ 	.byte	0x03, 0x19
        /*79ba*/ 	.short	0x0470


	//----- nvinfo : EIATTR_PARAM_CBANK
	.align		4
        /*79bc*/ 	.byte	0x04, 0x0a
        /*79be*/ 	.short	(.L_45 - .L_44)
	.align		4
.L_44:
        /*79c0*/ 	.word	index@(.nv.constant0._ZN7cutlass13device_kernelINS_4gemm6kernel13GemmUniversalIN4cute5tupleIJiiiiEEENS1_10collective13CollectiveMmaINS1_34MainloopSm90TmaGmmaWarpSpecializedILi7ENS5_IJNS4_1CILi1EEESB_SB_EEENS1_35KernelTmaWarpSpecializedCooperativeEEENS5_IJNSA_ILi512EEESF_NSA_ILi16EEEEEENS_10bfloat16_tENS5_IJlSB_lEEESI_SJ_NS4_8TiledMMAINS4_8MMA_AtomIJNS4_4SM904GMMA28MMA_64x256x16_F32BF16BF16_SSILNSN_5MajorE0ELSP_0ELNSN_7ScaleInE1ELSQ_1EEEEEENS4_6LayoutINS5_IJNSA_ILi2EEESB_SB_EEENS5_IJSB_NSA_ILi0EEESW_EEEEENS5_IJNS4_10UnderscoreESZ_SZ_EEEEENS4_13SM90_TMA_LOADENS4_14ComposedLayoutINS4_7SwizzleILi1ELi4ELi3EEENS4_18smem_ptr_flag_bitsILi16EEENST_INS5_IJNSA_ILi8EEESG_EEENS5_IJSG_SB_EEEEEEEvNS4_8identityES12_S1C_vS1D_EENS_8epilogue10collective6detail29Sm90TmaWarpSpecializedAdapterINS1G_15DefaultEpilogueISI_SJ_SJ_NS1F_6thread17LinearCombinationISI_Li1EffLNS1K_9ScaleType4KindE0ELNS_15FloatRoundStyleE2ESI_EENS1_15EpilogueDefaultEEEEEvvEEEEvNT_6ParamsE)
        /*79c4*/ 	.short	0x0210
        /*79c6*/ 	.short	0x0470


	//----- nvinfo : EIATTR_SW_WAR
	.align		4
.L_45:
        /*79c8*/ 	.byte	0x04, 0x36
        /*79ca*/ 	.short	(.L_47 - .L_46)
.L_46:
        /*79cc*/ 	.word	0x00000008
.L_47:


//--------------------- .nv.callgraph             --------------------------
	.section	.nv.callgraph,"",@"SHT_CUDA_CALLGRAPH"
	.align	4
	.sectionentsize	8
	.align		4
        /*0000*/ 	.word	0x00000000
	.align		4
        /*0004*/ 	.word	0xffffffff
	.align		4
        /*0008*/ 	.word	index@(_ZN7cutlass13device_kernelINS_4gemm6kernel13GemmUniversalIN4cute5tupleIJiiiiEEENS1_10collective13CollectiveMmaINS1_34MainloopSm90TmaGmmaWarpSpecializedILi7ENS5_IJNS4_1CILi1EEESB_SB_EEENS1_35KernelTmaWarpSpecializedCooperativeEEENS5_IJNSA_ILi512EEESF_NSA_ILi16EEEEEENS_10bfloat16_tENS5_IJlSB_lEEESI_SJ_NS4_8TiledMMAINS4_8MMA_AtomIJNS4_4SM904GMMA28MMA_64x256x16_F32BF16BF16_SSILNSN_5MajorE0ELSP_0ELNSN_7ScaleInE1ELSQ_1EEEEEENS4_6LayoutINS5_IJNSA_ILi2EEESB_SB_EEENS5_IJSB_NSA_ILi0EEESW_EEEEENS5_IJNS4_10UnderscoreESZ_SZ_EEEEENS4_13SM90_TMA_LOADENS4_14ComposedLayoutINS4_7SwizzleILi1ELi4ELi3EEENS4_18smem_ptr_flag_bitsILi16EEENST_INS5_IJNSA_ILi8EEESG_EEENS5_IJSG_SB_EEEEEEEvNS4_8identityES12_S1C_vS1D_EENS_8epilogue10collective6detail29Sm90TmaWarpSpecializedAdapterINS1G_15DefaultEpilogueISI_SJ_SJ_NS1F_6thread17LinearCombinationISI_Li1EffLNS1K_9ScaleType4KindE0ELNS_15FloatRoundStyleE2ESI_EENS1_15EpilogueDefaultEEEEEvvEEEEvNT_6ParamsE)
	.align		4
        /*000c*/ 	.word	index@(__assertfail)
	.align		4
        /*0010*/ 	.word	0x00000000
	.align		4
        /*0014*/ 	.word	0xfffffffe
	.align		4
        /*0018*/ 	.word	0x00000000
	.align		4
        /*001c*/ 	.word	0xfffffffd
	.align		4
        /*0020*/ 	.word	0x00000000
	.align		4
        /*0024*/ 	.word	0xfffffffc


//--------------------- .nv.constant4             --------------------------
	.section	.nv.constant4,"a",@progbits
	.align	8
	.align		8
.nv.constant4:
        /*0000*/ 	.dword	__assertfail
	.align		8
        /*0008*/ 	.dword	__unnamed_1
	.align		8
        /*0010*/ 	.dword	_ZN39_INTERNAL_e42b7e30_4_k_cu_8ecaf100_66294cuda3std3__45__cpo5beginE
	.align		8
        /*0018*/ 	.dword	_ZN39_INTERNAL_e42b7e30_4_k_cu_8ecaf100_66294cuda3std3__45__cpo3endE
	.align		8
        /*0020*/ 	.dword	_ZN39_INTERNAL_e42b7e30_4_k_cu_8ecaf100_66294cuda3std3__45__cpo6cbeginE
	.align		8
        /*0028*/ 	.dword	_ZN39_INTERNAL_e42b7e30_4_k_cu_8ecaf100_66294cuda3std3__45__cpo4cendE
	.align		8
        /*0030*/ 	.dword	_ZN39_INTERNAL_e42b7e30_4_k_cu_8ecaf100_66294cuda3std3__441_GLOBAL__N__e42b7e30_4_k_cu_8ecaf100_66296ignoreE
	.align		8
        /*0038*/ 	.dword	_ZN39_INTERNAL_e42b7e30_4_k_cu_8ecaf100_66294cuda3std3__419piecewise_constructE
	.align		8
        /*0040*/ 	.dword	_ZN39_INTERNAL_e42b7e30_4_k_cu_8ecaf100_66294cuda3std3__48in_placeE
	.align		8
        /*0048*/ 	.dword	_ZN39_INTERNAL_e42b7e30_4_k_cu_8ecaf100_66294cuda3std6ranges3__45__cpo4swapE
	.align		8
        /*0050*/ 	.dword	_ZN39_INTERNAL_e42b7e30_4_k_cu_8ecaf100_66294cuda3std6ranges3__45__cpo9iter_moveE
	.align		8
        /*0058*/ 	.dword	_ZN39_INTERNAL_e42b7e30_4_k_cu_8ecaf100_66294cute7productE
	.align		8
        /*0060*/ 	.dword	_ZN39_INTERNAL_e42b7e30_4_k_cu_8ecaf100_66294cute1_E
	.align		8
        /*0068*/ 	.dword	$str$22
	.align		8
        /*0070*/ 	.dword	$str$23


//--------------------- .text._ZN7cutlass13device_kernelINS_4gemm6kernel13GemmUniversalIN4cute5tupleIJiiiiEEENS1_10collective13CollectiveMmaINS1_34MainloopSm90TmaGmmaWarpSpecializedILi7ENS5_IJNS4_1CILi1EEESB_SB_EEENS1_35KernelTmaWarpSpecializedCooperativeEEENS5_IJNSA_ILi512EEESF_NSA_ILi16EEEEEENS_10bfloat16_tENS5_IJlSB_lEEESI_SJ_NS4_8TiledMMAINS4_8MMA_AtomIJNS4_4SM904GMMA28MMA_64x256x16_F32BF16BF16_SSILNSN_5MajorE0ELSP_0ELNSN_7ScaleInE1ELSQ_1EEEEEENS4_6LayoutINS5_IJNSA_ILi2EEESB_SB_EEENS5_IJSB_NSA_ILi0EEESW_EEEEENS5_IJNS4_10UnderscoreESZ_SZ_EEEEENS4_13SM90_TMA_LOADENS4_14ComposedLayoutINS4_7SwizzleILi1ELi4ELi3EEENS4_18smem_ptr_flag_bitsILi16EEENST_INS5_IJNSA_ILi8EEESG_EEENS5_IJSG_SB_EEEEEEEvNS4_8identityES12_S1C_vS1D_EENS_8epilogue10collective6detail29Sm90TmaWarpSpecializedAdapterINS1G_15DefaultEpilogueISI_SJ_SJ_NS1F_6thread17LinearCombinationISI_Li1EffLNS1K_9ScaleType4KindE0ELNS_15FloatRoundStyleE2ESI_EENS1_15EpilogueDefaultEEEEEvvEEEEvNT_6ParamsE --------------------------
	.section	.text._ZN7cutlass13device_kernelINS_4gemm6kernel13GemmUniversalIN4cute5tupleIJiiiiEEENS1_10collective13CollectiveMmaINS1_34MainloopSm90TmaGmmaWarpSpecializedILi7ENS5_IJNS4_1CILi1EEESB_SB_EEENS1_35KernelTmaWarpSpecializedCooperativeEEENS5_IJNSA_ILi512EEESF_NSA_ILi16EEEEEENS_10bfloat16_tENS5_IJlSB_lEEESI_SJ_NS4_8TiledMMAINS4_8MMA_AtomIJNS4_4SM904GMMA28MMA_64x256x16_F32BF16BF16_SSILNSN_5MajorE0ELSP_0ELNSN_7ScaleInE1ELSQ_1EEEEEENS4_6LayoutINS5_IJNSA_ILi2EEESB_SB_EEENS5_IJSB_NSA_ILi0EEESW_EEEEENS5_IJNS4_10UnderscoreESZ_SZ_EEEEENS4_13SM90_TMA_LOADENS4_14ComposedLayoutINS4_7SwizzleILi1ELi4ELi3EEENS4_18smem_ptr_flag_bitsILi16EEENST_INS5_IJNSA_ILi8EEESG_EEENS5_IJSG_SB_EEEEEEEvNS4_8identityES12_S1C_vS1D_EENS_8epilogue10collective6detail29Sm90TmaWarpSpecializedAdapterINS1G_15DefaultEpilogueISI_SJ_SJ_NS1F_6thread17LinearCombinationISI_Li1EffLNS1K_9ScaleType4KindE0ELNS_15FloatRoundStyleE2ESI_EENS1_15EpilogueDefaultEEEEEvvEEEEvNT_6ParamsE,"ax",@progbits
	.align	128
.text._ZN7cutlass13device_kernelINS_4gemm6kernel13GemmUniversalIN4cute5tupleIJiiiiEEENS1_10collective13CollectiveMmaINS1_34MainloopSm90TmaGmmaWarpSpecializedILi7ENS5_IJNS4_1CILi1EEESB_SB_EEENS1_35KernelTmaWarpSpecializedCooperativeEEENS5_IJNSA_ILi512EEESF_NSA_ILi16EEEEEENS_10bfloat16_tENS5_IJlSB_lEEESI_SJ_NS4_8TiledMMAINS4_8MMA_AtomIJNS4_4SM904GMMA28MMA_64x256x16_F32BF16BF16_SSILNSN_5MajorE0ELSP_0ELNSN_7ScaleInE1ELSQ_1EEEEEENS4_6LayoutINS5_IJNSA_ILi2EEESB_SB_EEENS5_IJSB_NSA_ILi0EEESW_EEEEENS5_IJNS4_10UnderscoreESZ_SZ_EEEEENS4_13SM90_TMA_LOADENS4_14ComposedLayoutINS4_7SwizzleILi1ELi4ELi3EEENS4_18smem_ptr_flag_bitsILi16EEENST_INS5_IJNSA_ILi8EEESG_EEENS5_IJSG_SB_EEEEEEEvNS4_8identityES12_S1C_vS1D_EENS_8epilogue10collective6detail29Sm90TmaWarpSpecializedAdapterINS1G_15DefaultEpilogueISI_SJ_SJ_NS1F_6thread17LinearCombinationISI_Li1EffLNS1K_9ScaleType4KindE0ELNS_15FloatRoundStyleE2ESI_EENS1_15EpilogueDefaultEEEEEvvEEEEvNT_6ParamsE:
        .type           _ZN7cutlass13device_kernelINS_4gemm6kernel13GemmUniversalIN4cute5tupleIJiiiiEEENS1_10collective13CollectiveMmaINS1_34MainloopSm90TmaGmmaWarpSpecializedILi7ENS5_IJNS4_1CILi1EEESB_SB_EEENS1_35KernelTmaWarpSpecializedCooperativeEEENS5_IJNSA_ILi512EEESF_NSA_ILi16EEEEEENS_10bfloat16_tENS5_IJlSB_lEEESI_SJ_NS4_8TiledMMAINS4_8MMA_AtomIJNS4_4SM904GMMA28MMA_64x256x16_F32BF16BF16_SSILNSN_5MajorE0ELSP_0ELNSN_7ScaleInE1ELSQ_1EEEEEENS4_6LayoutINS5_IJNSA_ILi2EEESB_SB_EEENS5_IJSB_NSA_ILi0EEESW_EEEEENS5_IJNS4_10UnderscoreESZ_SZ_EEEEENS4_13SM90_TMA_LOADENS4_14ComposedLayoutINS4_7SwizzleILi1ELi4ELi3EEENS4_18smem_ptr_flag_bitsILi16EEENST_INS5_IJNSA_ILi8EEESG_EEENS5_IJSG_SB_EEEEEEEvNS4_8identityES12_S1C_vS1D_EENS_8epilogue10collective6detail29Sm90TmaWarpSpecializedAdapterINS1G_15DefaultEpilogueISI_SJ_SJ_NS1F_6thread17LinearCombinationISI_Li1EffLNS1K_9ScaleType4KindE0ELNS_15FloatRoundStyleE2ESI_EENS1_15EpilogueDefaultEEEEEvvEEEEvNT_6ParamsE,@function
        .size           _ZN7cutlass13device_kernelINS_4gemm6kernel13GemmUniversalIN4cute5tupleIJiiiiEEENS1_10collective13CollectiveMmaINS1_34MainloopSm90TmaGmmaWarpSpecializedILi7ENS5_IJNS4_1CILi1EEESB_SB_EEENS1_35KernelTmaWarpSpecializedCooperativeEEENS5_IJNSA_ILi512EEESF_NSA_ILi16EEEEEENS_10bfloat16_tENS5_IJlSB_lEEESI_SJ_NS4_8TiledMMAINS4_8MMA_AtomIJNS4_4SM904GMMA28MMA_64x256x16_F32BF16BF16_SSILNSN_5MajorE0ELSP_0ELNSN_7ScaleInE1ELSQ_1EEEEEENS4_6LayoutINS5_IJNSA_ILi2EEESB_SB_EEENS5_IJSB_NSA_ILi0EEESW_EEEEENS5_IJNS4_10UnderscoreESZ_SZ_EEEEENS4_13SM90_TMA_LOADENS4_14ComposedLayoutINS4_7SwizzleILi1ELi4ELi3EEENS4_18smem_ptr_flag_bitsILi16EEENST_INS5_IJNSA_ILi8EEESG_EEENS5_IJSG_SB_EEEEEEEvNS4_8identityES12_S1C_vS1D_EENS_8epilogue10collective6detail29Sm90TmaWarpSpecializedAdapterINS1G_15DefaultEpilogueISI_SJ_SJ_NS1F_6thread17LinearCombinationISI_Li1EffLNS1K_9ScaleType4KindE0ELNS_15FloatRoundStyleE2ESI_EENS1_15EpilogueDefaultEEEEEvvEEEEvNT_6ParamsE,(.L_x_2114 - _ZN7cutlass13device_kernelINS_4gemm6kernel13GemmUniversalIN4cute5tupleIJiiiiEEENS1_10collective13CollectiveMmaINS1_34MainloopSm90TmaGmmaWarpSpecializedILi7ENS5_IJNS4_1CILi1EEESB_SB_EEENS1_35KernelTmaWarpSpecializedCooperativeEEENS5_IJNSA_ILi512EEESF_NSA_ILi16EEEEEENS_10bfloat16_tENS5_IJlSB_lEEESI_SJ_NS4_8TiledMMAINS4_8MMA_AtomIJNS4_4SM904GMMA28MMA_64x256x16_F32BF16BF16_SSILNSN_5MajorE0ELSP_0ELNSN_7ScaleInE1ELSQ_1EEEEEENS4_6LayoutINS5_IJNSA_ILi2EEESB_SB_EEENS5_IJSB_NSA_ILi0EEESW_EEEEENS5_IJNS4_10UnderscoreESZ_SZ_EEEEENS4_13SM90_TMA_LOADENS4_14ComposedLayoutINS4_7SwizzleILi1ELi4ELi3EEENS4_18smem_ptr_flag_bitsILi16EEENST_INS5_IJNSA_ILi8EEESG_EEENS5_IJSG_SB_EEEEEEEvNS4_8identityES12_S1C_vS1D_EENS_8epilogue10collective6detail29Sm90TmaWarpSpecializedAdapterINS1G_15DefaultEpilogueISI_SJ_SJ_NS1F_6thread17LinearCombinationISI_Li1EffLNS1K_9ScaleType4KindE0ELNS_15FloatRoundStyleE2ESI_EENS1_15EpilogueDefaultEEEEEvvEEEEvNT_6ParamsE)
        .other          _ZN7cutlass13device_kernelINS_4gemm6kernel13GemmUniversalIN4cute5tupleIJiiiiEEENS1_10collective13CollectiveMmaINS1_34MainloopSm90TmaGmmaWarpSpecializedILi7ENS5_IJNS4_1CILi1EEESB_SB_EEENS1_35KernelTmaWarpSpecializedCooperativeEEENS5_IJNSA_ILi512EEESF_NSA_ILi16EEEEEENS_10bfloat16_tENS5_IJlSB_lEEESI_SJ_NS4_8TiledMMAINS4_8MMA_AtomIJNS4_4SM904GMMA28MMA_64x256x16_F32BF16BF16_SSILNSN_5MajorE0ELSP_0ELNSN_7ScaleInE1ELSQ_1EEEEEENS4_6LayoutINS5_IJNSA_ILi2EEESB_SB_EEENS5_IJSB_NSA_ILi0EEESW_EEEEENS5_IJNS4_10UnderscoreESZ_SZ_EEEEENS4_13SM90_TMA_LOADENS4_14ComposedLayoutINS4_7SwizzleILi1ELi4ELi3EEENS4_18smem_ptr_flag_bitsILi16EEENST_INS5_IJNSA_ILi8EEESG_EEENS5_IJSG_SB_EEEEEEEvNS4_8identityES12_S1C_vS1D_EENS_8epilogue10collective6detail29Sm90TmaWarpSpecializedAdapterINS1G_15DefaultEpilogueISI_SJ_SJ_NS1F_6thread17LinearCombinationISI_Li1EffLNS1K_9ScaleType4KindE0ELNS_15FloatRoundStyleE2ESI_EENS1_15EpilogueDefaultEEEEEvvEEEEvNT_6ParamsE,@"STO_CUDA_ENTRY STV_DEFAULT"
_ZN7cutlass13device_kernelINS_4gemm6kernel13GemmUniversalIN4cute5tupleIJiiiiEEENS1_10collective13CollectiveMmaINS1_34MainloopSm90TmaGmmaWarpSpecializedILi7ENS5_IJNS4_1CILi1EEESB_SB_EEENS1_35KernelTmaWarpSpecializedCooperativeEEENS5_IJNSA_ILi512EEESF_NSA_ILi16EEEEEENS_10bfloat16_tENS5_IJlSB_lEEESI_SJ_NS4_8TiledMMAINS4_8MMA_AtomIJNS4_4SM904GMMA28MMA_64x256x16_F32BF16BF16_SSILNSN_5MajorE0ELSP_0ELNSN_7ScaleInE1ELSQ_1EEEEEENS4_6LayoutINS5_IJNSA_ILi2EEESB_SB_EEENS5_IJSB_NSA_ILi0EEESW_EEEEENS5_IJNS4_10UnderscoreESZ_SZ_EEEEENS4_13SM90_TMA_LOADENS4_14ComposedLayoutINS4_7SwizzleILi1ELi4ELi3EEENS4_18smem_ptr_flag_bitsILi16EEENST_INS5_IJNSA_ILi8EEESG_EEENS5_IJSG_SB_EEEEEEEvNS4_8identityES12_S1C_vS1D_EENS_8epilogue10collective6detail29Sm90TmaWarpSpecializedAdapterINS1G_15DefaultEpilogueISI_SJ_SJ_NS1F_6thread17LinearCombinationISI_Li1EffLNS1K_9ScaleType4KindE0ELNS_15FloatRoundStyleE2ESI_EENS1_15EpilogueDefaultEEEEEvvEEEEvNT_6ParamsE:
[----:B------:R-:W0:Y:S02]  /*0000*/  LDC R1, c[0x0][0x28] ;  /* 0x00000a00ff017b82 */ /* 0x000e240000000800 */
[----:B0-----:R-:W-:Y:S01]  /*0010*/  VIADD R1, R1, 0xffffe898 ;  /* 0xffffe89801017836 */ /* 0x001fe20000000000 */
[----:B------:R-:W0:Y:S01]  /*0020*/  S2R R2, SR_TID.X ;  /* 0x0000000000027919 */ /* 0x000e220000002100 */
[----:B------:R-:W-:Y:S01]  /*0030*/  ELECT P0, URZ, PT ;  /* 0x00000000003f782f */ /* 0x000fe20003800000 */
[----:B------:R-:W-:Y:S01]  /*0040*/  BSSY B0, `(.L_x_0) ;  /* 0x0000015000007945 */ /* 0x000fe20003800000 */
[--C-:B0-----:R-:W-:Y:S02]  /*0050*/  SHF.R.U32.HI R0, RZ, 0x5, R2.reuse ;  /* 0x00000005ff007819 */ /* 0x101fe40000011602 */
[----:B------:R-:W-:-:S03]  /*0060*/  SHF.R.U32.HI R2, RZ, 0x7, R2 ;  /* 0x00000007ff027819 */ /* 0x000fc60000011602 */
[----:B------:R-:W0:Y:S04]  /*0070*/  SHFL.IDX PT, R3, R0, RZ, 0x1f ;  /* 0x00001fff00037589 */ /* 0x000e2800000e0000 */
[----:B------:R-:W1:Y:S01]  /*0080*/  SHFL.IDX PT, R2, R2, RZ, 0x1f ;  /* 0x00001fff02027589 */ /* 0x000e6200000e0000 */
[----:B0-----:R-:W-:Y:S02]  /*0090*/  R2UR UR10, R3 ;  /* 0x00000000030a72ca */ /* 0x001fe400000e0000 */
[----:B-1----:R-:W-:-:S11]  /*00a0*/  R2UR UR5, R2 ;  /* 0x00000000020572ca */ /* 0x002fd600000e0000 */
[----:B------:R-:W-:Y:S02]  /*00b0*/  USHF.R.S32.HI UR4, URZ, 0x1f, UR10 ;  /* 0x0000001f3f047899 */ /* 0x000fe4000801140a */
[----:B------:R-:W-:Y:S02]  /*00c0*/  ISETP.NE.OR P0, PT, RZ, UR10, !P0 ;  /* 0x0000000aff007c0c */ /* 0x000fe4000c705670 */
[----:B------:R-:W-:-:S04]  /*00d0*/  ULEA.HI UR4, UR4, UR10, URZ, 0x2 ;  /* 0x0000000a04047291 */ /* 0x000fc8000f8f103f */
[----:B------:R-:W-:-:S04]  /*00e0*/  ULOP3.LUT UR4, UR4, 0xfffffffc, URZ, 0xc0, !UPT ;  /* 0xfffffffc04047892 */ /* 0x000fc8000f8ec03f */
[----:B------:R-:W-:-:S03]  /*00f0*/  UIADD3 UR10, UR10, -UR4, URZ ;  /* 0x800000040a0a7290 */ /* 0x000fc6000fffe03f */
[----:B------:R-:W-:Y:S09]  /*0100*/  @P0 BRA `(.L_x_1) ;  /* 0x0000000000200947 */ /* 0x000ff20003800000 */
[----:B------:R-:W-:Y:S02]  /*0110*/  ULDC.64 UR6, c[0x0][0x198] ;  /* 0x0000660000067ab9 */ /* 0x000fe40000000a00 */
[----:B------:R-:W-:Y:S02]  /*0120*/  UIADD3 UR8, UP0, UR6, 0xf0, URZ ;  /* 0x000000f006087890 */ /* 0x000fe4000ff1e03f */
[----:B------:R-:W-:Y:S02]  /*0130*/  UIADD3 UR6, UP1, UR6, 0x1f0, URZ ;  /* 0x000001f006067890 */ /* 0x000fe4000ff3e03f */
[----:B------:R-:W-:Y:S02]  /*0140*/  UIADD3.X UR9, URZ, UR7, URZ, UP0, !UPT ;  /* 0x000000073f097290 */ /* 0x000fe400087fe43f */
[----:B------:R-:W-:-:S07]  /*0150*/  UIADD3.X UR7, URZ, UR7, URZ, UP1, !UPT ;  /* 0x000000073f077290 */ /* 0x000fce0008ffe43f */
[----:B------:R0:W-:Y:S02]  /*0160*/  UTMACCTL.PF [UR8] ;  /* 0x00000000080079b9 */ /* 0x0001e40008040000 */
[----:B------:R0:W-:Y:S02]  /*0170*/  UTMACCTL.PF [UR6] ;  /* 0x00000000060079b9 */ /* 0x0001e40008040000 */
[----:B0-----:R-:W-:Y:S01]  /*0180*/  NOP ;  /* 0x0000000000007918 */ /* 0x001fe20000000000 */
.L_x_1:
[----:B------:R-:W-:Y:S05]  /*0190*/  BSYNC B0 ;  /* 0x0000000000007941 */ /* 0x000fea0003800000 */
.L_x_0:
[----:B------:R-:W0:Y:S01]  /*01a0*/  SHFL.IDX PT, R2, R0, RZ, 0x1f ;  /* 0x00001fff00027589 */ /* 0x000e2200000e0000 */
[----:B------:R-:W-:Y:S01]  /*01b0*/  UISETP.NE.AND UP0, UPT, UR10, 0x3, UPT ;  /* 0x000000030a00788c */ /* 0x000fe2000bf05270 */
[----:B------:R-:W-:Y:S01]  /*01c0*/  ISETP.NE.AND P1, PT, RZ, UR5, PT ;  /* 0x00000005ff007c0c */ /* 0x000fe2000bf25270 */
[----:B------:R-:W-:Y:S02]  /*01d0*/  UIADD3 UR18, UR5, -0x1, URZ ;  /* 0xffffffff05127890 */ /* 0x000fe4000fffe03f */
[----:B------:R-:W-:Y:S02]  /*01e0*/  UISETP.EQ.OR UP0, UPT, UR10, URZ, !UP0 ;  /* 0x0000003f0a00728c */ /* 0x000fe4000c702670 */
[----:B------:R-:W-:Y:S02]  /*01f0*/  UISETP.GE.U32.AND UP1, UPT, UR18, 0x2, UPT ;  /* 0x000000021200788c */ /* 0x000fe4000bf26070 */
[----:B------:R-:W-:-:S04]  /*0200*/  UISETP.EQ.AND UP0, UPT, UR5, URZ, UP0 ;  /* 0x0000003f0500728c */ /* 0x000fc80008702270 */
[----:B------:R-:W-:-:S04]  /*0210*/  USEL UR40, URZ, 0x1, !UP0 ;  /* 0x000000013f287887 */ /* 0x000fc8000c000000 */
[----:B------:R-:W-:Y:S01]  /*0220*/  USEL UR40, UR40, 0x2, UP1 ;  /* 0x0000000228287887 */ /* 0x000fe20008800000 */
[----:B0-----:R-:W-:-:S13]  /*0230*/  ISETP.NE.AND P0, PT, R2, RZ, PT ;  /* 0x000000ff0200720c */ /* 0x001fda0003f05270 */
[----:B------:R-:W-:Y:S05]  /*0240*/  @P0 BRA `(.L_x_2) ;  /* 0x0000000000700947 */ /* 0x000fea0003800000 */
[----:B------:R-:W0:Y:S01]  /*0250*/  S2UR UR8, SR_CgaCtaId ;  /* 0x00000000000879c3 */ /* 0x000e220000008800 */
[----:B------:R-:W-:Y:S01]  /*0260*/  UMOV UR4, 0x400 ;  /* 0x0000040000047882 */ /* 0x000fe20000000000 */
[----:B------:R-:W-:Y:S01]  /*0270*/  UMOV UR5, 0x1 ;  /* 0x0000000100057882 */ /* 0x000fe20000000000 */
[----:B------:R-:W-:Y:S01]  /*0280*/  UMOV UR6, 0x100 ;  /* 0x0000010000067882 */ /* 0x000fe20000000000 */
[----:B------:R-:W-:Y:S01]  /*0290*/  ELECT P0, URZ, PT ;  /* 0x00000000003f782f */ /* 0x000fe20003800000 */
[----:B------:R-:W-:-:S04]  /*02a0*/  UIADD3 UR6, -UR6, 0x100000, URZ ;  /* 0x0010000006067890 */ /* 0x000fc8000fffe13f */
[----:B------:R-:W-:Y:S02]  /*02b0*/  USHF.L.U32 UR7, UR6, 0xb, URZ ;  /* 0x0000000b06077899 */ /* 0x000fe4000800063f */
[----:B------:R-:W-:Y:S02]  /*02c0*/  USHF.L.U32 UR6, UR6, 0x1, URZ ;  /* 0x0000000106067899 */ /* 0x000fe4000800063f */
[----:B0-----:R-:W-:Y:S02]  /*02d0*/  ULEA UR8, UR8, UR4, 0x18 ;  /* 0x0000000408087291 */ /* 0x001fe4000f8ec03f */
[----:B------:R-:W-:-:S04]  /*02e0*/  UIADD3 UR4, -UR5, 0x100000, URZ ;  /* 0x0010000005047890 */ /* 0x000fc8000fffe13f */
[----:B------:R-:W-:Y:S02]  /*02f0*/  USHF.L.U32 UR5, UR4, 0xb, URZ ;  /* 0x0000000b04057899 */ /* 0x000fe4000800063f */
[----:B------:R-:W-:Y:S01]  /*0300*/  USHF.L.U32 UR4, UR4, 0x1, URZ ;  /* 0x0000000104047899 */ /* 0x000fe2000800063f */
[----:B------:R-:W0:Y:S11]  /*0310*/  FENCE.VIEW.ASYNC.S ;  /* 0x00000000000073c6 */ /* 0x000e360000000000 */
[----:B0-----:R0:W1:Y:S01]  /*0320*/  SYNCS.EXCH.64 URZ, [UR8], UR4 ;  /* 0x00000004083f75b2 */ /* 0x0010620008000100 */
[----:B------:R0:W2:Y:S01]  /*0330*/  SYNCS.EXCH.64 URZ, [UR8+0x38], UR6 ;  /* 0x00003806083f75b2 */ /* 0x0000a20008000100 */
[----:B------:R0:W3:Y:S01]  /*0340*/  SYNCS.EXCH.64 URZ, [UR8+0x8], UR4 ;  /* 0x00000804083f75b2 */ /* 0x0000e20008000100 */
[----:B------:R0:W4:Y:S01]  /*0350*/  SYNCS.EXCH.64 URZ, [UR8+0x40], UR6 ;  /* 0x00004006083f75b2 */ /* 0x0001220008000100 */
[----:B------:R0:W0:Y:S01]  /*0360*/  SYNCS.EXCH.64 URZ, [UR8+0x10], UR4 ;  /* 0x00001004083f75b2 */ /* 0x0000220008000100 */
        /* <DEDUP_REMOVED lines=9> */
[----:B------:R-:W-:Y:S01]  /*0400*/  NOP ;  /* 0x0000000000007918 */ /* 0x000fe20000000000 */
.L_x_2:
[----:B------:R-:W5:Y:S01]  /*0410*/  SHFL.IDX PT, R0, R0, RZ, 0x1f ;  /* 0x00001fff00007589 */ /* 0x000f6200000e0000 */
[----:B------:R-:W-:Y:S01]  /*0420*/  ELECT P0, URZ, PT ;  /* 0x00000000003f782f */ /* 0x000fe20003800000 */
[----:B------:R-:W1:Y:S01]  /*0430*/  S2UR UR17, SR_CTAID.Y ;  /* 0x00000000001179c3 */ /* 0x000e620000002600 */
[----:B0-----:R-:W-:Y:S01]  /*0440*/  ULDC UR5, c[0x0][0x65c] ;  /* 0x0001970000057ab9 */ /* 0x001fe20000000800 */
[----:B------:R-:W-:Y:S01]  /*0450*/  UMOV UR12, 0x20 ;  /* 0x00000020000c7882 */ /* 0x000fe20000000000 */
[----:B------:R-:W-:Y:S01]  /*0460*/  UISETP.NE.AND UP2, UPT, UR5, 0x1, UPT ;  /* 0x000000010500788c */ /* 0x000fe2000bf45270 */
[----:B------:R-:W-:Y:S01]  /*0470*/  NOP ;  /* 0x0000000000007918 */ /* 0x000fe20000000000 */
[----:B------:R-:W-:Y:S02]  /*0480*/  NOP ;  /* 0x0000000000007918 */ /* 0x000fe40000000000 */
[----:B------:R-:W-:Y:S01]  /*0490*/  UP2UR UR46, UPR, URZ, 0x4 ;  /* 0x000000043f2e7883 */ /* 0x000fe20008000000 */
[----:B------:R-:W0:Y:S01]  /*04a0*/  S2UR UR4, SR_CTAID.X ;  /* 0x00000000000479c3 */ /* 0x000e220000002500 */
[----:B------:R-:W-:-:S02]  /*04b0*/  PLOP3.LUT P2, PT, PT, PT, UP2, 0x80, 0x0 ;  /* 0x000000000000781c */ /* 0x000fc40003f4f028 */
[----:B------:R-:W-:Y:S02]  /*04c0*/  PLOP3.LUT P4, PT, PT, PT, UP2, 0x80, 0x0 ;  /* 0x000000000000781c */ /* 0x000fe40003f8f028 */
[----:B------:R-:W-:Y:S01]  /*04d0*/  PLOP3.LUT P3, PT, PT, PT, UP2, 0x80, 0x0 ;  /* 0x000000000000781c */ /* 0x000fe20003f6f028 */
[----:B------:R-:W-:Y:S01]  /*04e0*/  @UP2 ULDC UR14, c[0x0][0x10] ;  /* 0x00000400000e2ab9 */ /* 0x000fe20000000800 */
[----:B------:R-:W-:Y:S01]  /*04f0*/  @UP2 UMOV UR9, URZ ;  /* 0x0000003f00092c82 */ /* 0x000fe20008000000 */
[----:B------:R-:W-:Y:S01]  /*0500*/  @!UP2 ULDC UR11, c[0x0][0xc] ;  /* 0x00000300000baab9 */ /* 0x000fe20000000800 */
[----:B-----5:R-:W-:Y:S01]  /*0510*/  ISETP.NE.OR P0, PT, R0, RZ, !P0 ;  /* 0x000000ff0000720c */ /* 0x020fe20004705670 */
[----:B-1----:R-:W-:Y:S02]  /*0520*/  @UP2 UMOV UR7, UR17 ;  /* 0x0000001100072c82 */ /* 0x002fe40008000000 */
[----:B------:R-:W-:Y:S01]  /*0530*/  @UP2 UMOV UR8, UR7 ;  /* 0x0000000700082c82 */ /* 0x000fe20008000000 */
[----:B------:R-:W-:Y:S01]  /*0540*/  @!UP2 UMOV UR7, UR17 ;  /* 0x000000110007ac82 */ /* 0x000fe20008000000 */
[----:B0-----:R-:W-:-:S08]  /*0550*/  @UP2 UIMAD.WIDE.U32 UR14, UR4, UR14, UR8 ;  /* 0x0000000e040e22a5 */ /* 0x001fd0000f8e0008 */
[----:B------:R-:W-:Y:S01]  /*0560*/  VOTEU.ALL UP0, P0 ;  /* 0x00000000003f7886 */ /* 0x000fe20000000000 */
[----:B------:R-:W-:Y:S01]  /*0570*/  VOTEU.ALL UP1, P0 ;  /* 0x00000000003f7886 */ /* 0x000fe20000020000 */
[----:B------:R-:W-:-:S03]  /*0580*/  IMAD.U32 R2, RZ, RZ, UR14 ;  /* 0x0000000eff027e24 */ /* 0x000fc6000f8e00ff */
[----:B------:R-:W0:Y:S01]  /*0590*/  @!UP0 S2UR UR6, SR_CgaCtaId ;  /* 0x00000000000689c3 */ /* 0x000e220000008800 */
[----:B------:R-:W-:Y:S01]  /*05a0*/  @!UP0 UMOV UR5, 0x400 ;  /* 0x0000040000058882 */ /* 0x000fe20000000000 */
[----:B------:R-:W-:-:S04]  /*05b0*/  @!UP0 UIADD3 UR12, -UR12, 0x100000, URZ ;  /* 0x001000000c0c8890 */ /* 0x000fc8000fffe13f */
[----:B------:R-:W-:Y:S02]  /*05c0*/  @!UP0 USHF.L.U32 UR13, UR12, 0xb, URZ ;  /* 0x0000000b0c0d8899 */ /* 0x000fe4000800063f */
[----:B------:R-:W-:Y:S01]  /*05d0*/  @!UP0 USHF.L.U32 UR12, UR12, 0x1, URZ ;  /* 0x000000010c0c8899 */ /* 0x000fe2000800063f */
[----:B------:R-:W-:Y:S01]  /*05e0*/  IMAD.U32 R3, RZ, RZ, UR15 ;  /* 0x0000000fff037e24 */ /* 0x000fe2000f8e00ff */
[----:B0-----:R-:W-:Y:S01]  /*05f0*/  @!UP0 ULEA UR16, UR6, UR5, 0x18 ;  /* 0x0000000506108291 */ /* 0x001fe2000f8ec03f */
[----:B------:R-:W-:Y:S01]  /*0600*/  VOTEU.ALL UP0, P0 ;  /* 0x00000000003f7886 */ /* 0x000fe20000000000 */
[----:B------:R-:W-:Y:S01]  /*0610*/  PLOP3.LUT P0, PT, PT, PT, UP2, 0x80, 0x0 ;  /* 0x000000000000781c */ /* 0x000fe20003f0f028 */
[----:B------:R-:W-:Y:S01]  /*0620*/  UMOV UR5, URZ ;  /* 0x0000003f00057c82 */ /* 0x000fe20008000000 */
[----:B------:R-:W-:Y:S01]  /*0630*/  @UP2 UMOV UR6, URZ ;  /* 0x0000003f00062c82 */ /* 0x000fe20008000000 */
[----:B------:R-:W-:Y:S02]  /*0640*/  @!UP2 UIMAD.WIDE.U32 UR8, UR11, UR7, UR4 ;  /* 0x000000070b08a2a5 */ /* 0x000fe4000f8e0004 */
[----:B------:R-:W-:-:S04]  /*0650*/  @UP2 UIADD3 UR6, UR15, UR6, URZ ;  /* 0x000000060f062290 */ /* 0x000fc8000fffe03f */
[----:B------:R-:W-:Y:S01]  /*0660*/  IMAD.U32 R5, RZ, RZ, UR9 ;  /* 0x00000009ff057e24 */ /* 0x000fe2000f8e00ff */
[----:B------:R-:W0:Y:S02]  /*0670*/  FENCE.VIEW.ASYNC.S ;  /* 0x00000000000073c6 */ /* 0x000e240000000000 */
[----:B0-----:R0:W2:Y:S01]  /*0680*/  @!UP0 SYNCS.EXCH.64 URZ, [UR16+0x80], UR12 ;  /* 0x0000800c103f85b2 */ /* 0x0010a20008000100 */
[----:B------:R-:W-:Y:S02]  /*0690*/  @P2 IMAD.U32 R6, RZ, RZ, UR6 ;  /* 0x00000006ff062e24 */ /* 0x000fe4000f8e00ff */
[----:B------:R-:W-:Y:S02]  /*06a0*/  @P0 IMAD.MOV.U32 R7, RZ, RZ, R2 ;  /* 0x000000ffff070224 */ /* 0x000fe400078e0002 */
[----:B------:R-:W-:Y:S02]  /*06b0*/  IMAD.U32 R2, RZ, RZ, UR8 ;  /* 0x00000008ff027e24 */ /* 0x000fe4000f8e00ff */
[----:B------:R-:W-:-:S02]  /*06c0*/  @!P4 IMAD.MOV.U32 R6, RZ, RZ, R5 ;  /* 0x000000ffff06c224 */ /* 0x000fc400078e0005 */
[----:B------:R-:W-:Y:S02]  /*06d0*/  @!P3 IMAD.MOV.U32 R7, RZ, RZ, R2 ;  /* 0x000000ffff07b224 */ /* 0x000fe400078e0002 */
[----:B------:R-:W-:Y:S01]  /*06e0*/  IMAD.U32 R3, RZ, RZ, UR9 ;  /* 0x00000009ff037e24 */ /* 0x000fe2000f8e00ff */
[----:B------:R0:W-:Y:S01]  /*06f0*/  STL [R1+0xe00], R6 ;  /* 0x000e000601007387 */ /* 0x0001e20000100800 */
[----:B------:R-:W-:-:S03]  /*0700*/  IMAD.U32 R4, RZ, RZ, UR8 ;  /* 0x00000008ff047e24 */ /* 0x000fc6000f8e00ff */
[----:B------:R0:W-:Y:S01]  /*0710*/  STL [R1+0xe04], R7 ;  /* 0x000e040701007387 */ /* 0x0001e20000100800 */
[----:B------:R0:W2:Y:S01]  /*0720*/  @!UP1 SYNCS.EXCH.64 URZ, [UR16+0x88], UR12 ;  /* 0x0000880c103f95b2 */ /* 0x0000a20008000100 */
[----:B------:R-:W-:Y:S01]  /*0730*/  NOP ;  /* 0x0000000000007918 */ /* 0x000fe20000000000 */
[----:B--234-:R-:W-:Y:S06]  /*0740*/  BAR.SYNC.DEFER_BLOCKING 0x0 ;  /* 0x0000000000007b1d */ /* 0x01cfec0000010000 */
[----:B------:R-:W-:Y:S05]  /*0750*/  @!P1 BRA `(.L_x_3) ;  /* 0x0000054000cc9947 */ /* 0x000fea0003800000 */
[----:B------:R-:W-:-:S06]  /*0760*/  UISETP.GT.U32.AND UP0, UPT, UR18, 0x1, UPT ;  /* 0x000000011200788c */ /* 0x000fcc000bf04070 */
[----:B------:R-:W-:-:S13]  /*0770*/  PLOP3.LUT P0, PT, PT, PT, UP0, 0x80, 0x0 ;  /* 0x000000000000781c */ /* 0x000fda0003f0f008 */
[----:B0-----:R-:W-:Y:S05]  /*0780*/  @P0 EXIT ;  /* 0x000000000000094d */ /* 0x001fea0003800000 */
[----:B------:R-:W-:Y:S01]  /*0790*/  ULDC.64 UR8, c[0x0][0x650] ;  /* 0x0001940000087ab9 */ /* 0x000fe20000000a00 */
[----:B------:R-:W-:Y:S01]  /*07a0*/  UMOV UR43, 0xffffffff ;  /* 0xffffffff002b7882 */ /* 0x000fe20000000000 */
[----:B------:R-:W-:Y:S01]  /*07b0*/  ISETP.GE.U32.AND P0, PT, R7, UR8, PT ;  /* 0x0000000807007c0c */ /* 0x000fe2000bf06070 */
[----:B------:R-:W-:Y:S01]  /*07c0*/  UMOV UR42, 0xffffffff ;  /* 0xffffffff002a7882 */ /* 0x000fe20000000000 */
[----:B------:R-:W-:Y:S01]  /*07d0*/  UMOV UR41, 0xffffffff ;  /* 0xffffffff00297882 */ /* 0x000fe20000000000 */
[----:B------:R-:W-:Y:S02]  /*07e0*/  PRMT R0, RZ, 0x7610, R0 ;  /* 0x00007610ff007816 */ /* 0x000fe40000000000 */
[----:B------:R-:W-:-:S13]  /*07f0*/  ISETP.GE.U32.AND.EX P0, PT, R6, UR9, PT, P0 ;  /* 0x0000000906007c0c */ /* 0x000fda000bf06100 */
[----:B------:R-:W-:Y:S05]  /*0800*/  @P0 BRA `(.L_x_4) ;  /* 0x0000000400800947 */ /* 0x000fea0003800000 */
[----:B------:R-:W-:Y:S01]  /*0810*/  I2FP.F32.U32 R0, UR4 ;  /* 0x0000000400007c45 */ /* 0x000fe20008201000 */
[----:B------:R-:W-:Y:S01]  /*0820*/  ULDC.64 UR16, c[0x0][0x628] ;  /* 0x00018a0000107ab9 */ /* 0x000fe20000000a00 */
[----:B------:R-:W-:Y:S01]  /*0830*/  ULDC UR6, c[0x0][0x150] ;  /* 0x0000540000067ab9 */ /* 0x000fe20000000800 */
[----:B------:R-:W-:Y:S01]  /*0840*/  ISETP.NE.U32.AND P0, PT, RZ, UR16, PT ;  /* 0x00000010ff007c0c */ /* 0x000fe2000bf05070 */
[----:B------:R-:W-:Y:S01]  /*0850*/  ULDC UR15, c[0x0][0x630] ;  /* 0x00018c00000f7ab9 */ /* 0x000fe20000000800 */
[----:B------:R-:W-:Y:S01]  /*0860*/  FMUL R0, R0, UR6 ;  /* 0x0000000600007c20 */ /* 0x000fe20008400000 */
[----:B------:R-:W-:Y:S01]  /*0870*/  R2UR UR18, R7 ;  /* 0x00000000071272ca */ /* 0x000fe200000e0000 */
[----:B------:R-:W-:Y:S01]  /*0880*/  ULDC UR20, c[0x0][0x154] ;  /* 0x0000550000147ab9 */ /* 0x000fe20000000800 */
[----:B------:R-:W-:Y:S01]  /*0890*/  ISETP.NE.AND.EX P0, PT, RZ, UR17, PT, P0 ;  /* 0x00000011ff007c0c */ /* 0x000fe2000bf05300 */
[----:B------:R0:W1:Y:S01]  /*08a0*/  F2I.U32.TRUNC.NTZ R2, R0 ;  /* 0x0000000000027305 */ /* 0x000062000020f000 */
[----:B------:R-:W-:-:S02]  /*08b0*/  R2UR UR19, R6 ;  /* 0x00000000061372ca */ /* 0x000fc400000e0000 */
[----:B------:R-:W-:Y:S02]  /*08c0*/  R2UR UR8, R7 ;  /* 0x00000000070872ca */ /* 0x000fe400000e0000 */
[----:B------:R-:W-:-:S07]  /*08d0*/  R2UR UR9, R6 ;  /* 0x00000000060972ca */ /* 0x000fce00000e0000 */
[----:B0-----:R-:W-:Y:S08]  /*08e0*/  @!P0 BRA `(.L_x_5) ;  /* 0x0000000000308947 */ /* 0x001ff00003800000 */
[----:B------:R-:W-:Y:S01]  /*08f0*/  R2UR UR8, R7 ;  /* 0x00000000070872ca */ /* 0x000fe200000e0000 */
[----:B------:R-:W-:Y:S01]  /*0900*/  ULDC UR6, c[0x0][0x634] ;  /* 0x00018d0000067ab9 */ /* 0x000fe20000000800 */
[----:B------:R-:W-:-:S11]  /*0910*/  R2UR UR14, R6 ;  /* 0x00000000060e72ca */ /* 0x000fd600000e0000 */
[----:B------:R-:W-:-:S04]  /*0920*/  UIADD3 UR6, UP0, UR8, UR6, URZ ;  /* 0x0000000608067290 */ /* 0x000fc8000ff1e03f */
[----:B------:R-:W-:-:S04]  /*0930*/  UIADD3.X UR14, URZ, UR14, URZ, UP0, !UPT ;  /* 0x0000000e3f0e7290 */ /* 0x000fc800087fe43f */
[----:B------:R-:W-:-:S04]  /*0940*/  UIMAD.WIDE.U32 UR8, UR14, UR16, URZ ;  /* 0x000000100e0872a5 */ /* 0x000fc8000f8e003f */
[----:B------:R-:W-:Y:S02]  /*0950*/  UIMAD.WIDE.U32 UR10, UP0, UR6, UR17, UR8 ;  /* 0x00000011060a72a5 */ /* 0x000fe4000f800008 */
[----:B------:R-:W-:Y:S02]  /*0960*/  UIMAD.WIDE.U32 UR8, UR6, UR16, URZ ;  /* 0x00000010060872a5 */ /* 0x000fe4000f8e003f */
[----:B------:R-:W-:Y:S02]  /*0970*/  UIADD3.X UR13, URZ, URZ, URZ, UP0, !UPT ;  /* 0x0000003f3f0d7290 */ /* 0x000fe400087fe43f */
[----:B------:R-:W-:Y:S01]  /*0980*/  UIADD3 URZ, UP0, UR9, UR10, URZ ;  /* 0x0000000a093f7290 */ /* 0x000fe2000ff1e03f */
[----:B------:R-:W-:-:S03]  /*0990*/  UMOV UR12, UR11 ;  /* 0x0000000b000c7c82 */ /* 0x000fc60008000000 */
[----:B------:R-:W-:-:S12]  /*09a0*/  UIMAD.WIDE.U32.X UR8, UR14, UR17, UR12, UP0 ;  /* 0x000000110e0872a5 */ /* 0x000fd800080e040c */
.L_x_5:
[----:B------:R-:W-:Y:S01]  /*09b0*/  USHF.R.U64 UR41, UR8, UR15, UR9 ;  /* 0x0000000f08297299 */ /* 0x000fe20008001209 */
[----:B------:R-:W-:Y:S01]  /*09c0*/  I2FP.F32.U32 R0, UR7 ;  /* 0x0000000700007c45 */ /* 0x000fe20008201000 */
[----:B------:R-:W-:Y:S01]  /*09d0*/  USHF.R.U32.HI UR5, URZ, UR15, UR9 ;  /* 0x0000000f3f057299 */ /* 0x000fe20008011609 */
[----:B-1----:R-:W-:Y:S01]  /*09e0*/  R2UR UR12, R2 ;  /* 0x00000000020c72ca */ /* 0x002fe200000e0000 */
[----:B------:R-:W-:Y:S02]  /*09f0*/  UIADD3 UR6, UP0, URZ, -UR41, URZ ;  /* 0x800000293f067290 */ /* 0x000fe4000ff1e03f */
[----:B------:R-:W-:Y:S01]  /*0a00*/  FMUL R0, R0, UR20 ;  /* 0x0000001400007c20 */ /* 0x000fe20008400000 */
[----:B------:R-:W-:Y:S01]  /*0a10*/  ULDC.64 UR8, c[0x0][0x620] ;  /* 0x0001880000087ab9 */ /* 0x000fe20000000a00 */
[----:B------:R-:W-:Y:S01]  /*0a20*/  UIADD3.X UR5, URZ, ~UR5, URZ, UP0, !UPT ;  /* 0x800000053f057290 */ /* 0x000fe200087fe43f */
[----:B------:R-:W-:Y:S01]  /*0a30*/  UMOV UR10, UR18 ;  /* 0x00000012000a7c82 */ /* 0x000fe20008000000 */
[----:B------:R-:W-:-:S02]  /*0a40*/  UMOV UR11, UR19 ;  /* 0x00000013000b7c82 */ /* 0x000fc40008000000 */
[----:B------:R-:W-:Y:S01]  /*0a50*/  UIMAD UR5, UR5, UR8, URZ ;  /* 0x00000008050572a4 */ /* 0x000fe2000f8e023f */
[----:B------:R-:W0:Y:S01]  /*0a60*/  F2I.U32.TRUNC.NTZ R0, R0 ;  /* 0x0000000000007305 */ /* 0x000e22000020f000 */
[----:B------:R-:W-:Y:S02]  /*0a70*/  UIMAD.WIDE.U32 UR10, UR6, UR8, UR10 ;  /* 0x00000008060a72a5 */ /* 0x000fe4000f8e000a */
[----:B------:R-:W-:Y:S01]  /*0a80*/  UIMAD UR6, UR6, UR9, UR5 ;  /* 0x00000009060672a4 */ /* 0x000fe2000f8e0205 */
[----:B------:R-:W-:Y:S01]  /*0a90*/  ULDC UR21, c[0x0][0x658] ;  /* 0x0001960000157ab9 */ /* 0x000fe20000000800 */
[----:B------:R-:W-:Y:S02]  /*0aa0*/  UMOV UR19, 0xffffffff ;  /* 0xffffffff00137882 */ /* 0x000fe40000000000 */
[----:B------:R-:W-:Y:S01]  /*0ab0*/  UIADD3 UR6, UR11, UR6, URZ ;  /* 0x000000060b067290 */ /* 0x000fe2000fffe03f */
[----:B------:R-:W-:Y:S01]  /*0ac0*/  ULDC UR15, c[0x0][0x618] ;  /* 0x00018600000f7ab9 */ /* 0x000fe20000000800 */
[----:B------:R-:W-:Y:S01]  /*0ad0*/  ULDC.64 UR8, c[0x0][0x640] ;  /* 0x0001900000087ab9 */ /* 0x000fe20000000a00 */
[----:B------:R-:W-:Y:S01]  /*0ae0*/  USHF.L.U32 UR11, UR19, UR21, URZ ;  /* 0x00000015130b7299 */ /* 0x000fe2000800063f */
[----:B------:R-:W-:Y:S01]  /*0af0*/  ISETP.NE.U32.AND P0, PT, RZ, UR8, PT ;  /* 0x00000008ff007c0c */ /* 0x000fe2000bf05070 */
[----:B------:R-:W-:-:S02]  /*0b00*/  USHF.R.U64 UR19, UR10, UR15, UR6 ;  /* 0x0000000f0a137299 */ /* 0x000fc40008001206 */
[----:B------:R-:W-:Y:S01]  /*0b10*/  USHF.R.U32.HI UR10, URZ, UR15, UR6 ;  /* 0x0000000f3f0a7299 */ /* 0x000fe20008011606 */
[----:B0-----:R-:W-:Y:S01]  /*0b20*/  R2UR UR14, R0 ;  /* 0x00000000000e72ca */ /* 0x001fe200000e0000 */
[----:B------:R-:W-:Y:S01]  /*0b30*/  ULDC UR17, c[0x0][0x608] ;  /* 0x0001820000117ab9 */ /* 0x000fe20000000800 */
[----:B------:R-:W-:Y:S01]  /*0b40*/  ISETP.NE.AND.EX P0, PT, RZ, UR9, PT, P0 ;  /* 0x00000009ff007c0c */ /* 0x000fe2000bf05300 */
[----:B------:R-:W-:Y:S02]  /*0b50*/  USHF.R.U64 UR23, UR19, UR17, UR10 ;  /* 0x0000001113177299 */ /* 0x000fe4000800120a */
[----:B------:R-:W-:Y:S01]  /*0b60*/  USHF.R.U32.HI UR10, URZ, UR17, UR10 ;  /* 0x000000113f0a7299 */ /* 0x000fe2000801160a */
[----:B------:R-:W-:Y:S01]  /*0b70*/  UMOV UR16, 0x1 ;  /* 0x0000000100107882 */ /* 0x000fe20000000000 */
[----:B------:R-:W-:Y:S02]  /*0b80*/  UIADD3 UR12, -UR12, URZ, URZ ;  /* 0x0000003f0c0c7290 */ /* 0x000fe4000fffe13f */
[----:B------:R-:W-:-:S02]  /*0b90*/  USHF.R.U64 UR24, UR23, UR21, UR10 ;  /* 0x0000001517187299 */ /* 0x000fc4000800120a */
[----:B------:R-:W-:Y:S01]  /*0ba0*/  USHF.L.U32 UR6, UR16, UR21, URZ ;  /* 0x0000001510067299 */ /* 0x000fe2000800063f */
[----:B------:R-:W-:Y:S01]  /*0bb0*/  ULDC UR13, c[0x0][0x144] ;  /* 0x00005100000d7ab9 */ /* 0x000fe20000000800 */
[----:B------:R-:W-:Y:S01]  /*0bc0*/  ULDC UR5, c[0x0][0x600] ;  /* 0x0001800000057ab9 */ /* 0x000fe20000000800 */
[----:B------:R-:W-:Y:S02]  /*0bd0*/  ULOP3.LUT UR16, URZ, UR11, URZ, 0x33, !UPT ;  /* 0x0000000b3f107292 */ /* 0x000fe4000f8e333f */
[----:B------:R-:W-:Y:S02]  /*0be0*/  USHF.R.U32.HI UR11, URZ, UR21, UR10 ;  /* 0x000000153f0b7299 */ /* 0x000fe4000801160a */
[----:B------:R-:W-:Y:S02]  /*0bf0*/  UIADD3 UR18, UR5, -0x1, URZ ;  /* 0xffffffff05127890 */ /* 0x000fe4000fffe03f */
[----:B------:R-:W-:Y:S02]  /*0c00*/  UIADD3 UR20, -UR14, URZ, URZ ;  /* 0x0000003f0e147290 */ /* 0x000fe4000fffe13f */
[----:B------:R-:W-:Y:S01]  /*0c10*/  UIMAD UR4, UR13, UR12, UR4 ;  /* 0x0000000c0d0472a4 */ /* 0x000fe2000f8e0204 */
[----:B------:R-:W-:Y:S01]  /*0c20*/  ULDC UR25, c[0x0][0x148] ;  /* 0x0000520000197ab9 */ /* 0x000fe20000000800 */
[----:B------:R-:W-:Y:S01]  /*0c30*/  ULDC UR21, c[0x0][0x648] ;  /* 0x0001920000157ab9 */ /* 0x000fe20000000800 */
[----:B------:R-:W-:Y:S01]  /*0c40*/  ULDC UR22, c[0x0][0x638] ;  /* 0x00018e0000167ab9 */ /* 0x000fe20000000800 */
[----:B------:R-:W-:Y:S01]  /*0c50*/  UMOV UR10, UR24 ;  /* 0x00000018000a7c82 */ /* 0x000fe20008000000 */
[----:B------:R-:W-:Y:S07]  /*0c60*/  @!P0 BRA `(.L_x_6) ;  /* 0x0000000000308947 */ /* 0x000fee0003800000 */
[----:B------:R-:W-:Y:S02]  /*0c70*/  ULDC UR14, c[0x0][0x64c] ;  /* 0x00019300000e7ab9 */ /* 0x000fe40000000800 */
        /* <DEDUP_REMOVED lines=8> */
[----:B------:R-:W-:-:S07]  /*0d00*/  UIMAD.WIDE.U32.X UR8, UR17, UR9, UR14, UP0 ;  /* 0x00000009110872a5 */ /* 0x000fce00080e040e */
[----:B------:R-:W-:Y:S01]  /*0d10*/  UMOV UR10, UR8 ;  /* 0x00000008000a7c82 */ /* 0x000fe20008000000 */
[----:B------:R-:W-:-:S05]  /*0d20*/  UMOV UR11, UR9 ;  /* 0x00000009000b7c82 */ /* 0x000fca0008000000 */
.L_x_6:
[----:B------:R-:W-:Y:S01]  /*0d30*/  UISETP.NE.AND UP0, UPT, UR46, URZ, UPT ;  /* 0x0000003f2e00728c */ /* 0x000fe2000bf05270 */
[----:B------:R-:W-:Y:S01]  /*0d40*/  IMAD.MOV.U32 R0, RZ, RZ, 0x1 ;  /* 0x00000001ff007424 */ /* 0x000fe200078e00ff */
[----:B------:R-:W-:Y:S02]  /*0d50*/  USHF.R.U64 UR8, UR10, UR21, UR11 ;  /* 0x000000150a087299 */ /* 0x000fe4000800120b */
[----:B------:R-:W-:Y:S02]  /*0d60*/  ULOP3.LUT UR16, UR23, UR16, URZ, 0xc0, !UPT ;  /* 0x0000001017107292 */ /* 0x000fe4000f8ec03f */
[----:B------:R-:W-:Y:S02]  /*0d70*/  ULOP3.LUT UR18, UR19, UR18, URZ, 0xc0, !UPT ;  /* 0x0000001213127292 */ /* 0x000fe4000f8ec03f */
[----:B------:R-:W-:-:S03]  /*0d80*/  UIMAD UR16, UR6, UR8, UR16 ;  /* 0x00000008061072a4 */ /* 0x000fc6000f8e0210 */
[----:B------:R-:W-:Y:S02]  /*0d90*/  @UP0 UIMAD UR4, UR25, UR20, UR7 ;  /* 0x00000014190402a4 */ /* 0x000fe4000f8e0207 */
[----:B------:R-:W-:-:S04]  /*0da0*/  UIADD3 UR7, -UR8, URZ, URZ ;  /* 0x0000003f08077290 */ /* 0x000fc8000fffe13f */
[----:B------:R-:W-:-:S03]  /*0db0*/  UIMAD UR6, UR7, UR22, UR24 ;  /* 0x00000016070672a4 */ /* 0x000fc6000f8e0218 */
[----:B------:R-:W-:Y:S01]  /*0dc0*/  ULDC UR7, c[0x0][0x610] ;  /* 0x0001840000077ab9 */ /* 0x000fe20000000800 */
[----:B------:R-:W-:Y:S02]  /*0dd0*/  UIMAD UR6, UR6, UR5, UR18 ;  /* 0x00000005060672a4 */ /* 0x000fe4000f8e0212 */
[----:B------:R-:W-:-:S04]  /*0de0*/  UIMAD UR4, UR16, UR7, UR4 ;  /* 0x00000007100472a4 */ /* 0x000fc8000f8e0204 */
[----:B------:R-:W-:Y:S02]  /*0df0*/  USEL UR42, UR6, UR4, !UP0 ;  /* 0x00000004062a7287 */ /* 0x000fe4000c000000 */
[----:B------:R-:W-:-:S12]  /*0e00*/  USEL UR43, UR4, UR6, !UP0 ;  /* 0x00000006042b7287 */ /* 0x000fd8000c000000 */
.L_x_4:
[----:B------:R-:W-:-:S08]  /*0e10*/  NOP ;  /* 0x0000000000007918 */ /* 0x000fd00000000000 */
[----:B------:R-:W0:Y:S02]  /*0e20*/  USETMAXREG.TRY_ALLOC.CTAPOOL UP0, 0xf0 ;  /* 0x000000f0000079c8 */ /* 0x000e240008000600 */
[----:B0-----:R-:W-:-:S13]  /*0e30*/  PLOP3.LUT P0, PT, PT, PT, UP0, 0x80, 0x0 ;  /* 0x000000000000781c */ /* 0x001fda0003f0f008 */
[----:B------:R-:W-:Y:S05]  /*0e40*/  @!P0 BRA `(.L_x_4) ;  /* 0xfffffffc00f08947 */ /* 0x000fea000383ffff */
[----:B------:R-:W-:Y:S01]  /*0e50*/  ULDC.64 UR4, c[0x0][0x598] ;  /* 0x0001660000047ab9 */ /* 0x000fe20000000a00 */
[----:B------:R-:W-:Y:S01]  /*0e60*/  ULDC.64 UR36, c[0x0][0x208] ;  /* 0x0000820000247ab9 */ /* 0x000fe20000000a00 */
[----:B------:R-:W-:-:S04]  /*0e70*/  ISETP.NE.U32.AND P0, PT, RZ, UR4, PT ;  /* 0x00000004ff007c0c */ /* 0x000fc8000bf05070 */
[----:B------:R-:W-:-:S13]  /*0e80*/  ISETP.NE.AND.EX P0, PT, RZ, UR5, PT, P0 ;  /* 0x00000005ff007c0c */ /* 0x000fda000bf05300 */
[----:B------:R-:W-:Y:S05]  /*0e90*/  @!P0 BRA `(.L_x_7) ;  /* 0x00000000001c8947 */ /* 0x000fea0003800000 */
[----:B------:R-:W0:Y:S02]  /*0ea0*/  LDC.64 R2, c[0x0][0x598] ;  /* 0x00016600ff027b82 */ /* 0x000e240000000a00 */
[----:B0-----:R-:W2:Y:S02]  /*0eb0*/  LDG.E.64 R2, desc[UR36][R2.64] ;  /* 0x0000002402027981 */ /* 0x001ea4000c1e1b00 */
[----:B--2---:R-:W-:-:S04]  /*0ec0*/  ISETP.NE.U32.AND P0, PT, R2, RZ, PT ;  /* 0x000000ff0200720c */ /* 0x004fc80003f05070 */
[----:B------:R-:W-:-:S13]  /*0ed0*/  ISETP.NE.AND.EX P0, PT, R3, RZ, PT, P0 ;  /* 0x000000ff0300720c */ /* 0x000fda0003f05300 */
[----:B------:R-:W-:Y:S05]  /*0ee0*/  @!P0 BRA `(.L_x_7) ;  /* 0x0000000000088947 */ /* 0x000fea0003800000 */
[----:B------:R0:W5:Y:S01]  /*0ef0*/  LD.E R2, desc[UR36][R2.64] ;  /* 0x0000002402027980 */ /* 0x000162000c101900 */
[----:B------:R-:W-:Y:S05]  /*0f00*/  BRA `(.L_x_8) ;  /* 0x0000000000247947 */ /* 0x000fea0003800000 */
.L_x_7:
[----:B------:R-:W-:Y:S02]  /*0f10*/  ULDC.64 UR4, c[0x0][0x588] ;  /* 0x0001620000047ab9 */ /* 0x000fe40000000a00 */
[----:B------:R-:W-:-:S04]  /*0f20*/  ISETP.NE.U32.AND P0, PT, RZ, UR4, PT ;  /* 0x00000004ff007c0c */ /* 0x000fc8000bf05070 */
[----:B------:R-:W-:-:S13]  /*0f30*/  ISETP.NE.AND.EX P0, PT, RZ, UR5, PT, P0 ;  /* 0x00000005ff007c0c */ /* 0x000fda000bf05300 */
[----:B------:R-:W-:Y:S05]  /*0f40*/  @!P0 BRA `(.L_x_9) ;  /* 0x00000000000c8947 */ /* 0x000fea0003800000 */
[----:B------:R-:W0:Y:S02]  /*0f50*/  LDC.64 R2, c[0x0][0x588] ;  /* 0x00016200ff027b82 */ /* 0x000e240000000a00 */
[----:B0-----:R1:W5:Y:S01]  /*0f60*/  LDG.E R2, desc[UR36][R2.64] ;  /* 0x0000002402027981 */ /* 0x001362000c1e1900 */
[----:B------:R-:W-:Y:S05]  /*0f70*/  BRA `(.L_x_8) ;  /* 0x0000000000087947 */ /* 0x000fea0003800000 */
.L_x_9:
[----:B------:R-:W-:Y:S02]  /*0f80*/  ULDC UR4, c[0x0][0x580] ;  /* 0x0001600000047ab9 */ /* 0x000fe40000000800 */
[----:B------:R-:W-:-:S07]  /*0f90*/  IMAD.U32 R2, RZ, RZ, UR4 ;  /* 0x00000004ff027e24 */ /* 0x000fce000f8e00ff */
.L_x_8:
[----:B------:R-:W-:Y:S02]  /*0fa0*/  ULDC.64 UR4, c[0x0][0x5a0] ;  /* 0x0001680000047ab9 */ /* 0x000fe40000000a00 */
[----:B------:R-:W-:-:S04]  /*0fb0*/  ISETP.NE.U32.AND P0, PT, RZ, UR4, PT ;  /* 0x00000004ff007c0c */ /* 0x000fc8000bf05070 */
[----:B------:R-:W-:-:S13]  /*0fc0*/  ISETP.NE.AND.EX P0, PT, RZ, UR5, PT, P0 ;  /* 0x00000005ff007c0c */ /* 0x000fda000bf05300 */
[----:B------:R-:W-:Y:S05]  /*0fd0*/  @!P0 BRA `(.L_x_10) ;  /* 0x00000000001c8947 */ /* 0x000fea0003800000 */
[----:B------:R-:W2:Y:S02]  /*0fe0*/  LDC.64 R4, c[0x0][0x5a0] ;  /* 0x00016800ff047b82 */ /* 0x000ea40000000a00 */
[----:B--2---:R-:W2:Y:S02]  /*0ff0*/  LDG.E.64 R4, desc[UR36][R4.64] ;  /* 0x0000002404047981 */ /* 0x004ea4000c1e1b00 */
[----:B--2---:R-:W-:-:S04]  /*1000*/  ISETP.NE.U32.AND P0, PT, R4, RZ, PT ;  /* 0x000000ff0400720c */ /* 0x004fc80003f05070 */
[----:B------:R-:W-:-:S13]  /*1010*/  ISETP.NE.AND.EX P0, PT, R5, RZ, PT, P0 ;  /* 0x000000ff0500720c */ /* 0x000fda0003f05300 */
[----:B------:R-:W-:Y:S05]  /*1020*/  @!P0 BRA `(.L_x_10) ;  /* 0x0000000000088947 */ /* 0x000fea0003800000 */
[----:B------:R2:W5:Y:S01]  /*1030*/  LD.E R16, desc[UR36][R4.64] ;  /* 0x0000002404107980 */ /* 0x000562000c101900 */
[----:B------:R-:W-:Y:S05]  /*1040*/  BRA `(.L_x_11) ;  /* 0x0000000000247947 */ /* 0x000fea0003800000 */
.L_x_10:
[----:B------:R-:W-:Y:S02]  /*1050*/  ULDC.64 UR4, c[0x0][0x590] ;  /* 0x0001640000047ab9 */ /* 0x000fe40000000a00 */
[----:B------:R-:W-:-:S04]  /*1060*/  ISETP.NE.U32.AND P0, PT, RZ, UR4, PT ;  /* 0x00000004ff007c0c */ /* 0x000fc8000bf05070 */
[----:B------:R-:W-:-:S13]  /*1070*/  ISETP.NE.AND.EX P0, PT, RZ, UR5, PT, P0 ;  /* 0x00000005ff007c0c */ /* 0x000fda000bf05300 */
[----:B------:R-:W-:Y:S05]  /*1080*/  @!P0 BRA `(.L_x_12) ;  /* 0x00000000000c8947 */ /* 0x000fea0003800000 */
[----:B------:R-:W2:Y:S02]  /*1090*/  LDC.64 R16, c[0x0][0x590] ;  /* 0x00016400ff107b82 */ /* 0x000ea40000000a00 */
[----:B--2---:R3:W5:Y:S01]  /*10a0*/  LDG.E R16, desc[UR36][R16.64] ;  /* 0x0000002410107981 */ /* 0x004762000c1e1900 */
[----:B------:R-:W-:Y:S05]  /*10b0*/  BRA `(.L_x_11) ;  /* 0x0000000000087947 */ /* 0x000fea0003800000 */
.L_x_12:
[----:B------:R-:W-:Y:S02]  /*10c0*/  ULDC UR4, c[0x0][0x584] ;  /* 0x0001610000047ab9 */ /* 0x000fe40000000800 */
[----:B------:R-:W-:-:S07]  /*10d0*/  IMAD.U32 R16, RZ, RZ, UR4 ;  /* 0x00000004ff107e24 */ /* 0x000fce000f8e00ff */
.L_x_11:
[----:B------:R-:W-:-:S13]  /*10e0*/  LOP3.LUT P0, RZ, R0, 0xff, RZ, 0xc0, !PT ;  /* 0x000000ff00ff7812 */ /* 0x000fda000780c0ff */
[----:B------:R-:W-:Y:S05]  /*10f0*/  @!P0 EXIT ;  /* 0x000000000000894d */ /* 0x000fea0003800000 */
[----:B------:R-:W-:Y:S01]  /*1100*/  ULDC UR4, c[0x0][0x28c] ;  /* 0x0000a30000047ab9 */ /* 0x000fe20000000800 */
[----:B------:R-:W-:Y:S01]  /*1110*/  UMOV UR38, URZ ;  /* 0x0000003f00267c82 */ /* 0x000fe20008000000 */
[----:B------:R-:W-:Y:S01]  /*1120*/  UIADD3 UR4, UR4, 0xf, URZ ;  /* 0x0000000f04047890 */ /* 0x000fe2000fffe03f */
[----:B------:R-:W-:-:S03]  /*1130*/  UMOV UR39, URZ ;  /* 0x0000003f00277c82 */ /* 0x000fc60008000000 */
[----:B------:R-:W-:-:S04]  /*1140*/  USHF.R.S32.HI UR5, URZ, 0x1f, UR4 ;  /* 0x0000001f3f057899 */ /* 0x000fc80008011404 */
[----:B------:R-:W-:-:S04]  /*1150*/  ULEA.HI UR5, UR5, UR4, URZ, 0x4 ;  /* 0x0000000405057291 */ /* 0x000fc8000f8f203f */
[----:B------:R-:W-:-:S12]  /*1160*/  USHF.R.S32.HI UR44, URZ, 0x4, UR5 ;  /* 0x000000043f2c7899 */ /* 0x000fd80008011405 */
.L_x_2072:
[----:B----4-:R-:W4:Y:S01]  /*1170*/  S2R R0, SR_TID.X ;  /* 0x0000000000007919 */ /* 0x010f220000002100 */
[----:B------:R-:W0:Y:S01]  /*1180*/  S2UR UR6, SR_CgaCtaId ;  /* 0x00000000000679c3 */ /* 0x000e220000008800 */
[----:B------:R-:W-:Y:S02]  /*1190*/  UMOV UR45, 0x400 ;  /* 0x00000400002d7882 */ /* 0x000fe40000000000 */
[----:B0-----:R-:W-:Y:S01]  /*11a0*/  ULEA UR45, UR6, UR45, 0x18 ;  /* 0x0000002d062d7291 */ /* 0x001fe2000f8ec03f */
[----:B----4-:R-:W-:-:S04]  /*11b0*/  LOP3.LUT R0, R0, 0x80, RZ, 0xc0, !PT ;  /* 0x0000008000007812 */ /* 0x010fc800078ec0ff */
[----:B------:R-:W-:-:S06]  /*11c0*/  SHF.R.U32.HI R0, RZ, 0x7, R0 ;  /* 0x00000007ff007819 */ /* 0x000fcc0000011600 */
[----:B------:R-:W0:Y:S02]  /*11d0*/  SHFL.IDX PT, R0, R0, RZ, 0x1f ;  /* 0x00001fff00007589 */ /* 0x000e2400000e0000 */
[----:B0-----:R-:W-:-:S13]  /*11e0*/  R2UR UR4, R0 ;  /* 0x00000000000472ca */ /* 0x001fda00000e0000 */
[----:B------:R-:W-:-:S04]  /*11f0*/  ULEA.HI UR5, UR4, UR4, URZ, 0x1 ;  /* 0x0000000404057291 */ /* 0x000fc8000f8f083f */
[----:B------:R-:W-:-:S04]  /*1200*/  ULOP3.LUT UR5, UR5, 0x1ffffe, URZ, 0xc0, !UPT ;  /* 0x001ffffe05057892 */ /* 0x000fc8000f8ec03f */
[----:B------:R-:W-:-:S03]  /*1210*/  UIADD3 UR5, UR4, -UR5, URZ ;  /* 0x8000000504057290 */ /* 0x000fc6000fffe03f */
[----:B------:R-:W-:Y:S01]  /*1220*/  ULDC UR4, c[0x0][0x28c] ;  /* 0x0000a30000047ab9 */ /* 0x000fe20000000800 */
[----:B------:R-:W-:Y:S01]  /*1230*/  ULEA UR5, UR5, UR45, 0xb ;  /* 0x0000002d05057291 */ /* 0x000fe2000f8e583f */
[----:B------:R-:W-:-:S03]  /*1240*/  ISETP.LT.AND P0, PT, RZ, UR4, PT ;  /* 0x00000004ff007c0c */ /* 0x000fc6000bf01270 */
[----:B------:R-:W-:-:S04]  /*1250*/  UIADD3 UR5, UR5, 0x180, URZ ;  /* 0x0000018005057890 */ /* 0x000fc8000fffe03f */
[----:B------:R-:W-:-:S04]  /*1260*/  USHF.R.U32.HI UR5, URZ, 0x4, UR5 ;  /* 0x000000043f057899 */ /* 0x000fc80008011605 */
[----:B------:R-:W-:Y:S02]  /*1270*/  ULOP3.LUT UR47, UR5, 0x3fff, URZ, 0xc0, !UPT ;  /* 0x00003fff052f7892 */ /* 0x000fe4000f8ec03f */
[----:B---3--:R-:W-:Y:S10]  /*1280*/  @P0 BRA `(.L_x_13) ;  /* 0x0000000000400947 */ /* 0x008ff40003800000 */
[----:B------:R-:W-:Y:S01]  /*1290*/  MOV R0, 0x0 ;  /* 0x0000000000007802 */ /* 0x000fe20000000f00 */
[----:B------:R-:W-:Y:S01]  /*12a0*/  ULDC.64 UR4, c[0x4][0x68] ;  /* 0x01001a0000047ab9 */ /* 0x000fe20000000a00 */
[----:B------:R-:W-:Y:S01]  /*12b0*/  ULDC.64 UR6, c[0x4][0x8] ;  /* 0x0100020000067ab9 */ /* 0x000fe20000000a00 */
[----:B--2---:R-:W-:Y:S01]  /*12c0*/  IMAD.U32 R4, RZ, RZ, UR4 ;  /* 0x00000004ff047e24 */ /* 0x004fe2000f8e00ff */
[----:B------:R0:W2:Y:S01]  /*12d0*/  LDC.64 R14, c[0x4][R0] ;  /* 0x01000000000e7b82 */ /* 0x0000a20000000a00 */
[----:B------:R-:W-:Y:S01]  /*12e0*/  IMAD.U32 R5, RZ, RZ, UR5 ;  /* 0x00000005ff057e24 */ /* 0x000fe2000f8e00ff */
[----:B------:R-:W-:Y:S01]  /*12f0*/  ULDC.64 UR4, c[0x4][0x70] ;  /* 0x01001c0000047ab9 */ /* 0x000fe20000000a00 */
[----:B------:R-:W-:Y:S02]  /*1300*/  IMAD.U32 R10, RZ, RZ, UR6 ;  /* 0x00000006ff0a7e24 */ /* 0x000fe4000f8e00ff */
[----:B------:R-:W-:Y:S02]  /*1310*/  IMAD.U32 R6, RZ, RZ, UR4 ;  /* 0x00000004ff067e24 */ /* 0x000fe4000f8e00ff */
[----:B------:R-:W-:-:S02]  /*1320*/  IMAD.U32 R7, RZ, RZ, UR5 ;  /* 0x00000005ff077e24 */ /* 0x000fc4000f8e00ff */
[----:B------:R-:W-:Y:S02]  /*1330*/  IMAD.U32 R11, RZ, RZ, UR7 ;  /* 0x00000007ff0b7e24 */ /* 0x000fe4000f8e00ff */
[----:B------:R-:W-:Y:S02]  /*1340*/  IMAD.MOV.U32 R8, RZ, RZ, 0x1e1 ;  /* 0x000001e1ff087424 */ /* 0x000fe400078e00ff */
[----:B------:R-:W-:Y:S02]  /*1350*/  IMAD.MOV.U32 R12, RZ, RZ, 0x1 ;  /* 0x00000001ff0c7424 */ /* 0x000fe400078e00ff */
[----:B0-----:R-:W-:-:S07]  /*1360*/  IMAD.MOV.U32 R13, RZ, RZ, RZ ;  /* 0x000000ffff0d7224 */ /* 0x001fce00078e00ff */
[----:B------:R-:W-:-:S07]  /*1370*/  LEPC R20, `(.L_x_13) ;  /* 0x000000001014794e */ /* 0x000fce0000000000 */
[----:B-123-5:R-:W-:Y:S05]  /*1380*/  CALL.ABS.NOINC R14 ;  /* 0x000000000e007343 */ /* 0x02efea0003c00000 */
.L_x_13:
[----:B------:R-:W-:-:S06]  /*1390*/  ULOP3.LUT UR4, UR40, 0x1, URZ, 0xfc, !UPT ;  /* 0x0000000128047892 */ /* 0x000fcc000f8efc3f */
[----:B------:R-:W-:-:S05]  /*13a0*/  IMAD.U32 R0, RZ, RZ, UR4 ;  /* 0x00000004ff007e24 */ /* 0x000fca000f8e00ff */
[----:B------:R-:W-:-:S13]  /*13b0*/  ISETP.NE.AND P0, PT, R0, 0x3, PT ;  /* 0x000000030000780c */ /* 0x000fda0003f05270 */
[----:B------:R-:W-:Y:S05]  /*13c0*/  @!P0 BRA `(.L_x_14) ;  /* 0x0000000000048947 */ /* 0x000fea0003800000 */
[----:B------:R-:W-:Y:S01]  /*13d0*/  BPT.TRAP 0x1 ;  /* 0x000000040000795c */ /* 0x000fe20000300000 */
.L_x_14:
[----:B-1----:R-:W-:Y:S02]  /*13e0*/  IMAD.U32 R3, RZ, RZ, UR39 ;  /* 0x00000027ff037e24 */ /* 0x002fe4000f8e00ff */
[----:B------:R-:W-:-:S03]  /*13f0*/  IMAD.U32 R0, RZ, RZ, UR38 ;  /* 0x00000026ff007e24 */ /* 0x000fc6000f8e00ff */
[----:B------:R-:W-:Y:S02]  /*1400*/  LEA R3, R3, UR45, 0x3 ;  /* 0x0000002d03037c11 */ /* 0x000fe4000f8e18ff */
[----:B------:R-:W-:-:S04]  /*1410*/  SHF.L.U32 R0, R0, 0x1f, RZ ;  /* 0x0000001f00007819 */ /* 0x000fc800000006ff */
[----:B------:R0:W1:Y:S01]  /*1420*/  SYNCS.PHASECHK.TRANS64.TRYWAIT P1, [R3+URZ], R0 ;  /* 0x00000000030075a7 */ /* 0x000062000802017f */
[----:B------:R-:W-:Y:S05]  /*1430*/  @!P0 BRA `(.L_x_15) ;  /* 0x0000000000048947 */ /* 0x000fea0003800000 */
[----:B------:R-:W-:Y:S01]  /*1440*/  BPT.TRAP 0x1 ;  /* 0x000000040000795c */ /* 0x000fe20000300000 */
.L_x_15:
[----:B-1----:R-:W-:Y:S05]  /*1450*/  @P1 BRA `(.L_x_16) ;  /* 0x0000000000081947 */ /* 0x002fea0003800000 */
[----:B------:R-:W1:Y:S02]  /*1460*/  SYNCS.PHASECHK.TRANS64.TRYWAIT P1, [R3+URZ], R0 ;  /* 0x00000000030075a7 */ /* 0x000e64000802017f */
[----:B-1----:R-:W-:Y:S05]  /*1470*/  @!P1 BRA `(.L_x_17) ;  /* 0x0000054c00ec9947 */ /* 0x002fea0003800000 */
.L_x_16:
[----:B------:R-:W-:-:S04]  /*1480*/  UISETP.LT.AND UP0, UPT, UR44, 0x1, UPT ;  /* 0x000000012c00788c */ /* 0x000fc8000bf01270 */
[----:B------:R-:W-:-:S06]  /*1490*/  USEL UR4, UR44, 0x1, UP0 ;  /* 0x000000012c047887 */ /* 0x000fcc0008000000 */
[----:B--2---:R-:W-:Y:S01]  /*14a0*/  IMAD.U32 R5, RZ, RZ, UR4 ;  /* 0x00000004ff057e24 */ /* 0x004fe2000f8e00ff */
[----:B------:R-:W-:Y:S05]  /*14b0*/  WARPSYNC.ALL ;  /* 0x0000000000007948 */ /* 0x000fea0003800000 */
[----:B------:R-:W-:-:S04]  /*14c0*/  IADD3 R5, -R5, UR44, RZ ;  /* 0x0000002c05057c10 */ /* 0x000fc8000fffe1ff */
[----:B------:R-:W-:Y:S01]  /*14d0*/  ISETP.GE.AND P1, PT, R5, 0x1, PT ;  /* 0x000000010500780c */ /* 0x000fe20003f26270 */
[----:B------:R-:W-:Y:S01]  /*14e0*/  UIADD3 UR4, UR45, 0x1c180, URZ ;  /* 0x0001c1802d047890 */ /* 0x000fe2000fffe03f */
[----:B------:R-:W-:Y:S01]  /*14f0*/  WARPGROUP.ARRIVE ;  /* 0x00000000000079c5 */ /* 0x000fe20000000000 */
[----:B------:R-:W-:Y:S02]  /*1500*/  ULOP3.LUT UR12, UR47, 0x10000, URZ, 0xfc, !UPT ;  /* 0x000100002f0c7892 */ /* 0x000fe4000f8efc3f */
[----:B------:R-:W-:Y:S02]  /*1510*/  USHF.R.U32.HI UR4, URZ, 0x4, UR4 ;  /* 0x000000043f047899 */ /* 0x000fe40008011604 */
[----:B------:R-:W-:Y:S02]  /*1520*/  ULEA UR14, UR39, UR12, 0xa ;  /* 0x0000000c270e7291 */ /* 0x000fe4000f8e503f */
[----:B------:R-:W-:Y:S01]  /*1530*/  ULOP3.LUT UR4, UR4, 0x3fff, URZ, 0xc0, !UPT ;  /* 0x00003fff04047892 */ /* 0x000fe2000f8ec03f */
[----:B------:R-:W-:Y:S01]  /*1540*/  UMOV UR5, 0xc0000010 ;  /* 0xc000001000057882 */ /* 0x000fe20000000000 */
[----:B------:R-:W-:-:S02]  /*1550*/  UMOV UR7, 0xc0000010 ;  /* 0xc000001000077882 */ /* 0x000fc40000000000 */
[----:B------:R-:W-:Y:S01]  /*1560*/  ULOP3.LUT UR13, UR4, 0x10000, URZ, 0xfc, !UPT ;  /* 0x00010000040d7892 */ /* 0x000fe2000f8efc3f */
[----:B------:R-:W-:Y:S02]  /*1570*/  UMOV UR9, UR5 ;  /* 0x0000000500097c82 */ /* 0x000fe40008000000 */
[----:B------:R-:W-:Y:S01]  /*1580*/  UMOV UR4, UR14 ;  /* 0x0000000e00047c82 */ /* 0x000fe20008000000 */
[----:B------:R-:W-:Y:S01]  /*1590*/  ULEA UR6, UR39, UR13, 0xa ;  /* 0x0000000d27067291 */ /* 0x000fe2000f8e503f */
[----:B------:R-:W-:Y:S01]  /*15a0*/  UMOV UR8, UR4 ;  /* 0x0000000400087c82 */ /* 0x000fe20008000000 */
[----:B------:R-:W-:Y:S02]  /*15b0*/  UMOV UR11, 0xc0000010 ;  /* 0xc0000010000b7882 */ /* 0x000fe40000000000 */
[----:B------:R-:W-:-:S05]  /*15c0*/  UIADD3 UR10, UR6, 0x200, URZ ;  /* 0x00000200060a7890 */ /* 0x000fca000fffe03f */
[----:B------:R-:W-:Y:S03]  /*15d0*/  HGMMA.64x256x16.F32.BF16 R24, gdesc[UR4], RZ, !UPT, gsb0 ;  /* 0x03e00000041879f0 */ /* 0x000fe6000c0018ff */
[----:B------:R-:W-:Y:S02]  /*15e0*/  WARPGROUP.DEPBAR.LE gsb0, 0x0 ;  /* 0x00008000000079c5 */ /* 0x000fe40000010000 */
[----:B------:R-:W-:Y:S04]  /*15f0*/  STL.64 [R1+0xc00], R24 ;  /* 0x000c001801007387 */ /* 0x000fe80000100a00 */
        /* <DEDUP_REMOVED lines=62> */
[----:B------:R2:W-:Y:S02]  /*19e0*/  STL.64 [R1+0xdf8], R150 ;  /* 0x000df89601007387 */ /* 0x0005e40000100a00 */
[----:B--2---:R-:W-:-:S06]  /*19f0*/  WARPGROUP.ARRIVE ;  /* 0x00000000000079c5 */ /* 0x004fcc0000000000 */
[----:B------:R-:W-:Y:S01]  /*1a00*/  HGMMA.64x256x16.F32.BF16 R24, gdesc[UR8], RZ, !UPT, gsb0 ;  /* 0x03e00000081879f0 */ /* 0x000fe2000c0018ff */
[----:B------:R-:W-:Y:S01]  /*1a10*/  UIADD3 UR8, UR14, 0x100, URZ ;  /* 0x000001000e087890 */ /* 0x000fe2000fffe03f */
[----:B------:R-:W-:Y:S02]  /*1a20*/  UMOV UR9, 0xc0000010 ;  /* 0xc000001000097882 */ /* 0x000fe40000000000 */
[----:B------:R-:W-:-:S04]  /*1a30*/  UMOV UR5, UR9 ;  /* 0x0000000900057c82 */ /* 0x000fc80008000000 */
[----:B------:R-:W-:Y:S01]  /*1a40*/  UMOV UR4, UR8 ;  /* 0x0000000800047c82 */ /* 0x000fe20008000000 */
        /* <DEDUP_REMOVED lines=277> */
[----:B------:R-:W-:Y:S04]  /*2ba0*/  STL.64 [R1], R24 ;  /* 0x0000001801007387 */ /* 0x000fe80000100a00 */
        /* <DEDUP_REMOVED lines=112> */
[----:B------:R2:W-:Y:S04]  /*32b0*/  STL.64 [R1+0x6a8], R150 ;  /* 0x0006a89601007387 */ /* 0x0005e80000100a00 */
        /* <DEDUP_REMOVED lines=42> */
[----:B--2---:R4:W5:Y:S04]  /*3560*/  LDL.LU.64 R150, [R1+0xeb0] ;  /* 0x000eb00001967983 */ /* 0x0049680000300a00 */
[----:B------:R4:W5:Y:S04]  /*3570*/  LDL.LU.64 R148, [R1+0xea8] ;  /* 0x000ea80001947983 */ /* 0x0009680000300a00 */
        /* <DEDUP_REMOVED lines=19> */
[----:B------:R4:W5:Y:S01]  /*36b0*/  LDL.LU.64 R108, [R1+0xe08] ;  /* 0x000e0800016c7983 */ /* 0x0009620000300a00 */
[----:B------:R-:W-:Y:S05]  /*36c0*/  @!P1 BRA `(.L_x_18) ;  /* 0x0000006000b09947 */ /* 0x000fea0003800000 */
[----:B------:R-:W-:Y:S01]  /*36d0*/  UIADD3 UR14, UR39, 0x1, URZ ;  /* 0x00000001270e7890 */ /* 0x000fe2000fffe03f */
[----:B01----:R-:W-:Y:S01]  /*36e0*/  IMAD.MOV.U32 R0, RZ, RZ, R5 ;  /* 0x000000ffff007224 */ /* 0x003fe200078e0005 */
[----:B------:R-:W-:Y:S02]  /*36f0*/  UMOV UR15, UR39 ;  /* 0x00000027000f7c82 */ /* 0x000fe40008000000 */
[----:B------:R-:W-:-:S04]  /*3700*/  UISETP.NE.AND UP0, UPT, UR14, 0x7, UPT ;  /* 0x000000070e00788c */ /* 0x000fc8000bf05270 */
[----:B------:R-:W-:Y:S02]  /*3710*/  USEL UR4, URZ, 0x1, UP0 ;  /* 0x000000013f047887 */ /* 0x000fe40008000000 */
[----:B------:R-:W-:Y:S02]  /*3720*/  USEL UR14, UR14, URZ, UP0 ;  /* 0x0000003f0e0e7287 */ /* 0x000fe40008000000 */
[----:B------:R-:W-:-:S06]  /*3730*/  ULOP3.LUT UR4, UR38, UR4, URZ, 0x3c, !UPT ;  /* 0x0000000426047292 */ /* 0x000fcc000f8e3c3f */
[----:B------:R-:W-:-:S07]  /*3740*/  IMAD.U32 R3, RZ, RZ, UR4 ;  /* 0x00000004ff037e24 */ /* 0x000fce000f8e00ff */
.L_x_25:
[----:B-1----:R-:W-:Y:S05]  /*3750*/  @!P0 BRA `(.L_x_19) ;  /* 0x0000000000048947 */ /* 0x002fea0003800000 */
[----:B------:R-:W-:Y:S01]  /*3760*/  BPT.TRAP 0x1 ;  /* 0x000000040000795c */ /* 0x000fe20000300000 */
.L_x_19:
[----:B------:R-:W-:Y:S01]  /*3770*/  ULEA UR4, UR14, UR45, 0x3 ;  /* 0x0000002d0e047291 */ /* 0x000fe2000f8e183f */
[----:B------:R-:W-:-:S08]  /*3780*/  SHF.L.U32 R4, R3, 0x1f, RZ ;  /* 0x0000001f03047819 */ /* 0x000fd000000006ff */
[----:B------:R0:W1:Y:S01]  /*3790*/  SYNCS.PHASECHK.TRANS64.TRYWAIT P1, [UR4], R4 ;  /* 0x00000004ff0075a7 */ /* 0x0000620008020144 */
[----:B------:R-:W-:Y:S05]  /*37a0*/  @!P0 BRA `(.L_x_20) ;  /* 0x0000000000048947 */ /* 0x000fea0003800000 */
[----:B------:R-:W-:Y:S01]  /*37b0*/  BPT.TRAP 0x1 ;  /* 0x000000040000795c */ /* 0x000fe20000300000 */
.L_x_20:
[----:B-1----:R-:W-:Y:S05]  /*37c0*/  @P1 BRA `(.L_x_21) ;  /* 0x0000000000081947 */ /* 0x002fea0003800000 */
[----:B------:R-:W1:Y:S02]  /*37d0*/  SYNCS.PHASECHK.TRANS64.TRYWAIT P1, [UR4], R4 ;  /* 0x00000004ff0075a7 */ /* 0x000e640008020144 */
[----:B-1----:R-:W-:Y:S05]  /*37e0*/  @!P1 BRA `(.L_x_22) ;  /* 0x0000052c00249947 */ /* 0x002fea0003800000 */
.L_x_21:
[----:B-----5:R-:W-:Y:S04]  /*37f0*/  STL.64 [R1+0xf60], R150 ;  /* 0x000f609601007387 */ /* 0x020fe80000100a00 */
        /* <DEDUP_REMOVED lines=21> */
[----:B--2---:R-:W2:Y:S04]  /*3950*/  LDL.LU.64 R108, [R1+0xc00] ;  /* 0x000c0000016c7983 */ /* 0x004ea80000300a00 */
[----:B------:R-:W2:Y:S04]  /*3960*/  LDL.LU.64 R110, [R1+0xc08] ;  /* 0x000c0800016e7983 */ /* 0x000ea80000300a00 */
        /* <DEDUP_REMOVED lines=20> */
[----:B----4-:R-:W2:Y:S04]  /*3ab0*/  LDL.LU.64 R152, [R1+0xcb0] ;  /* 0x000cb00001987983 */ /* 0x010ea80000300a00 */
        /* <DEDUP_REMOVED lines=40> */
[----:B------:R-:W2:Y:S01]  /*3d40*/  LDL.LU.64 R234, [R1+0xdf8] ;  /* 0x000df80001ea7983 */ /* 0x000ea20000300a00 */
[----:B------:R-:W-:-:S02]  /*3d50*/  ULEA UR16, UR14, UR12, 0xa ;  /* 0x0000000c0e107291 */ /* 0x000fc4000f8e503f */
[----:B------:R-:W-:Y:S01]  /*3d60*/  ULEA UR6, UR14, UR13, 0xa ;  /* 0x0000000d0e067291 */ /* 0x000fe2000f8e503f */
[----:B------:R-:W-:Y:S01]  /*3d70*/  UMOV UR5, 0xc0000010 ;  /* 0xc000001000057882 */ /* 0x000fe20000000000 */
[----:B------:R-:W-:-:S03]  /*3d80*/  UMOV UR7, 0xc0000010 ;  /* 0xc000001000077882 */ /* 0x000fc60000000000 */
[----:B------:R-:W-:Y:S01]  /*3d90*/  UMOV UR4, UR16 ;  /* 0x0000001000047c82 */ /* 0x000fe20008000000 */
[----:B--2---:R-:W-:-:S06]  /*3da0*/  WARPGROUP.ARRIVE ;  /* 0x00000000000079c5 */ /* 0x004fcc0000000000 */
[----:B------:R-:W-:Y:S03]  /*3db0*/  HGMMA.64x256x16.F32.BF16 R108, gdesc[UR4], R108, gsb0 ;  /* 0x03e00000046c79f0 */ /* 0x000fe6000800186c */
[----:B------:R-:W-:Y:S02]  /*3dc0*/  WARPGROUP.DEPBAR.LE gsb0, 0x0 ;  /* 0x00008000000079c5 */ /* 0x000fe40000010000 */
        /* <DEDUP_REMOVED lines=64> */
[----:B--2---:R-:W2:Y:S04]  /*41d0*/  LDL.LU.64 R108, [R1] ;  /* 0x00000000016c7983 */ /* 0x004ea80000300a00 */
[----:B----4-:R-:W4:Y:S04]  /*41e0*/  LDL.LU.64 R110, [R1+0x8] ;  /* 0x00000800016e7983 */ /* 0x010f280000300a00 */
[----:B0-----:R-:W2:Y:S04]  /*41f0*/  LDL.LU.64 R112, [R1+0x10] ;  /* 0x0000100001707983 */ /* 0x001ea80000300a00 */
[----:B-1----:R-:W4:Y:S04]  /*4200*/  LDL.LU.64 R114, [R1+0x18] ;  /* 0x0000180001727983 */ /* 0x002f280000300a00 */
[----:B---3--:R-:W3:Y:S04]  /*4210*/  LDL.LU.64 R116, [R1+0x20] ;  /* 0x0000200001747983 */ /* 0x008ee80000300a00 */
[----:B------:R-:W2:Y:S04]  /*4220*/  LDL.LU.64 R118, [R1+0x28] ;  /* 0x0000280001767983 */ /* 0x000ea80000300a00 */
[----:B------:R-:W4:Y:S04]  /*4230*/  LDL.LU.64 R120, [R1+0x30] ;  /* 0x0000300001787983 */ /* 0x000f280000300a00 */
[----:B------:R-:W3:Y:S04]  /*4240*/  LDL.LU.64 R122, [R1+0x38] ;  /* 0x00003800017a7983 */ /* 0x000ee80000300a00 */
        /* <DEDUP_REMOVED lines=14> */
[----:B----4-:R-:W-:Y:S04]  /*4330*/  STL.64 [R1+0x1160], R150 ;  /* 0x0011609601007387 */ /* 0x010fe80000100a00 */
[----:B--2---:R-:W-:Y:S04]  /*4340*/  STL.64 [R1+0x1158], R148 ;  /* 0x0011589401007387 */ /* 0x004fe80000100a00 */
[----:B---3--:R-:W-:Y:S04]  /*4350*/  STL.64 [R1+0x1150], R146 ;  /* 0x0011509201007387 */ /* 0x008fe80000100a00 */
        /* <DEDUP_REMOVED lines=61> */
[----:B0-----:R-:W2:Y:S04]  /*4730*/  LDL.LU.64 R24, [R1+0x800] ;  /* 0x0008000001187983 */ /* 0x001ea80000300a00 */
[----:B------:R-:W3:Y:S04]  /*4740*/  LDL.LU.64 R26, [R1+0x808] ;  /* 0x00080800011a7983 */ /* 0x000ee80000300a00 */
[----:B------:R-:W4:Y:S04]  /*4750*/  LDL.LU.64 R28, [R1+0x810] ;  /* 0x00081000011c7983 */ /* 0x000f280000300a00 */
[----:B------:R-:W2:Y:S04]  /*4760*/  LDL.LU.64 R30, [R1+0x818] ;  /* 0x00081800011e7983 */ /* 0x000ea80000300a00 */
        /* <DEDUP_REMOVED lines=60> */
[----:B--2---:R-:W-:Y:S04]  /*4b30*/  STL.64 [R1+0x1360], R150 ;  /* 0x0013609601007387 */ /* 0x004fe80000100a00 */
[----:B----4-:R-:W-:Y:S04]  /*4b40*/  STL.64 [R1+0x1358], R148 ;  /* 0x0013589401007387 */ /* 0x010fe80000100a00 */
        /* <DEDUP_REMOVED lines=382> */
[----:B------:R-:W-:Y:S01]  /*6330*/  UIADD3 UR10, UR6, 0x200, URZ ;  /* 0x00000200060a7890 */ /* 0x000fe2000fffe03f */
[----:B------:R-:W-:Y:S01]  /*6340*/  UMOV UR8, UR4 ;  /* 0x0000000400087c82 */ /* 0x000fe20008000000 */
[----:B------:R-:W-:Y:S01]  /*6350*/  UMOV UR9, UR5 ;  /* 0x0000000500097c82 */ /* 0x000fe20008000000 */
[----:B------:R-:W-:Y:S01]  /*6360*/  UMOV UR11, 0xc0000010 ;  /* 0xc0000010000b7882 */ /* 0x000fe20000000000 */
[----:B------:R-:W3:Y:S04]  /*6370*/  LDL.LU.64 R152, [R1+0xb0] ;  /* 0x0000b00001987983 */ /* 0x000ee80000300a00 */
        /* <DEDUP_REMOVED lines=40> */
[----:B------:R-:W3:Y:S01]  /*6600*/  LDL.LU.64 R234, [R1+0x1f8] ;  /* 0x0001f80001ea7983 */ /* 0x000ee20000300a00 */
[----:B--2---:R-:W-:-:S06]  /*6610*/  WARPGROUP.ARRIVE ;  /* 0x00000000000079c5 */ /* 0x004fcc0000000000 */
[----:B------:R-:W-:Y:S03]  /*6620*/  HGMMA.64x256x16.F32.BF16 R24, gdesc[UR8], R24, gsb0 ;  /* 0x03e00000081879f0 */ /* 0x000fe60008001818 */
        /* <DEDUP_REMOVED lines=130> */
[----:B------:R-:W-:Y:S01]  /*6e50*/  UMOV UR9, 0xc0000010 ;  /* 0xc000001000097882 */ /* 0x000fe20000000000 */
[----:B--2---:R-:W-:-:S07]  /*6e60*/  WARPGROUP.ARRIVE ;  /* 0x00000000000079c5 */ /* 0x004fce0000000000 */
        /* <DEDUP_REMOVED lines=130> */
[----:B------:R-:W-:Y:S01]  /*7690*/  UMOV UR4, UR8 ;  /* 0x0000000800047c82 */ /* 0x000fe20008000000 */
[----:B------:R-:W-:Y:S01]  /*76a0*/  UMOV UR5, UR9 ;  /* 0x0000000900057c82 */ /* 0x000fe20008000000 */
        /* <DEDUP_REMOVED lines=200> */
[----:B0-----:R-:W3:Y:S04]  /*8330*/  LDL.LU.64 R150, [R1+0x1160] ;  /* 0x0011600001967983 */ /* 0x001ee80000300a00 */
        /* <DEDUP_REMOVED lines=21> */
[----:B------:R-:W-:Y:S01]  /*8490*/  UMOV UR8, UR4 ;  /* 0x0000000400087c82 */ /* 0x000fe20008000000 */
[----:B------:R-:W-:-:S02]  /*84a0*/  UMOV UR9, UR5 ;  /* 0x0000000500097c82 */ /* 0x000fc40008000000 */
        /* <DEDUP_REMOVED lines=42> */
[----:B---3--:R-:W-:-:S06]  /*8750*/  WARPGROUP.ARRIVE ;  /* 0x00000000000079c5 */ /* 0x008fcc0000000000 */
[----:B------:R-:W-:Y:S03]  /*8760*/  HGMMA.64x256x16.F32.BF16 R108, gdesc[UR8], R108, gsb0 ;  /* 0x03e00000086c79f0 */ /* 0x000fe6000800186c */
        /* <DEDUP_REMOVED lines=247> */
[----:B0-----:R1:W5:Y:S04]  /*96e0*/  LDL.LU.64 R150, [R1+0xeb0] ;  /* 0x000eb00001967983 */ /* 0x0013680000300a00 */
        /* <DEDUP_REMOVED lines=22> */
[----:B------:R-:W-:Y:S01]  /*9850*/  BPT.TRAP 0x1 ;  /* 0x000000040000795c */ /* 0x000fe20000300000 */
.L_x_23:
[----:B------:R-:W-:Y:S02]  /*9860*/  UISETP.GT.U32.AND UP0, UPT, UR40, 0x1, UPT ;  /* 0x000000012800788c */ /* 0x000fe4000bf04070 */
[----:B------:R-:W-:-:S04]  /*9870*/  ULEA UR4, UR15, UR45, 0x3 ;  /* 0x0000002d0f047291 */ /* 0x000fc8000f8e183f */
[----:B------:R-:W-:Y:S01]  /*9880*/  UIADD3 UR4, UR4, 0x38, URZ ;  /* 0x0000003804047890 */ /* 0x000fe2000fffe03f */
[----:B------:R-:W-:-:S03]  /*9890*/  PLOP3.LUT P1, PT, PT, PT, UP0, 0x80, 0x0 ;  /* 0x000000000000781c */ /* 0x000fc60003f2f008 */
[----:B------:R-:W-:-:S09]  /*98a0*/  UPRMT UR4, URZ, 0x654, UR4 ;  /* 0x000006543f047896 */ /* 0x000fd20008000004 */
[----:B------:R-:W-:Y:S01]  /*98b0*/  SYNCS.ARRIVE.TRANS64.RED.A1T0 RZ, [UR4], RZ ;  /* 0x000000ffffff79a7 */ /* 0x000fe20008100404 */
[----:B------:R-:W-:Y:S05]  /*98c0*/  @P1 BRA `(.L_x_24) ;  /* 0x0000000000041947 */ /* 0x000fea0003800000 */
[----:B------:R-:W-:Y:S01]  /*98d0*/  BPT.TRAP 0x1 ;  /* 0x000000040000795c */ /* 0x000fe20000300000 */
.L_x_24:
[----:B------:R-:W-:Y:S01]  /*98e0*/  UIADD3 UR14, UR14, 0x1, URZ ;  /* 0x000000010e0e7890 */ /* 0x000fe2000fffe03f */
[C---:B------:R-:W-:Y:S01]  /*98f0*/  ISETP.GT.AND P1, PT, R0.reuse, 0x1, PT ;  /* 0x000000010000780c */ /* 0x040fe20003f24270 */
[----:B------:R-:W-:Y:S01]  /*9900*/  UIADD3 UR15, UR15, 0x1, URZ ;  /* 0x000000010f0f7890 */ /* 0x000fe2000fffe03f */
[----:B------:R-:W-:Y:S01]  /*9910*/  VIADD R0, R0, 0xffffffff ;  /* 0xffffffff00007836 */ /* 0x000fe20000000000 */
[----:B------:R-:W-:Y:S02]  /*9920*/  UISETP.NE.AND UP0, UPT, UR14, 0x7, UPT ;  /* 0x000000070e00788c */ /* 0x000fe4000bf05270 */
[----:B------:R-:W-:Y:S02]  /*9930*/  UISETP.NE.AND UP1, UPT, UR15, 0x7, UPT ;  /* 0x000000070f00788c */ /* 0x000fe4000bf25270 */
[----:B------:R-:W-:Y:S02]  /*9940*/  USEL UR4, URZ, 0x1, UP0 ;  /* 0x000000013f047887 */ /* 0x000fe40008000000 */
[----:B------:R-:W-:-:S02]  /*9950*/  USEL UR14, UR14, URZ, UP0 ;  /* 0x0000003f0e0e7287 */ /* 0x000fc40008000000 */
[----:B------:R-:W-:Y:S02]  /*9960*/  USEL UR15, UR15, URZ, UP1 ;  /* 0x0000003f0f0f7287 */ /* 0x000fe40008800000 */
[----:B------:R-:W-:Y:S01]  /*9970*/  LOP3.LUT R3, R3, UR4, RZ, 0x3c, !PT ;  /* 0x0000000403037c12 */ /* 0x000fe2000f8e3cff */
[----:B------:R-:W-:Y:S09]  /*9980*/  @P1 BRA `(.L_x_25) ;  /* 0xffffff9c00701947 */ /* 0x000ff2000383ffff */
.L_x_18:
[----:B01----:R-:W0:Y:S02]  /*9990*/  LDC R0, c[0x0][0x28c] ;  /* 0x0000a300ff007b82 */ /* 0x003e240000000800 */
[----:B0-----:R-:W-:-:S13]  /*99a0*/  ISETP.GE.AND P1, PT, R0, 0x1, PT ;  /* 0x000000010000780c */ /* 0x001fda0003f26270 */
[----:B------:R-:W-:Y:S05]  /*99b0*/  @!P1 BRA `(.L_x_26) ;  /* 0x0000000000409947 */ /* 0x000fea0003800000 */
[----:B------:R-:W-:Y:S05]  /*99c0*/  @!P0 BRA `(.L_x_27) ;  /* 0x0000000000048947 */ /* 0x000fea0003800000 */
[----:B------:R-:W-:Y:S01]  /*99d0*/  BPT.TRAP 0x1 ;  /* 0x000000040000795c */ /* 0x000fe20000300000 */
.L_x_27:
[----:B------:R-:W-:Y:S01]  /*99e0*/  VIADD R0, R5, UR39 ;  /* 0x0000002705007c36 */ /* 0x000fe20008000000 */
[----:B------:R-:W-:-:S03]  /*99f0*/  UISETP.GT.U32.AND UP0, UPT, UR40, 0x1, UPT ;  /* 0x000000012800788c */ /* 0x000fc6000bf04070 */
[----:B------:R-:W-:-:S03]  /*9a00*/  IMAD.WIDE.U32 R4, R0, 0x24924925, RZ ;  /* 0x2492492500047825 */ /* 0x000fc600078e00ff */
[----:B------:R-:W-:Y:S01]  /*9a10*/  PLOP3.LUT P0, PT, PT, PT, UP0, 0x80, 0x0 ;  /* 0x000000000000781c */ /* 0x000fe20003f0f008 */
[----:B------:R-:W-:-:S05]  /*9a20*/  IMAD.IADD R3, R0, 0x1, -R5 ;  /* 0x0000000100037824 */ /* 0x000fca00078e0a05 */
[----:B------:R-:W-:-:S04]  /*9a30*/  LEA.HI R3, R3, R5, RZ, 0x1f ;  /* 0x0000000503037211 */ /* 0x000fc800078ff8ff */
[----:B------:R-:W-:-:S05]  /*9a40*/  SHF.R.U32.HI R3, RZ, 0x2, R3 ;  /* 0x00000002ff037819 */ /* 0x000fca0000011603 */
[----:B------:R-:W-:-:S05]  /*9a50*/  IMAD R0, R3, -0x7, R0 ;  /* 0xfffffff903007824 */ /* 0x000fca00078e0200 */
[----:B------:R-:W-:-:S05]  /*9a60*/  LEA R0, R0, UR45, 0x3 ;  /* 0x0000002d00007c11 */ /* 0x000fca000f8e18ff */
[----:B------:R-:W-:-:S05]  /*9a70*/  VIADD R0, R0, 0x38 ;  /* 0x0000003800007836 */ /* 0x000fca0000000000 */
[----:B------:R-:W-:-:S04]  /*9a80*/  PRMT R0, RZ, 0x654, R0 ;  /* 0x00000654ff007816 */ /* 0x000fc80000000000 */
[----:B------:R0:W-:Y:S01]  /*9a90*/  SYNCS.ARRIVE.TRANS64.RED.A1T0 RZ, [R0+URZ], RZ ;  /* 0x000000ff00ff79a7 */ /* 0x0001e2000810043f */
[----:B------:R-:W-:Y:S05]  /*9aa0*/  @P0 BRA `(.L_x_26) ;  /* 0x0000000000040947 */ /* 0x000fea0003800000 */
[----:B------:R-:W-:Y:S01]  /*9ab0*/  BPT.TRAP 0x1 ;  /* 0x000000040000795c */ /* 0x000fe20000300000 */
.L_x_26:
[----:B0-----:R-:W0:Y:S01]  /*9ac0*/  S2R R0, SR_TID.X ;  /* 0x0000000000007919 */ /* 0x001e220000002100 */
[----:B------:R-:W-:Y:S01]  /*9ad0*/  USHF.L.U32 UR42, UR42, 0x9, URZ ;  /* 0x000000092a2a7899 */ /* 0x000fe2000800063f */
[----:B------:R-:W-:Y:S01]  /*9ae0*/  ULDC UR7, c[0x0][0x288] ;  /* 0x0000a20000077ab9 */ /* 0x000fe20000000800 */
[----:B------:R-:W1:Y:S01]  /*9af0*/  S2R R5, SR_TID.X ;  /* 0x0000000000057919 */ /* 0x000e620000002100 */
[----:B------:R-:W-:Y:S02]  /*9b00*/  UIMAD.WIDE UR8, UR43, 0x200, URZ ;  /* 0x000002002b0878a5 */ /* 0x000fe4000f8e023f */
[----:B------:R-:W-:Y:S01]  /*9b10*/  USHF.L.U32 UR43, UR43, 0x9, URZ ;  /* 0x000000092b2b7899 */ /* 0x000fe2000800063f */
[----:B------:R-:W-:Y:S01]  /*9b20*/  IMAD.U32 R10, RZ, RZ, UR42 ;  /* 0x0000002aff0a7e24 */ /* 0x000fe2000f8e00ff */
[----:B------:R-:W-:Y:S02]  /*9b30*/  UISETP.GE.AND UP0, UPT, UR42, UR7, UPT ;  /* 0x000000072a00728c */ /* 0x000fe4000bf06270 */
[----:B------:R-:W-:Y:S01]  /*9b40*/  UIADD3 UR39, UR44, UR39, URZ ;  /* 0x000000272c277290 */ /* 0x000fe2000fffe03f */
[----:B------:R-:W-:Y:S01]  /*9b50*/  ULDC UR12, c[0x0][0x284] ;  /* 0x0000a100000c7ab9 */ /* 0x000fe20000000800 */
[----:B------:R-:W-:Y:S01]  /*9b60*/  USHF.R.S32.HI UR13, URZ, 0x1f, UR41 ;  /* 0x0000001f3f0d7899 */ /* 0x000fe20008011429 */
[----:B------:R-:W-:Y:S01]  /*9b70*/  IMAD.U32 R6, RZ, RZ, UR12 ;  /* 0x0000000cff067e24 */ /* 0x000fe2000f8e00ff */
[----:B------:R-:W-:-:S02]  /*9b80*/  UISETP.GE.OR UP0, UPT, UR43, UR12, UP0 ;  /* 0x0000000c2b00728c */ /* 0x000fc40008706670 */
[----:B------:R-:W-:Y:S02]  /*9b90*/  UISETP.GT.U32.AND UP1, UPT, UR39, 0x6, UPT ;  /* 0x000000062700788c */ /* 0x000fe4000bf24070 */
[----:B------:R-:W-:Y:S01]  /*9ba0*/  UIMAD.WIDE.U32 UR4, UR39, 0x24924925, URZ ;  /* 0x24924925270478a5 */ /* 0x000fe2000f8e003f */
[----:B------:R-:W-:Y:S01]  /*9bb0*/  ULDC.64 UR10, c[0x0][0x5d0] ;  /* 0x00017400000a7ab9 */ /* 0x000fe20000000a00 */
[----:B------:R-:W-:Y:S01]  /*9bc0*/  UISETP.LT.U32.AND UP1, UPT, UR44, 0x7, UP1 ;  /* 0x000000072c00788c */ /* 0x000fe20008f21070 */
[----:B------:R-:W-:Y:S01]  /*9bd0*/  PLOP3.LUT P0, PT, PT, PT, UP0, 0x80, 0x0 ;  /* 0x000000000000781c */ /* 0x000fe20003f0f008 */
[----:B------:R-:W-:Y:S02]  /*9be0*/  UIADD3 UR4, UR39, -UR5, URZ ;  /* 0x8000000527047290 */ /* 0x000fe4000fffe03f */
[----:B------:R-:W-:Y:S02]  /*9bf0*/  UISETP.GE.U32.AND UP2, UPT, UR44, 0x7, UPT ;  /* 0x000000072c00788c */ /* 0x000fe4000bf46070 */
[----:B------:R-:W-:-:S02]  /*9c00*/  UIMAD UR6, UR13, UR10, URZ ;  /* 0x0000000a0d0672a4 */ /* 0x000fc4000f8e023f */
[----:B------:R-:W-:Y:S01]  /*9c10*/  ULEA.HI UR4, UR4, UR5, URZ, 0x1f ;  /* 0x0000000504047291 */ /* 0x000fe2000f8ff83f */
[----:B0-----:R-:W-:Y:S01]  /*9c20*/  SHF.R.U32.HI R3, RZ, 0x7, R0 ;  /* 0x00000007ff037819 */ /* 0x001fe20000011600 */
[----:B------:R-:W-:Y:S02]  /*9c30*/  UIMAD UR6, UR41, UR11, UR6 ;  /* 0x0000000b290672a4 */ /* 0x000fe4000f8e0206 */
[----:B------:R-:W-:Y:S01]  /*9c40*/  USHF.R.U32.HI UR4, URZ, 0x2, UR4 ;  /* 0x000000023f047899 */ /* 0x000fe20008011604 */
[----:B------:R-:W-:Y:S01]  /*9c50*/  LOP3.LUT R3, R3, 0x1, RZ, 0xc0, !PT ;  /* 0x0000000103037812 */ /* 0x000fe200078ec0ff */
[C---:B-1----:R-:W-:Y:S01]  /*9c60*/  IMAD.SHL.U32 R11, R5.reuse, 0x2, RZ ;  /* 0x00000002050b7824 */ /* 0x042fe200078e00ff */
[----:B------:R-:W-:Y:S01]  /*9c70*/  SHF.R.U32.HI R0, RZ, 0x2, R5 ;  /* 0x00000002ff007819 */ /* 0x000fe20000011605 */
[----:B------:R-:W-:Y:S01]  /*9c80*/  UIMAD UR39, UR4, -0x7, UR39 ;  /* 0xfffffff9042778a4 */ /* 0x000fe2000f8e0227 */
[----:B------:R-:W-:Y:S01]  /*9c90*/  LOP3.LUT R4, R5, 0x60, RZ, 0xc0, !PT ;  /* 0x0000006005047812 */ /* 0x000fe200078ec0ff */
[----:B------:R-:W-:Y:S01]  /*9ca0*/  IMAD.SHL.U32 R8, R3, 0x40, RZ ;  /* 0x0000004003087824 */ /* 0x000fe200078e00ff */
[----:B------:R-:W-:-:S02]  /*9cb0*/  LOP3.LUT R0, R0, 0x7, RZ, 0xc0, !PT ;  /* 0x0000000700007812 */ /* 0x000fc400078ec0ff */
[----:B------:R-:W-:Y:S02]  /*9cc0*/  SHF.R.U32.HI R4, RZ, 0x1, R4 ;  /* 0x00000001ff047819 */ /* 0x000fe40000011604 */
[--C-:B------:R-:W-:Y:S02]  /*9cd0*/  LOP3.LUT R8, R8, 0x40, R0.reuse, 0xe2, !PT ;  /* 0x0000004008087812 */ /* 0x100fe400078ee200 */
[----:B------:R-:W-:Y:S02]  /*9ce0*/  IADD3 R0, RZ, -R4, -R0 ;  /* 0x80000004ff007210 */ /* 0x000fe40007ffe800 */
[----:B------:R-:W-:Y:S01]  /*9cf0*/  LOP3.LUT R8, R8, UR8, R4, 0xfe, !PT ;  /* 0x0000000808087c12 */ /* 0x000fe2000f8efe04 */
[----:B------:R-:W-:Y:S01]  /*9d00*/  IMAD.MOV.U32 R4, RZ, RZ, -0x2 ;  /* 0xfffffffeff047424 */ /* 0x000fe200078e00ff */
[----:B------:R-:W-:Y:S01]  /*9d10*/  LOP3.LUT R10, R10, 0x6, R11, 0xf8, !PT ;  /* 0x000000060a0a7812 */ /* 0x000fe200078ef80b */
[----:B------:R-:W-:Y:S01]  /*9d20*/  IMAD R0, R3, -0x40, R0 ;  /* 0xffffffc003007824 */ /* 0x000fe200078e0200 */
[----:B------:R-:W-:-:S02]  /*9d30*/  LOP3.LUT R3, R5, 0x3, RZ, 0xc0, !PT ;  /* 0x0000000305037812 */ /* 0x000fc400078ec0ff */
[----:B------:R-:W-:Y:S02]  /*9d40*/  SHF.R.S32.HI R11, RZ, 0x1f, R10 ;  /* 0x0000001fff0b7819 */ /* 0x000fe4000001140a */
[----:B------:R-:W-:Y:S01]  /*9d50*/  IADD3 R0, R6, -UR43, R0 ;  /* 0x8000002b06007c10 */ /* 0x000fe2000fffe000 */
[----:B------:R-:W-:Y:S01]  /*9d60*/  IMAD R3, R3, R4, UR7 ;  /* 0x0000000703037e24 */ /* 0x000fe2000f8e0204 */
[----:B------:R-:W-:Y:S01]  /*9d70*/  USEL UR7, URZ, 0x1, !UP1 ;  /* 0x000000013f077887 */ /* 0x000fe2000c800000 */
[----:B------:R-:W-:Y:S01]  /*9d80*/  IMAD.U32 R4, RZ, RZ, UR10 ;  /* 0x0000000aff047e24 */ /* 0x000fe2000f8e00ff */
[----:B------:R-:W-:Y:S01]  /*9d90*/  UMOV UR43, 0xffffffff ;  /* 0xffffffff002b7882 */ /* 0x000fe20000000000 */
[----:B------:R-:W-:Y:S01]  /*9da0*/  VIADD R3, R3, -UR42 ;  /* 0x8000002a03037c36 */ /* 0x000fe20008000000 */
[----:B------:R-:W-:Y:S01]  /*9db0*/  ULOP3.LUT UR38, UR38, UR7, URZ, 0x3c, !UPT ;  /* 0x0000000726267292 */ /* 0x000fe2000f8e3c3f */
[----:B------:R-:W-:-:S03]  /*9dc0*/  IMAD.WIDE.U32 R4, R4, UR41, R10 ;  /* 0x0000002904047c25 */ /* 0x000fc6000f8e000a */
[----:B------:R-:W-:Y:S01]  /*9dd0*/  @UP2 ULOP3.LUT UR38, UR38, 0x1, UR4, 0x78, !UPT ;  /* 0x0000000126262892 */ /* 0x000fe2000f8e7804 */
[----:B------:R-:W-:Y:S01]  /*9de0*/  VIADD R5, R5, UR6 ;  /* 0x0000000605057c36 */ /* 0x000fe20008000000 */
[----:B------:R-:W-:Y:S10]  /*9df0*/  @P0 BRA `(.L_x_28) ;  /* 0x000004a400440947 */ /* 0x000ff40003800000 */
[----:B-----5:R-:W-:Y:S01]  /*9e00*/  FSETP.NEU.AND P0, PT, R16, RZ, PT ;  /* 0x000000ff1000720b */ /* 0x020fe20003f0d000 */
[----:B------:R-:W-:Y:S01]  /*9e10*/  ULDC.64 UR6, c[0x0][0x5c8] ;  /* 0x0001720000067ab9 */ /* 0x000fe20000000a00 */
[----:B------:R-:W-:Y:S01]  /*9e20*/  ISETP.GT.AND P5, PT, R3, RZ, PT ;  /* 0x000000ff0300720c */ /* 0x000fe20003fa4270 */
[----:B------:R-:W-:Y:S01]  /*9e30*/  UIMAD UR4, UR9, UR6, URZ ;  /* 0x00000006090472a4 */ /* 0x000fe2000f8e023f */
[----:B------:R-:W-:Y:S01]  /*9e40*/  IMAD.U32 R20, RZ, RZ, UR7 ;  /* 0x00000007ff147e24 */ /* 0x000fe2000f8e00ff */
[----:B------:R-:W-:Y:S01]  /*9e50*/  BSSY B0, `(.L_x_28) ;  /* 0x0004a4b000007945 */ /* 0x000fe20003800000 */
[----:B------:R-:W-:Y:S01]  /*9e60*/  IMAD.WIDE.U32 R4, R8, UR6, R4 ;  /* 0x0000000608047c25 */ /* 0x000fe2000f8e0004 */
[----:B------:R-:W-:-:S03]  /*9e70*/  ISETP.GT.AND P1, PT, R0, RZ, P5 ;  /* 0x000000ff0000720c */ /* 0x000fc60002f24270 */
[----:B------:R-:W-:-:S04]  /*9e80*/  IMAD R20, R8, R20, UR4 ;  /* 0x0000000408147e24 */ /* 0x000fc8000f8e0214 */
[----:B------:R-:W-:Y:S01]  /*9e90*/  IMAD.IADD R20, R5, 0x1, R20 ;  /* 0x0000000105147824 */ /* 0x000fe200078e0214 */
[----:B------:R-:W-:Y:S06]  /*9ea0*/  @!P0 BRA `(.L_x_29) ;  /* 0x0000031c00c08947 */ /* 0x000fec0003800000 */
[----:B----4-:R-:W0:Y:S01]  /*9eb0*/  LDC.64 R158, c[0x0][0x5b8] ;  /* 0x00016e00ff9e7b82 */ /* 0x010e220000000a00 */
[----:B------:R-:W2:Y:S01]  /*9ec0*/  LDL.LU R21, [R1+0xc00] ;  /* 0x000c000001157983 */ /* 0x000ea20000300800 */
[----:B------:R-:W-:-:S06]  /*9ed0*/  ULDC.64 UR4, c[0x0][0x5c0] ;  /* 0x0001700000047ab9 */ /* 0x000fcc0000000a00 */
[----:B------:R-:W1:Y:S08]  /*9ee0*/  LDC.64 R6, c[0x0][0x5b0] ;  /* 0x00016c00ff067b82 */ /* 0x000e700000000a00 */
[----:B------:R-:W4:Y:S01]  /*9ef0*/  LDC.64 R154, c[0x0][0x5a8] ;  /* 0x00016a00ff9a7b82 */ /* 0x000f220000000a00 */
[C---:B0-----:R-:W-:Y:S02]  /*9f00*/  IMAD R5, R158.reuse, UR13, RZ ;  /* 0x0000000d9e057c24 */ /* 0x041fe4000f8e02ff */
[----:B------:R-:W-:-:S04]  /*9f10*/  IMAD.WIDE.U32 R160, R158, UR41, R10 ;  /* 0x000000299ea07c25 */ /* 0x000fc8000f8e000a */
[----:B------:R-:W-:Y:S02]  /*9f20*/  IMAD R159, R159, UR41, R5 ;  /* 0x000000299f9f7c24 */ /* 0x000fe4000f8e0205 */
[----:B-1----:R-:W-:Y:S02]  /*9f30*/  IMAD R19, R6, UR9, RZ ;  /* 0x0000000906137c24 */ /* 0x002fe4000f8e02ff */
[----:B------:R-:W-:Y:S02]  /*9f40*/  IMAD.IADD R157, R161, 0x1, R159 ;  /* 0x00000001a19d7824 */ /* 0x000fe400078e029f */
[----:B------:R-:W-:Y:S02]  /*9f50*/  IMAD.MOV.U32 R156, RZ, RZ, R160 ;  /* 0x000000ffff9c7224 */ /* 0x000fe400078e00a0 */
[C---:B------:R-:W-:Y:S02]  /*9f60*/  IMAD R19, R8.reuse, R7, R19 ;  /* 0x0000000708137224 */ /* 0x040fe400078e0213 */
[----:B------:R-:W-:-:S04]  /*9f70*/  IMAD.WIDE.U32 R12, R8, R6, R156 ;  /* 0x00000006080c7225 */ /* 0x000fc800078e009c */
[----:B------:R-:W-:Y:S01]  /*9f80*/  IMAD.IADD R5, R13, 0x1, R19 ;  /* 0x000000010d057824 */ /* 0x000fe200078e0213 */
[----:B----4-:R-:W-:-:S04]  /*9f90*/  LEA R14, P0, R12, R154, 0x1 ;  /* 0x0000009a0c0e7211 */ /* 0x010fc800078008ff */
[----:B------:R-:W-:-:S05]  /*9fa0*/  LEA.HI.X R15, R12, R155, R5, 0x1, P0 ;  /* 0x0000009b0c0f7211 */ /* 0x000fca00000f0c05 */
[----:B------:R-:W4:Y:S01]  /*9fb0*/  @P1 LDG.E.LTC128B.U16 R9, desc[UR36][R14.64] ;  /* 0x000000240e091981 */ /* 0x000f22000c1e1520 */
[C---:B------:R-:W-:Y:S01]  /*9fc0*/  LEA R168, P0, R4.reuse, UR4, 0x1 ;  /* 0x0000000404a87c11 */ /* 0x040fe2000f8008ff */
[----:B------:R-:W-:Y:S01]  /*9fd0*/  BSSY B1, `(.L_x_30) ;  /* 0x0000013000017945 */ /* 0x000fe20003800000 */
[----:B------:R-:W-:Y:S02]  /*9fe0*/  ISETP.GT.AND P2, PT, R3, 0x1, PT ;  /* 0x000000010300780c */ /* 0x000fe40003f44270 */
[----:B------:R-:W-:Y:S02]  /*9ff0*/  LEA.HI.X R169, R4, UR5, R20, 0x1, P0 ;  /* 0x0000000504a97c11 */ /* 0x000fe400080f0c14 */
[----:B---3--:R-:W-:-:S09]  /*a000*/  LOP3.LUT R17, R17, 0xfffffffd, RZ, 0xc0, !PT ;  /* 0xfffffffd11117812 */ /* 0x008fd200078ec0ff */
[----:B------:R-:W-:Y:S01]  /*a010*/  @P2 LOP3.LUT R17, R17, 0x2, RZ, 0xfc, !PT ;  /* 0x0000000211112812 */ /* 0x000fe200078efcff */
[----:B----4-:R-:W-:-:S04]  /*a020*/  IMAD.U32 R5, R9, 0x10000, RZ ;  /* 0x0001000009057824 */ /* 0x010fc800078e00ff */
[----:B------:R-:W-:-:S04]  /*a030*/  FMUL R5, R5, R16 ;  /* 0x0000001005057220 */ /* 0x000fc80000400000 */
[----:B--2---:R-:W-:-:S05]  /*a040*/  FFMA R5, R21, R2, R5 ;  /* 0x0000000215057223 */ /* 0x004fca0000000005 */
[----:B------:R-:W-:-:S05]  /*a050*/  F2FP.BF16.F32.PACK_AB R4, RZ, R5 ;  /* 0x00000005ff04723e */ /* 0x000fca00000010ff */
[----:B------:R0:W-:Y:S02]  /*a060*/  @P1 STG.E.U16 desc[UR36][R168.64], R4 ;  /* 0x00000004a8001986 */ /* 0x0001e4000c101524 */
[----:B0-----:R-:W-:-:S04]  /*a070*/  IMAD.WIDE.U32 R4, R8, R6, R10 ;  /* 0x0000000608047225 */ /* 0x001fc800078e000a */
[----:B------:R-:W-:Y:S02]  /*a080*/  IMAD.IADD R5, R19, 0x1, R5 ;  /* 0x0000000113057824 */ /* 0x000fe400078e0205 */
[----:B------:R-:W-:-:S04]  /*a090*/  IMAD.WIDE.U32 R4, R158, UR41, R4 ;  /* 0x000000299e047c25 */ /* 0x000fc8000f8e0004 */
[----:B------:R-:W-:Y:S01]  /*a0a0*/  IMAD.IADD R5, R159, 0x1, R5 ;  /* 0x000000019f057824 */ /* 0x000fe200078e0205 */
[----:B------:R-:W-:-:S04]  /*a0b0*/  LEA R152, P0, R4, R154, 0x1 ;  /* 0x0000009a04987211 */ /* 0x000fc800078008ff */
[----:B------:R-:W-:Y:S02]  /*a0c0*/  LEA.HI.X R153, R4, R155, R5, 0x1, P0 ;  /* 0x0000009b04997211 */ /* 0x000fe400000f0c05 */
[----:B------:R-:W-:-:S13]  /*a0d0*/  ISETP.GT.AND P0, PT, R0, RZ, P2 ;  /* 0x000000ff0000720c */ /* 0x000fda0001704270 */
[----:B------:R-:W-:Y:S05]  /*a0e0*/  @!P0 BRA `(.L_x_31) ;  /* 0x0000000000048947 */ /* 0x000fea0003800000 */
[----:B------:R0:W5:Y:S02]  /*a0f0*/  LDG.E.LTC128B.U16 R9, desc[UR36][R152.64+0x2] ;  /* 0x0000022498097981 */ /* 0x000164000c1e1520 */
.L_x_31:
[----:B------:R-:W-:Y:S05]  /*a100*/  BSYNC B1 ;  /* 0x0000000000017941 */ /* 0x000fea0003800000 */
.L_x_30:
[----:B------:R-:W2:Y:S01]  /*a110*/  LDL.LU R5, [R1+0xc04] ;  /* 0x000c040001057983 */ /* 0x000ea20000300800 */
[----:B-----5:R-:W-:Y:S01]  /*a120*/  IMAD.U32 R4, R9, 0x10000, RZ ;  /* 0x0001000009047824 */ /* 0x020fe200078e00ff */
[C---:B------:R-:W-:Y:S01]  /*a130*/  SHF.L.U64.HI R163, R6.reuse, 0x3, R7 ;  /* 0x0000000306a37819 */ /* 0x040fe20000010207 */
[----:B------:R-:W-:Y:S01]  /*a140*/  IMAD.SHL.U32 R162, R6, 0x8, RZ ;  /* 0x0000000806a27824 */ /* 0x000fe200078e00ff */
[----:B------:R-:W3:Y:S01]  /*a150*/  LDL.LU R14, [R1+0xc08] ;  /* 0x000c0800010e7983 */ /* 0x000ee20000300800 */
[----:B------:R-:W-:-:S04]  /*a160*/  FMUL R4, R4, R16 ;  /* 0x0000001004047220 */ /* 0x000fc80000400000 */
[----:B--2---:R-:W-:Y:S01]  /*a170*/  FFMA R4, R5, R2, R4 ;  /* 0x0000000205047223 */ /* 0x004fe20000000004 */
[----:B------:R-:W-:-:S04]  /*a180*/  @P0 IMAD.MOV.U32 R5, RZ, RZ, R169 ;  /* 0x000000ffff050224 */ /* 0x000fc800078e00a9 */
[----:B------:R-:W-:-:S04]  /*a190*/  F2FP.BF16.F32.PACK_AB R4, RZ, R4 ;  /* 0x00000004ff04723e */ /* 0x000fc800000010ff */
[----:B------:R-:W-:Y:S01]  /*a1a0*/  PRMT R12, R4, 0x7610, R12 ;  /* 0x00007610040c7816 */ /* 0x000fe2000000000c */
[----:B------:R-:W-:-:S05]  /*a1b0*/  @P0 IMAD.MOV.U32 R4, RZ, RZ, R168 ;  /* 0x000000ffff040224 */ /* 0x000fca00078e00a8 */
[----:B------:R1:W-:Y:S01]  /*a1c0*/  @P0 STG.E.U16 desc[UR36][R4.64+0x2], R12 ;  /* 0x0000020c04000986 */ /* 0x0003e2000c101524 */
[----:B------:R-:W-:Y:S01]  /*a1d0*/  ISETP.GT.AND P0, PT, R0, 0x8, P5 ;  /* 0x000000080000780c */ /* 0x000fe20002f04270 */
[----:B-1----:R-:W-:-:S04]  /*a1e0*/  IMAD.WIDE.U32 R4, R8, R6, R162 ;  /* 0x0000000608047225 */ /* 0x002fc800078e00a2 */
[----:B------:R-:W-:Y:S01]  /*a1f0*/  IMAD.IADD R19, R19, 0x1, R5 ;  /* 0x0000000113137824 */ /* 0x000fe200078e0205 */
[----:B------:R-:W-:-:S05]  /*a200*/  IADD3 R5, P1, R160, R4, RZ ;  /* 0x00000004a0057210 */ /* 0x000fca0007f3e0ff */
[----:B------:R-:W-:Y:S01]  /*a210*/  IMAD.X R13, R19, 0x1, R157, P1 ;  /* 0x00000001130d7824 */ /* 0x000fe200008e069d */
[----:B------:R-:W-:-:S04]  /*a220*/  LEA R12, P1, R5, R154, 0x1 ;  /* 0x0000009a050c7211 */ /* 0x000fc800078208ff */
[----:B------:R-:W-:-:S05]  /*a230*/  LEA.HI.X R13, R5, R155, R13, 0x1, P1 ;  /* 0x0000009b050d7211 */ /* 0x000fca00008f0c0d */
[----:B------:R-:W2:Y:S01]  /*a240*/  @P0 LDG.E.LTC128B.U16 R9, desc[UR36][R12.64] ;  /* 0x000000240c090981 */ /* 0x000ea2000c1e1520 */
[----:B------:R-:W-:Y:S01]  /*a250*/  IADD3 R4, P1, R10, R4, RZ ;  /* 0x000000040a047210 */ /* 0x000fe20007f3e0ff */
[----:B------:R-:W-:Y:S01]  /*a260*/  IMAD.U32 R180, RZ, RZ, UR6 ;  /* 0x00000006ffb47e24 */ /* 0x000fe2000f8e00ff */
[----:B------:R-:W-:Y:S01]  /*a270*/  ISETP.GT.AND P2, PT, R0, 0x8, P2 ;  /* 0x000000080000780c */ /* 0x000fe20001744270 */
[----:B------:R-:W-:Y:S01]  /*a280*/  IMAD.U32 R181, RZ, RZ, UR7 ;  /* 0x00000007ffb57e24 */ /* 0x000fe2000f8e00ff */
[----:B------:R-:W-:Y:S01]  /*a290*/  BSSY B1, `(.L_x_32) ;  /* 0x0000013000017945 */ /* 0x000fe20003800000 */
[----:B------:R-:W-:Y:S02]  /*a2a0*/  IMAD.X R5, R11, 0x1, R19, P1 ;  /* 0x000000010b057824 */ /* 0x000fe400008e0613 */
[----:B------:R-:W-:Y:S02]  /*a2b0*/  IMAD.SHL.U32 R180, R180, 0x10, RZ ;  /* 0x00000010b4b47824 */ /* 0x000fe400078e00ff */
[----:B------:R-:W-:-:S04]  /*a2c0*/  IMAD.WIDE.U32 R4, R158, UR41, R4 ;  /* 0x000000299e047c25 */ /* 0x000fc8000f8e0004 */
[----:B------:R-:W-:Y:S01]  /*a2d0*/  IMAD.IADD R5, R159, 0x1, R5 ;  /* 0x000000019f057824 */ /* 0x000fe200078e0205 */
[----:B------:R-:W-:-:S04]  /*a2e0*/  LEA R22, P1, R4, R154, 0x1 ;  /* 0x0000009a04167211 */ /* 0x000fc800078208ff */
[----:B------:R-:W-:Y:S01]  /*a2f0*/  LEA.HI.X R23, R4, R155, R5, 0x1, P1 ;  /* 0x0000009b04177211 */ /* 0x000fe200008f0c05 */
[----:B------:R-:W-:-:S05]  /*a300*/  IMAD.U32 R4, RZ, RZ, UR6 ;  /* 0x00000006ff047e24 */ /* 0x000fca000f8e00ff */
[----:B------:R-:W-:Y:S02]  /*a310*/  SHF.L.U64.HI R181, R4, 0x4, R181 ;  /* 0x0000000404b57819 */ /* 0x000fe400000102b5 */
[----:B------:R-:W-:Y:S01]  /*a320*/  IADD3 R4, P1, R180, R168, RZ ;  /* 0x000000a8b4047210 */ /* 0x000fe20007f3e0ff */
[----:B--2---:R-:W-:-:S04]  /*a330*/  IMAD.U32 R5, R9, 0x10000, RZ ;  /* 0x0001000009057824 */ /* 0x004fc800078e00ff */
[----:B------:R-:W-:-:S04]  /*a340*/  FMUL R5, R5, R16 ;  /* 0x0000001005057220 */ /* 0x000fc80000400000 */
[----:B---3--:R-:W-:-:S05]  /*a350*/  FFMA R5, R14, R2, R5 ;  /* 0x000000020e057223 */ /* 0x008fca0000000005 */
[----:B------:R-:W-:-:S04]  /*a360*/  F2FP.BF16.F32.PACK_AB R5, RZ, R5 ;  /* 0x00000005ff05723e */ /* 0x000fc800000010ff */
[----:B------:R-:W-:Y:S01]  /*a370*/  PRMT R12, R5, 0x7610, R12 ;  /* 0x00007610050c7816 */ /* 0x000fe2000000000c */
[----:B------:R-:W-:-:S05]  /*a380*/  IMAD.X R5, R181, 0x1, R169, P1 ;  /* 0x00000001b5057824 */ /* 0x000fca00008e06a9 */
[----:B------:R1:W-:Y:S01]  /*a390*/  @P0 STG.E.U16 desc[UR36][R4.64], R12 ;  /* 0x0000000c04000986 */ /* 0x0003e2000c101524 */
[----:B------:R-:W-:Y:S05]  /*a3a0*/  @!P2 BRA `(.L_x_33) ;  /* 0x000000000004a947 */ /* 0x000fea0003800000 */
[----:B------:R2:W5:Y:S02]  /*a3b0*/  LDG.E.LTC128B.U16 R9, desc[UR36][R22.64+0x2] ;  /* 0x0000022416097981 */ /* 0x000564000c1e1520 */
.L_x_33:
[----:B------:R-:W-:Y:S05]  /*a3c0*/  BSYNC B1 ;  /* 0x0000000000017941 */ /* 0x000fea0003800000 */
.L_x_32:
[----:B------:R-:W3:Y:S01]  /*a3d0*/  LDL.LU R13, [R1+0xc0c] ;  /* 0x000c0c00010d7983 */ /* 0x000ee20000300800 */
[----:B-1---5:R-:W-:Y:S01]  /*a3e0*/  IMAD.U32 R12, R9, 0x10000, RZ ;  /* 0x00010000090c7824 */ /* 0x022fe200078e00ff */
[----:B------:R-:W-:Y:S01]  /*a3f0*/  ISETP.GT.AND P4, PT, R3, 0x8, PT ;  /* 0x000000080300780c */ /* 0x000fe20003f84270 */
[----:B------:R-:W-:Y:S01]  /*a400*/  BSSY B1, `(.L_x_34) ;  /* 0x000000a000017945 */ /* 0x000fe20003800000 */
[----:B------:R-:W-:Y:S01]  /*a410*/  LOP3.LUT R17, R17, 0xfffffffb, RZ, 0xc0, !PT ;  /* 0xfffffffb11117812 */ /* 0x000fe200078ec0ff */
[----:B------:R-:W-:Y:S01]  /*a420*/  FMUL R12, R12, R16 ;  /* 0x000000100c0c7220 */ /* 0x000fe20000400000 */
[----:B------:R-:W-:-:S09]  /*a430*/  ISETP.GT.AND P0, PT, R0, RZ, P4 ;  /* 0x000000ff0000720c */ /* 0x000fd20002704270 */
[----:B------:R-:W-:Y:S01]  /*a440*/  @P4 LOP3.LUT R17, R17, 0x4, RZ, 0xfc, !PT ;  /* 0x0000000411114812 */ /* 0x000fe200078efcff */
[----:B---3--:R-:W-:-:S05]  /*a450*/  FFMA R12, R13, R2, R12 ;  /* 0x000000020d0c7223 */ /* 0x008fca000000000c */
[----:B------:R-:W-:-:S05]  /*a460*/  F2FP.BF16.F32.PACK_AB R12, RZ, R12 ;  /* 0x0000000cff0c723e */ /* 0x000fca00000010ff */
[----:B------:R1:W-:Y:S01]  /*a470*/  @P2 STG.E.U16 desc[UR36][R4.64+0x2], R12 ;  /* 0x0000020c04002986 */ /* 0x0003e2000c101524 */
[----:B------:R-:W-:Y:S05]  /*a480*/  @!P0 BRA `(.L_x_35) ;  /* 0x0000000000048947 */ /* 0x000fea0003800000 */
[----:B------:R3:W5:Y:S02]  /*a490*/  LDG.E.LTC128B.U16 R9, desc[UR36][R152.64+0x10] ;  /* 0x0000102498097981 */ /* 0x000764000c1e1520 */
.L_x_35:
[----:B------:R-:W-:Y:S05]  /*a4a0*/  BSYNC B1 ;  /* 0x0000000000017941 */ /* 0x000fea0003800000 */
.L_x_34:
[----:B------:R-:W4:Y:S01]  /*a4b0*/  LDL.LU R13, [R1+0xc10] ;  /* 0x000c1000010d7983 */ /* 0x000f220000300800 */
[----:B-1---5:R-:W-:Y:S01]  /*a4c0*/  IMAD.U32 R12, R9, 0x10000, RZ ;  /* 0x00010000090c7824 */ /* 0x022fe200078e00ff */
[----:B------:R-:W-:Y:S01]  /*a4d0*/  ISETP.GT.AND P3, PT, R3, 0x9, PT ;  /* 0x000000090300780c */ /* 0x000fe20003f64270 */
[----:B------:R-:W-:Y:S01]  /*a4e0*/  BSSY B1, `(.L_x_36) ;  /* 0x000000d000017945 */ /* 0x000fe20003800000 */
[----:B------:R-:W-:Y:S01]  /*a4f0*/  LOP3.LUT R17, R17, 0xfffffff7, RZ, 0xc0, !PT ;  /* 0xfffffff711117812 */ /* 0x000fe200078ec0ff */
[----:B------:R-:W-:Y:S01]  /*a500*/  FMUL R12, R12, R16 ;  /* 0x000000100c0c7220 */ /* 0x000fe20000400000 */
[----:B------:R-:W-:-:S09]  /*a510*/  ISETP.GT.AND P1, PT, R0, RZ, P3 ;  /* 0x000000ff0000720c */ /* 0x000fd20001f24270 */
[----:B------:R-:W-:Y:S01]  /*a520*/  @P3 LOP3.LUT R17, R17, 0x8, RZ, 0xfc, !PT ;  /* 0x0000000811113812 */ /* 0x000fe200078efcff */
[----:B----4-:R-:W-:Y:S01]  /*a530*/  FFMA R12, R13, R2, R12 ;  /* 0x000000020d0c7223 */ /* 0x010fe2000000000c */
[----:B------:R-:W-:-:S04]  /*a540*/  @P0 IMAD.MOV.U32 R13, RZ, RZ, R169 ;  /* 0x000000ffff0d0224 */ /* 0x000fc800078e00a9 */
[----:B------:R-:W-:-:S04]  /*a550*/  F2FP.BF16.F32.PACK_AB R12, RZ, R12 ;  /* 0x0000000cff0c723e */ /* 0x000fc800000010ff */
[----:B------:R-:W-:Y:S01]  /*a560*/  PRMT R14, R12, 0x7610, R14 ;  /* 0x000076100c0e7816 */ /* 0x000fe2000000000e */
[----:B------:R-:W-:-:S05]  /*a570*/  @P0 IMAD.MOV.U32 R12, RZ, RZ, R168 ;  /* 0x000000ffff0c0224 */ /* 0x000fca00078e00a8 */
[----:B------:R1:W-:Y:S01]  /*a580*/  @P0 STG.E.U16 desc[UR36][R12.64+0x10], R14 ;  /* 0x0000100e0c000986 */ /* 0x0003e2000c101524 */
[----:B------:R-:W-:Y:S05]  /*a590*/  @!P1 BRA `(.L_x_37) ;  /* 0x0000000000049947 */ /* 0x000fea0003800000 */
[----:B------:R4:W5:Y:S02]  /*a5a0*/  LDG.E.LTC128B.U16 R9, desc[UR36][R152.64+0x12] ;  /* 0x0000122498097981 */ /* 0x000964000c1e1520 */
.L_x_37:
[----:B------:R-:W-:Y:S05]  /*a5b0*/  BSYNC B1 ;  /* 0x0000000000017941 */ /* 0x000fea0003800000 */
.L_x_36:
[----:B-1----:R-:W2:Y:S01]  /*a5c0*/  LDL.LU R13, [R1+0xc14] ;  /* 0x000c1400010d7983 */ /* 0x002ea20000300800 */
[----:B-----5:R-:W-:Y:S01]  /*a5d0*/  IMAD.U32 R12, R9, 0x10000, RZ ;  /* 0x00010000090c7824 */ /* 0x020fe200078e00ff */
[----:B------:R-:W-:Y:S01]  /*a5e0*/  ISETP.GT.AND P2, PT, R0, 0x8, P4 ;  /* 0x000000080000780c */ /* 0x000fe20002744270 */
[----:B------:R-:W-:Y:S02]  /*a5f0*/  BSSY B1, `(.L_x_38) ;  /* 0x000000a000017945 */ /* 0x000fe40003800000 */
[----:B------:R-:W-:-:S04]  /*a600*/  FMUL R12, R12, R16 ;  /* 0x000000100c0c7220 */ /* 0x000fc80000400000 */
[----:B--2---:R-:W-:Y:S01]  /*a610*/  FFMA R12, R13, R2, R12 ;  /* 0x000000020d0c7223 */ /* 0x004fe2000000000c */
[----:B------:R-:W-:-:S04]  /*a620*/  @P1 IMAD.MOV.U32 R13, RZ, RZ, R169 ;  /* 0x000000ffff0d1224 */ /* 0x000fc800078e00a9 */
[----:B------:R-:W-:-:S04]  /*a630*/  F2FP.BF16.F32.PACK_AB R12, RZ, R12 ;  /* 0x0000000cff0c723e */ /* 0x000fc800000010ff */
[----:B------:R-:W-:Y:S01]  /*a640*/  PRMT R14, R12, 0x7610, R14 ;  /* 0x000076100c0e7816 */ /* 0x000fe2000000000e */
[----:B------:R-:W-:-:S05]  /*a650*/  @P1 IMAD.MOV.U32 R12, RZ, RZ, R168 ;  /* 0x000000ffff0c1224 */ /* 0x000fca00078e00a8 */
[----:B------:R1:W-:Y:S01]  /*a660*/  @P1 STG.E.U16 desc[UR36][R12.64+0x12], R14 ;  /* 0x0000120e0c001986 */ /* 0x0003e2000c101524 */
[----:B------:R-:W-:Y:S05]  /*a670*/  @!P2 BRA `(.L_x_39) ;  /* 0x000000000004a947 */ /* 0x000fea0003800000 */
[----:B------:R2:W5:Y:S02]  /*a680*/  LDG.E.LTC128B.U16 R9, desc[UR36][R22.64+0x10] ;  /* 0x0000102416097981 */ /* 0x000564000c1e1520 */
.L_x_39:
[----:B------:R-:W-:Y:S05]  /*a690*/  BSYNC B1 ;  /* 0x0000000000017941 */ /* 0x000fea0003800000 */
.L_x_38:
[----:B-1----:R-:W3:Y:S01]  /*a6a0*/  LDL.LU R13, [R1+0xc18] ;  /* 0x000c1800010d7983 */ /* 0x002ee20000300800 */
[----:B-----5:R-:W-:Y:S01]  /*a6b0*/  IMAD.U32 R12, R9, 0x10000, RZ ;  /* 0x00010000090c7824 */ /* 0x020fe200078e00ff */
[----:B------:R-:W-:Y:S01]  /*a6c0*/  ISETP.GT.AND P0, PT, R0, 0x8, P3 ;  /* 0x000000080000780c */ /* 0x000fe20001f04270 */
[----:B------:R-:W-:Y:S02]  /*a6d0*/  BSSY B1, `(.L_x_40) ;  /* 0x0000007000017945 */ /* 0x000fe40003800000 */
[----:B------:R-:W-:-:S04]  /*a6e0*/  FMUL R12, R12, R16 ;  /* 0x000000100c0c7220 */ /* 0x000fc80000400000 */
[----:B---3--:R-:W-:-:S05]  /*a6f0*/  FFMA R12, R13, R2, R12 ;  /* 0x000000020d0c7223 */ /* 0x008fca000000000c */
[----:B------:R-:W-:-:S05]  /*a700*/  F2FP.BF16.F32.PACK_AB R12, RZ, R12 ;  /* 0x0000000cff0c723e */ /* 0x000fca00000010ff */
[----:B------:R1:W-:Y:S01]  /*a710*/  @P2 STG.E.U16 desc[UR36][R4.64+0x10], R12 ;  /* 0x0000100c04002986 */ /* 0x0003e2000c101524 */
[----:B------:R-:W-:Y:S05]  /*a720*/  @!P0 BRA `(.L_x_41) ;  /* 0x0000000000048947 */ /* 0x000fea0003800000 */
[----:B------:R3:W5:Y:S02]  /*a730*/  LDG.E.LTC128B.U16 R9, desc[UR36][R22.64+0x12] ;  /* 0x0000122416097981 */ /* 0x000764000c1e1520 */
.L_x_41:
[----:B------:R-:W-:Y:S05]  /*a740*/  BSYNC B1 ;  /* 0x0000000000017941 */ /* 0x000fea0003800000 */
.L_x_40:
[----:B------:R-:W2:Y:S01]  /*a750*/  LDL.LU R13, [R1+0xc1c] ;  /* 0x000c1c00010d7983 */ /* 0x000ea20000300800 */
[----:B-1---5:R-:W-:Y:S01]  /*a760*/  IMAD.U32 R12, R9, 0x10000, RZ ;  /* 0x00010000090c7824 */ /* 0x022fe200078e00ff */
[----:B------:R-:W-:Y:S01]  /*a770*/  ISETP.GT.AND P3, PT, R3, 0x10, PT ;  /* 0x000000100300780c */ /* 0x000fe20003f64270 */
[----:B------:R-:W-:Y:S01]  /*a780*/  BSSY B1, `(.L_x_42) ;  /* 0x000000a000017945 */ /* 0x000fe20003800000 */
[----:B------:R-:W-:Y:S01]  /*a790*/  LOP3.LUT R17, R17, 0xffffffef, RZ, 0xc0, !PT ;  /* 0xffffffef11117812 */ /* 0x000fe200078ec0ff */
[----:B------:R-:W-:Y:S01]  /*a7a0*/  FMUL R12, R12, R16 ;  /* 0x000000100c0c7220 */ /* 0x000fe20000400000 */
[----:B------:R-:W-:-:S09]  /*a7b0*/  ISETP.GT.AND P1, PT, R0, RZ, P3 ;  /* 0x000000ff0000720c */ /* 0x000fd20001f24270 */
[----:B------:R-:W-:Y:S01]  /*a7c0*/  @P3 LOP3.LUT R17, R17, 0x10, RZ, 0xfc, !PT ;  /* 0x0000001011113812 */ /* 0x000fe200078efcff */
[----:B--2---:R-:W-:-:S05]  /*a7d0*/  FFMA R12, R13, R2, R12 ;  /* 0x000000020d0c7223 */ /* 0x004fca000000000c */
[----:B------:R-:W-:-:S05]  /*a7e0*/  F2FP.BF16.F32.PACK_AB R12, RZ, R12 ;  /* 0x0000000cff0c723e */ /* 0x000fca00000010ff */
[----:B------:R1:W-:Y:S01]  /*a7f0*/  @P0 STG.E.U16 desc[UR36][R4.64+0x12], R12 ;  /* 0x0000120c04000986 */ /* 0x0003e2000c101524 */
[----:B------:R-:W-:Y:S05]  /*a800*/  @!P1 BRA `(.L_x_43) ;  /* 0x0000000000049947 */ /* 0x000fea0003800000 */
[----:B------:R2:W5:Y:S02]  /*a810*/  LDG.E.LTC128B.U16 R9, desc[UR36][R152.64+0x20] ;  /* 0x0000202498097981 */ /* 0x000564000c1e1520 */
.L_x_43:
[----:B------:R-:W-:Y:S05]  /*a820*/  BSYNC B1 ;  /* 0x0000000000017941 */ /* 0x000fea0003800000 */
.L_x_42:
        /* <DEDUP_REMOVED lines=8> */
[----:B---3--:R-:W-:Y:S01]  /*a8b0*/  FFMA R12, R13, R2, R12 ;  /* 0x000000020d0c7223 */ /* 0x008fe2000000000c */
[----:B------:R-:W-:-:S04]  /*a8c0*/  @P1 IMAD.MOV.U32 R13, RZ, RZ, R169 ;  /* 0x000000ffff0d1224 */ /* 0x000fc800078e00a9 */
[----:B------:R-:W-:-:S04]  /*a8d0*/  F2FP.BF16.F32.PACK_AB R12, RZ, R12 ;  /* 0x0000000cff0c723e */ /* 0x000fc800000010ff */
[----:B------:R-:W-:Y:S01]  /*a8e0*/  PRMT R14, R12, 0x7610, R14 ;  /* 0x000076100c0e7816 */ /* 0x000fe2000000000e */
[----:B------:R-:W-:-:S05]  /*a8f0*/  @P1 IMAD.MOV.U32 R12, RZ, RZ, R168 ;  /* 0x000000ffff0c1224 */ /* 0x000fca00078e00a8 */
[----:B------:R1:W-:Y:S01]  /*a900*/  @P1 STG.E.U16 desc[UR36][R12.64+0x20], R14 ;  /* 0x0000200e0c001986 */ /* 0x0003e2000c101524 */
[----:B------:R-:W-:Y:S05]  /*a910*/  @!P0 BRA `(.L_x_45) ;  /* 0x0000000000048947 */ /* 0x000fea0003800000 */
[----:B------:R3:W5:Y:S02]  /*a920*/  LDG.E.LTC128B.U16 R9, desc[UR36][R152.64+0x22] ;  /* 0x0000222498097981 */ /* 0x000764000c1e1520 */
.L_x_45:
[----:B------:R-:W-:Y:S05]  /*a930*/  BSYNC B1 ;  /* 0x0000000000017941 */ /* 0x000fea0003800000 */
.L_x_44:
[----:B-1----:R-:W2:Y:S01]  /*a940*/  LDL.LU R13, [R1+0xc24] ;  /* 0x000c2400010d7983 */ /* 0x002ea20000300800 */
[----:B-----5:R-:W-:Y:S01]  /*a950*/  IMAD.U32 R12, R9, 0x10000, RZ ;  /* 0x00010000090c7824 */ /* 0x020fe200078e00ff */
[----:B------:R-:W-:Y:S03]  /*a960*/  BSSY B1, `(.L_x_46) ;  /* 0x000000b000017945 */ /* 0x000fe60003800000 */
[----:B------:R-:W-:-:S04]  /*a970*/  FMUL R12, R12, R16 ;  /* 0x000000100c0c7220 */ /* 0x000fc80000400000 */
[----:B--2---:R-:W-:Y:S01]  /*a980*/  FFMA R12, R13, R2, R12 ;  /* 0x000000020d0c7223 */ /* 0x004fe2000000000c */
[----:B------:R-:W-:-:S04]  /*a990*/  @P0 IMAD.MOV.U32 R13, RZ, RZ, R169 ;  /* 0x000000ffff0d0224 */ /* 0x000fc800078e00a9 */
[----:B------:R-:W-:-:S04]  /*a9a0*/  F2FP.BF16.F32.PACK_AB R12, RZ, R12 ;  /* 0x0000000cff0c723e */ /* 0x000fc800000010ff */
[----:B------:R-:W-:Y:S01]  /*a9b0*/  PRMT R14, R12, 0x7610, R14 ;  /* 0x000076100c0e7816 */ /* 0x000fe2000000000e */
[----:B------:R-:W-:-:S05]  /*a9c0*/  @P0 IMAD.MOV.U32 R12, RZ, RZ, R168 ;  /* 0x000000ffff0c0224 */ /* 0x000fca00078e00a8 */
[----:B------:R1:W-:Y:S01]  /*a9d0*/  @P0 STG.E.U16 desc[UR36][R12.64+0x22], R14 ;  /* 0x0000220e0c000986 */ /* 0x0003e2000c101524 */
[----:B------:R-:W-:-:S13]  /*a9e0*/  ISETP.GT.AND P0, PT, R0, 0x8, P3 ;  /* 0x000000080000780c */ /* 0x000fda0001f04270 */
[----:B-1----:R-:W-:Y:S05]  /*a9f0*/  @!P0 BRA `(.L_x_47) ;  /* 0x0000000000048947 */ /* 0x002fea0003800000 */
[----:B------:R1:W5:Y:S02]  /*aa00*/  LDG.E.LTC128B.U16 R9, desc[UR36][R22.64+0x20] ;  /* 0x0000202416097981 */ /* 0x000364000c1e1520 */
.L_x_47:
[----:B------:R-:W-:Y:S05]  /*aa10*/  BSYNC B1 ;  /* 0x0000000000017941 */ /* 0x000fea0003800000 */
.L_x_46:
[----:B------:R-:W2:Y:S01]  /*aa20*/  LDL.LU R13, [R1+0xc28] ;  /* 0x000c2800010d7983 */ /* 0x000ea20000300800 */
[----:B-----5:R-:W-:Y:S01]  /*aa30*/  IMAD.U32 R12, R9, 0x10000, RZ ;  /* 0x00010000090c7824 */ /* 0x020fe200078e00ff */
[----:B------:R-:W-:Y:S03]  /*aa40*/  BSSY B1, `(.L_x_48) ;  /* 0x0000008000017945 */ /* 0x000fe60003800000 */
[----:B------:R-:W-:-:S04]  /*aa50*/  FMUL R12, R12, R16 ;  /* 0x000000100c0c7220 */ /* 0x000fc80000400000 */
[----:B--2---:R-:W-:-:S05]  /*aa60*/  FFMA R12, R13, R2, R12 ;  /* 0x000000020d0c7223 */ /* 0x004fca000000000c */
[----:B------:R-:W-:-:S05]  /*aa70*/  F2FP.BF16.F32.PACK_AB R12, RZ, R12 ;  /* 0x0000000cff0c723e */ /* 0x000fca00000010ff */
[----:B------:R2:W-:Y:S01]  /*aa80*/  @P0 STG.E.U16 desc[UR36][R4.64+0x20], R12 ;  /* 0x0000200c04000986 */ /* 0x0005e2000c101524 */
[----:B------:R-:W-:-:S13]  /*aa90*/  ISETP.GT.AND P0, PT, R0, 0x8, P2 ;  /* 0x000000080000780c */ /* 0x000fda0001704270 */
[----:B--2---:R-:W-:Y:S05]  /*aaa0*/  @!P0 BRA `(.L_x_49) ;  /* 0x0000000000048947 */ /* 0x004fea0003800000 */
[----:B------:R2:W5:Y:S02]  /*aab0*/  LDG.E.LTC128B.U16 R9, desc[UR36][R22.64+0x22] ;  /* 0x0000222416097981 */ /* 0x000564000c1e1520 */
.L_x_49:
[----:B------:R-:W-:Y:S05]  /*aac0*/  BSYNC B1 ;  /* 0x0000000000017941 */ /* 0x000fea0003800000 */
.L_x_48:
[----:B------:R-:W3:Y:S01]  /*aad0*/  LDL.LU R13, [R1+0xc2c] ;  /* 0x000c2c00010d7983 */ /* 0x000ee20000300800 */
[----:B-----5:R-:W-:Y:S01]  /*aae0*/  IMAD.U32 R12, R9, 0x10000, RZ ;  /* 0x00010000090c7824 */ /* 0x020fe200078e00ff */
[----:B------:R-:W-:Y:S01]  /*aaf0*/  ISETP.GT.AND P2, PT, R3, 0x18, PT ;  /* 0x000000180300780c */ /* 0x000fe20003f44270 */
[----:B------:R-:W-:Y:S01]  /*ab00*/  BSSY B1, `(.L_x_50) ;  /* 0x000000a000017945 */ /* 0x000fe20003800000 */
[----:B------:R-:W-:Y:S01]  /*ab10*/  LOP3.LUT R18, R18, 0xfbffffff, RZ, 0xc0, !PT ;  /* 0xfbffffff12127812 */ /* 0x000fe200078ec0ff */
[----:B------:R-:W-:-:S10]  /*ab20*/  FMUL R12, R12, R16 ;  /* 0x000000100c0c7220 */ /* 0x000fd40000400000 */
[----:B------:R-:W-:Y:S01]  /*ab30*/  @P2 LOP3.LUT R18, R18, 0x4000000, RZ, 0xfc, !PT ;  /* 0x0400000012122812 */ /* 0x000fe200078efcff */
[----:B---3--:R-:W-:-:S05]  /*ab40*/  FFMA R12, R13, R2, R12 ;  /* 0x000000020d0c7223 */ /* 0x008fca000000000c */
[----:B------:R-:W-:-:S05]  /*ab50*/  F2FP.BF16.F32.PACK_AB R12, RZ, R12 ;  /* 0x0000000cff0c723e */ /* 0x000fca00000010ff */
[----:B------:R3:W-:Y:S01]  /*ab60*/  @P0 STG.E.U16 desc[UR36][R4.64+0x22], R12 ;  /* 0x0000220c04000986 */ /* 0x0007e2000c101524 */
[----:B------:R-:W-:-:S13]  /*ab70*/  ISETP.GT.AND P0, PT, R0, RZ, P2 ;  /* 0x000000ff0000720c */ /* 0x000fda0001704270 */
[----:B---3--:R-:W-:Y:S05]  /*ab80*/  @!P0 BRA `(.L_x_51) ;  /* 0x0000000000048947 */ /* 0x008fea0003800000 */
[----:B------:R3:W5:Y:S02]  /*ab90*/  LDG.E.LTC128B.U16 R9, desc[UR36][R152.64+0x30] ;  /* 0x0000302498097981 */ /* 0x000764000c1e1520 */
.L_x_51:
[----:B------:R-:W-:Y:S05]  /*aba0*/  BSYNC B1 ;  /* 0x0000000000017941 */ /* 0x000fea0003800000 */
.L_x_50:
[----:B------:R-:W2:Y:S01]  /*abb0*/  LDL.LU R13, [R1+0xc30] ;  /* 0x000c3000010d7983 */ /* 0x000ea20000300800 */
[----:B-----5:R-:W-:Y:S01]  /*abc0*/  IMAD.U32 R12, R9, 0x10000, RZ ;  /* 0x00010000090c7824 */ /* 0x020fe200078e00ff */
[----:B------:R-:W-:Y:S01]  /*abd0*/  ISETP.GT.AND P1, PT, R3, 0x19, PT ;  /* 0x000000190300780c */ /* 0x000fe20003f24270 */
[----:B------:R-:W-:Y:S01]  /*abe0*/  BSSY B1, `(.L_x_52) ;  /* 0x000000d000017945 */ /* 0x000fe20003800000 */
[----:B------:R-:W-:Y:S01]  /*abf0*/  LOP3.LUT R18, R18, 0xfdffffff, RZ, 0xc0, !PT ;  /* 0xfdffffff12127812 */ /* 0x000fe200078ec0ff */
[----:B------:R-:W-:-:S10]  /*ac00*/  FMUL R12, R12, R16 ;  /* 0x000000100c0c7220 */ /* 0x000fd40000400000 */
[----:B------:R-:W-:Y:S01]  /*ac10*/  @P1 LOP3.LUT R18, R18, 0x2000000, RZ, 0xfc, !PT ;  /* 0x0200000012121812 */ /* 0x000fe200078efcff */
[----:B--2---:R-:W-:Y:S01]  /*ac20*/  FFMA R12, R13, R2, R12 ;  /* 0x000000020d0c7223 */ /* 0x004fe2000000000c */
[----:B------:R-:W-:-:S04]  /*ac30*/  @P0 IMAD.MOV.U32 R13, RZ, RZ, R169 ;  /* 0x000000ffff0d0224 */ /* 0x000fc800078e00a9 */
[----:B------:R-:W-:-:S04]  /*ac40*/  F2FP.BF16.F32.PACK_AB R12, RZ, R12 ;  /* 0x0000000cff0c723e */ /* 0x000fc800000010ff */
[----:B------:R-:W-:Y:S01]  /*ac50*/  PRMT R14, R12, 0x7610, R14 ;  /* 0x000076100c0e7816 */ /* 0x000fe2000000000e */
[----:B------:R-:W-:-:S05]  /*ac60*/  @P0 IMAD.MOV.U32 R12, RZ, RZ, R168 ;  /* 0x000000ffff0c0224 */ /* 0x000fca00078e00a8 */
[----:B------:R2:W-:Y:S01]  /*ac70*/  @P0 STG.E.U16 desc[UR36][R12.64+0x30], R14 ;  /* 0x0000300e0c000986 */ /* 0x0005e2000c101524 */
[----:B------:R-:W-:-:S13]  /*ac80*/  ISETP.GT.AND P0, PT, R0, RZ, P1 ;  /* 0x000000ff0000720c */ /* 0x000fda0000f04270 */
[----:B--2---:R-:W-:Y:S05]  /*ac90*/  @!P0 BRA `(.L_x_53) ;  /* 0x0000000000048947 */ /* 0x004fea0003800000 */
[----:B------:R2:W5:Y:S02]  /*aca0*/  LDG.E.LTC128B.U16 R9, desc[UR36][R152.64+0x32] ;  /* 0x0000322498097981 */ /* 0x000564000c1e1520 */
.L_x_53:
[----:B------:R-:W-:Y:S05]  /*acb0*/  BSYNC B1 ;  /* 0x0000000000017941 */ /* 0x000fea0003800000 */
.L_x_52:
[----:B------:R-:W3:Y:S01]  /*acc0*/  LDL.LU R13, [R1+0xc34] ;  /* 0x000c3400010d7983 */ /* 0x000ee20000300800 */
[----:B-----5:R-:W-:Y:S01]  /*acd0*/  IMAD.U32 R12, R9, 0x10000, RZ ;  /* 0x00010000090c7824 */ /* 0x020fe200078e00ff */
[----:B------:R-:W-:Y:S03]  /*ace0*/  BSSY B1, `(.L_x_54) ;  /* 0x000000b000017945 */ /* 0x000fe60003800000 */
[----:B------:R-:W-:-:S04]  /*acf0*/  FMUL R12, R12, R16 ;  /* 0x000000100c0c7220 */ /* 0x000fc80000400000 */
[----:B---3--:R-:W-:Y:S01]  /*ad00*/  FFMA R12, R13, R2, R12 ;  /* 0x000000020d0c7223 */ /* 0x008fe2000000000c */
[----:B------:R-:W-:-:S04]  /*ad10*/  @P0 IMAD.MOV.U32 R13, RZ, RZ, R169 ;  /* 0x000000ffff0d0224 */ /* 0x000fc800078e00a9 */
[----:B------:R-:W-:-:S04]  /*ad20*/  F2FP.BF16.F32.PACK_AB R12, RZ, R12 ;  /* 0x0000000cff0c723e */ /* 0x000fc800000010ff */
[----:B------:R-:W-:Y:S01]  /*ad30*/  PRMT R14, R12, 0x7610, R14 ;  /* 0x000076100c0e7816 */ /* 0x000fe2000000000e */
[----:B------:R-:W-:-:S05]  /*ad40*/  @P0 IMAD.MOV.U32 R12, RZ, RZ, R168 ;  /* 0x000000ffff0c0224 */ /* 0x000fca00078e00a8 */
[----:B------:R3:W-:Y:S01]  /*ad50*/  @P0 STG.E.U16 desc[UR36][R12.64+0x32], R14 ;  /* 0x0000320e0c000986 */ /* 0x0007e2000c101524 */
[----:B------:R-:W-:-:S13]  /*ad60*/  ISETP.GT.AND P0, PT, R0, 0x8, P2 ;  /* 0x000000080000780c */ /* 0x000fda0001704270 */
[----:B---3--:R-:W-:Y:S05]  /*ad70*/  @!P0 BRA `(.L_x_55) ;  /* 0x0000000000048947 */ /* 0x008fea0003800000 */
[----:B------:R3:W5:Y:S02]  /*ad80*/  LDG.E.LTC128B.U16 R9, desc[UR36][R22.64+0x30] ;  /* 0x0000302416097981 */ /* 0x000764000c1e1520 */
.L_x_55:
[----:B------:R-:W-:Y:S05]  /*ad90*/  BSYNC B1 ;  /* 0x0000000000017941 */ /* 0x000fea0003800000 */
.L_x_54:
        /* <DEDUP_REMOVED lines=10> */
.L_x_57:
[----:B------:R-:W-:Y:S05]  /*ae40*/  BSYNC B1 ;  /* 0x0000000000017941 */ /* 0x000fea0003800000 */
.L_x_56:
        /* <DEDUP_REMOVED lines=13> */
.L_x_59:
[----:B------:R-:W-:Y:S05]  /*af20*/  BSYNC B1 ;  /* 0x0000000000017941 */ /* 0x000fea0003800000 */
.L_x_58:
        /* <DEDUP_REMOVED lines=16> */
.L_x_61:
[----:B------:R-:W-:Y:S05]  /*b030*/  BSYNC B1 ;  /* 0x0000000000017941 */ /* 0x000fea0003800000 */
.L_x_60:
        /* <DEDUP_REMOVED lines=13> */
.L_x_63:
[----:B------:R-:W-:Y:S05]  /*b110*/  BSYNC B1 ;  /* 0x0000000000017941 */ /* 0x000fea0003800000 */
.L_x_62:
        /* <DEDUP_REMOVED lines=10> */
.L_x_65:
[----:B------:R-:W-:Y:S05]  /*b1c0*/  BSYNC B1 ;  /* 0x0000000000017941 */ /* 0x000fea0003800000 */
.L_x_64:
        /* <DEDUP_REMOVED lines=13> */
.L_x_67:
[----:B------:R-:W-:Y:S05]  /*b2a0*/  BSYNC B1 ;  /* 0x0000000000017941 */ /* 0x000fea0003800000 */
.L_x_66:
        /* <DEDUP_REMOVED lines=16> */
.L_x_69:
[----:B------:R-:W-:Y:S05]  /*b3b0*/  BSYNC B1 ;  /* 0x0000000000017941 */ /* 0x000fea0003800000 */
.L_x_68:
        /* <DEDUP_REMOVED lines=13> */
.L_x_71:
[----:B------:R-:W-:Y:S05]  /*b490*/  BSYNC B1 ;  /* 0x0000000000017941 */ /* 0x000fea0003800000 */
.L_x_70:
        /* <DEDUP_REMOVED lines=10> */
.L_x_73:
[----:B------:R-:W-:Y:S05]  /*b540*/  BSYNC B1 ;  /* 0x0000000000017941 */ /* 0x000fea0003800000 */
.L_x_72:
        /* <DEDUP_REMOVED lines=13> */
.L_x_75:
[----:B------:R-:W-:Y:S05]  /*b620*/  BSYNC B1 ;  /* 0x0000000000017941 */ /* 0x000fea0003800000 */
.L_x_74:
        /* <DEDUP_REMOVED lines=16> */
.L_x_77:
[----:B------:R-:W-:Y:S05]  /*b730*/  BSYNC B1 ;  /* 0x0000000000017941 */ /* 0x000fea0003800000 */
.L_x_76:
        /* <DEDUP_REMOVED lines=13> */
.L_x_79:
[----:B------:R-:W-:Y:S05]  /*b810*/  BSYNC B1 ;  /* 0x0000000000017941 */ /* 0x000fea0003800000 */
.L_x_78:
        /* <DEDUP_REMOVED lines=10> */
.L_x_81:
[----:B------:R-:W-:Y:S05]  /*b8c0*/  BSYNC B1 ;  /* 0x0000000000017941 */ /* 0x000fea0003800000 */
.L_x_80:
        /* <DEDUP_REMOVED lines=13> */
.L_x_83:
[----:B------:R-:W-:Y:S05]  /*b9a0*/  BSYNC B1 ;  /* 0x0000000000017941 */ /* 0x000fea0003800000 */
.L_x_82:
        /* <DEDUP_REMOVED lines=16> */
.L_x_85:
[----:B------:R-:W-:Y:S05]  /*bab0*/  BSYNC B1 ;  /* 0x0000000000017941 */ /* 0x000fea0003800000 */
.L_x_84:
        /* <DEDUP_REMOVED lines=13> */
.L_x_87:
[----:B------:R-:W-:Y:S05]  /*bb90*/  BSYNC B1 ;  /* 0x0000000000017941 */ /* 0x000fea0003800000 */
.L_x_86:
        /* <DEDUP_REMOVED lines=10> */
.L_x_89:
[----:B------:R-:W-:Y:S05]  /*bc40*/  BSYNC B1 ;  /* 0x0000000000017941 */ /* 0x000fea0003800000 */
.L_x_88:
        /* <DEDUP_REMOVED lines=13> */
.L_x_91:
[----:B------:R-:W-:Y:S05]  /*bd20*/  BSYNC B1 ;  /* 0x0000000000017941 */ /* 0x000fea0003800000 */
.L_x_90:
        /* <DEDUP_REMOVED lines=16> */
.L_x_93:
[----:B------:R-:W-:Y:S05]  /*be30*/  BSYNC B1 ;  /* 0x0000000000017941 */ /* 0x000fea0003800000 */
.L_x_92:
        /* <DEDUP_REMOVED lines=13> */
.L_x_95:
[----:B------:R-:W-:Y:S05]  /*bf10*/  BSYNC B1 ;  /* 0x0000000000017941 */ /* 0x000fea0003800000 */
.L_x_94:
        /* <DEDUP_REMOVED lines=10> */
.L_x_97:
[----:B------:R-:W-:Y:S05]  /*bfc0*/  BSYNC B1 ;  /* 0x0000000000017941 */ /* 0x000fea0003800000 */
.L_x_96:
        /* <DEDUP_REMOVED lines=13> */
.L_x_99:
[----:B------:R-:W-:Y:S05]  /*c0a0*/  BSYNC B1 ;  /* 0x0000000000017941 */ /* 0x000fea0003800000 */
.L_x_98:
        /* <DEDUP_REMOVED lines=16> */
.L_x_101:
[----:B------:R-:W-:Y:S05]  /*c1b0*/  BSYNC B1 ;  /* 0x0000000000017941 */ /* 0x000fea0003800000 */
.L_x_100:
        /* <DEDUP_REMOVED lines=13> */
.L_x_103:
[----:B------:R-:W-:Y:S05]  /*c290*/  BSYNC B1 ;  /* 0x0000000000017941 */ /* 0x000fea0003800000 */
.L_x_102:
        /* <DEDUP_REMOVED lines=10> */
.L_x_105:
[----:B------:R-:W-:Y:S05]  /*c340*/  BSYNC B1 ;  /* 0x0000000000017941 */ /* 0x000fea0003800000 */
.L_x_104:
        /* <DEDUP_REMOVED lines=13> */
.L_x_107:
[----:B------:R-:W-:Y:S05]  /*c420*/  BSYNC B1 ;  /* 0x0000000000017941 */ /* 0x000fea0003800000 */
.L_x_106:
        /* <DEDUP_REMOVED lines=16> */
.L_x_109:
[----:B------:R-:W-:Y:S05]  /*c530*/  BSYNC B1 ;  /* 0x0000000000017941 */ /* 0x000fea0003800000 */
.L_x_108:
        /* <DEDUP_REMOVED lines=13> */
.L_x_111:
[----:B------:R-:W-:Y:S05]  /*c610*/  BSYNC B1 ;  /* 0x0000000000017941 */ /* 0x000fea0003800000 */
.L_x_110:
        /* <DEDUP_REMOVED lines=10> */
.L_x_113:
[----:B------:R-:W-:Y:S05]  /*c6c0*/  BSYNC B1 ;  /* 0x0000000000017941 */ /* 0x000fea0003800000 */
.L_x_112:
        /* <DEDUP_REMOVED lines=13> */
.L_x_115:
[----:B------:R-:W-:Y:S05]  /*c7a0*/  BSYNC B1 ;  /* 0x0000000000017941 */ /* 0x000fea0003800000 */
.L_x_114:
        /* <DEDUP_REMOVED lines=16> */
.L_x_117:
[----:B------:R-:W-:Y:S05]  /*c8b0*/  BSYNC B1 ;  /* 0x0000000000017941 */ /* 0x000fea0003800000 */
.L_x_116:
        /* <DEDUP_REMOVED lines=13> */
.L_x_119:
[----:B------:R-:W-:Y:S05]  /*c990*/  BSYNC B1 ;  /* 0x0000000000017941 */ /* 0x000fea0003800000 */
.L_x_118:
        /* <DEDUP_REMOVED lines=10> */
.L_x_121:
[----:B------:R-:W-:Y:S05]  /*ca40*/  BSYNC B1 ;  /* 0x0000000000017941 */ /* 0x000fea0003800000 */
.L_x_120:
        /* <DEDUP_REMOVED lines=13> */
.L_x_123:
[----:B------:R-:W-:Y:S05]  /*cb20*/  BSYNC B1 ;  /* 0x0000000000017941 */ /* 0x000fea0003800000 */
.L_x_122:
        /* <DEDUP_REMOVED lines=16> */
.L_x_125:
[----:B------:R-:W-:Y:S05]  /*cc30*/  BSYNC B1 ;  /* 0x0000000000017941 */ /* 0x000fea0003800000 */
.L_x_124:
        /* <DEDUP_REMOVED lines=13> */
.L_x_127:
[----:B------:R-:W-:Y:S05]  /*cd10*/  BSYNC B1 ;  /* 0x0000000000017941 */ /* 0x000fea0003800000 */
.L_x_126:
        /* <DEDUP_REMOVED lines=10> */
.L_x_129:
[----:B------:R-:W-:Y:S05]  /*cdc0*/  BSYNC B1 ;  /* 0x0000000000017941 */ /* 0x000fea0003800000 */
.L_x_128:
        /* <DEDUP_REMOVED lines=13> */
.L_x_131:
[----:B------:R-:W-:Y:S05]  /*cea0*/  BSYNC B1 ;  /* 0x0000000000017941 */ /* 0x000fea0003800000 */
.L_x_130:
        /* <DEDUP_REMOVED lines=16> */
.L_x_133:
[----:B------:R-:W-:Y:S05]  /*cfb0*/  BSYNC B1 ;  /* 0x0000000000017941 */ /* 0x000fea0003800000 */
.L_x_132:
        /* <DEDUP_REMOVED lines=13> */
.L_x_135:
[----:B------:R-:W-:Y:S05]  /*d090*/  BSYNC B1 ;  /* 0x0000000000017941 */ /* 0x000fea0003800000 */
.L_x_134:
        /* <DEDUP_REMOVED lines=10> */
.L_x_137:
[----:B------:R-:W-:Y:S05]  /*d140*/  BSYNC B1 ;  /* 0x0000000000017941 */ /* 0x000fea0003800000 */
.L_x_136:
        /* <DEDUP_REMOVED lines=13> */
.L_x_139:
[----:B------:R-:W-:Y:S05]  /*d220*/  BSYNC B1 ;  /* 0x0000000000017941 */ /* 0x000fea0003800000 */
.L_x_138:
        /* <DEDUP_REMOVED lines=16> */
.L_x_141:
[----:B------:R-:W-:Y:S05]  /*d330*/  BSYNC B1 ;  /* 0x0000000000017941 */ /* 0x000fea0003800000 */
.L_x_140:
        /* <DEDUP_REMOVED lines=13> */
.L_x_143:
[----:B------:R-:W-:Y:S05]  /*d410*/  BSYNC B1 ;  /* 0x0000000000017941 */ /* 0x000fea0003800000 */
.L_x_142:
        /* <DEDUP_REMOVED lines=10> */
.L_x_145:
[----:B------:R-:W-:Y:S05]  /*d4c0*/  BSYNC B1 ;  /* 0x0000000000017941 */ /* 0x000fea0003800000 */
.L_x_144:
        /* <DEDUP_REMOVED lines=13> */
.L_x_147:
[----:B------:R-:W-:Y:S05]  /*d5a0*/  BSYNC B1 ;  /* 0x0000000000017941 */ /* 0x000fea0003800000 */
.L_x_146:
        /* <DEDUP_REMOVED lines=16> */
.L_x_149:
[----:B------:R-:W-:Y:S05]  /*d6b0*/  BSYNC B1 ;  /* 0x0000000000017941 */ /* 0x000fea0003800000 */
.L_x_148:
        /* <DEDUP_REMOVED lines=13> */
.L_x_151:
[----:B------:R-:W-:Y:S05]  /*d790*/  BSYNC B1 ;  /* 0x0000000000017941 */ /* 0x000fea0003800000 */
.L_x_150:
        /* <DEDUP_REMOVED lines=10> */
.L_x_153:
[----:B------:R-:W-:Y:S05]  /*d840*/  BSYNC B1 ;  /* 0x0000000000017941 */ /* 0x000fea0003800000 */
.L_x_152:
        /* <DEDUP_REMOVED lines=10> */
[----:B------:R-:W-:-:S05]  /*d8f0*/  IADD3 R170, P0, R8, 0x80, RZ ;  /* 0x0000008008aa7810 */ /* 0x000fca0007f1e0ff */
[----:B------:R-:W-:Y:S01]  /*d900*/  IMAD.X R14, RZ, RZ, UR9, P0 ;  /* 0x00000009ff0e7e24 */ /* 0x000fe200080e06ff */
[----:B------:R-:W-:-:S13]  /*d910*/  ISETP.GT.AND P0, PT, R0, RZ, P2 ;  /* 0x000000ff0000720c */ /* 0x000fda0001704270 */
[----:B---3--:R-:W-:Y:S05]  /*d920*/  @!P0 BRA `(.L_x_155) ;  /* 0x0000000000048947 */ /* 0x008fea0003800000 */
[----:B------:R3:W5:Y:S02]  /*d930*/  LDG.E.LTC128B.U16 R9, desc[UR36][R152.64+0x100] ;  /* 0x0001002498097981 */ /* 0x000764000c1e1520 */
.L_x_155:
[----:B------:R-:W-:Y:S05]  /*d940*/  BSYNC B1 ;  /* 0x0000000000017941 */ /* 0x000fea0003800000 */
.L_x_154:
        /* <DEDUP_REMOVED lines=16> */
.L_x_157:
[----:B------:R-:W-:Y:S05]  /*da50*/  BSYNC B1 ;  /* 0x0000000000017941 */ /* 0x000fea0003800000 */
.L_x_156:
        /* <DEDUP_REMOVED lines=10> */
[----:B------:R-:W-:-:S05]  /*db00*/  IADD3 R166, P0, R8, 0x100, RZ ;  /* 0x0000010008a67810 */ /* 0x000fca0007f1e0ff */
[----:B------:R-:W-:Y:S01]  /*db10*/  IMAD.X R175, RZ, RZ, UR9, P0 ;  /* 0x00000009ffaf7e24 */ /* 0x000fe200080e06ff */
[----:B------:R-:W-:-:S13]  /*db20*/  ISETP.GT.AND P0, PT, R0, 0x8, P2 ;  /* 0x000000080000780c */ /* 0x000fda0001704270 */
[----:B---3--:R-:W-:Y:S05]  /*db30*/  @!P0 BRA `(.L_x_159) ;  /* 0x0000000000048947 */ /* 0x008fea0003800000 */
[----:B------:R3:W5:Y:S02]  /*db40*/  LDG.E.LTC128B.U16 R9, desc[UR36][R22.64+0x100] ;  /* 0x0001002416097981 */ /* 0x000764000c1e1520 */
.L_x_159:
[----:B------:R-:W-:Y:S05]  /*db50*/  BSYNC B1 ;  /* 0x0000000000017941 */ /* 0x000fea0003800000 */
.L_x_158:
[----:B------:R-:W2:Y:S01]  /*db60*/  LDL.LU R13, [R1+0xd08] ;  /* 0x000d0800010d7983 */ /* 0x000ea20000300800 */
[C---:B-----5:R-:W-:Y:S01]  /*db70*/  IMAD.U32 R12, R9.reuse, 0x10000, RZ ;  /* 0x00010000090c7824 */ /* 0x060fe200078e00ff */
[----:B------:R-:W-:Y:S01]  /*db80*/  BSSY B1, `(.L_x_160) ;  /* 0x0000009000017945 */ /* 0x000fe20003800000 */
[----:B------:R-:W-:Y:S02]  /*db90*/  PRMT R174, R9, 0x7610, R174 ;  /* 0x0000761009ae7816 */ /* 0x000fe400000000ae */
[----:B------:R-:W-:-:S04]  /*dba0*/  FMUL R12, R12, R16 ;  /* 0x000000100c0c7220 */ /* 0x000fc80000400000 */
[----:B--2---:R-:W-:-:S05]  /*dbb0*/  FFMA R12, R13, R2, R12 ;  /* 0x000000020d0c7223 */ /* 0x004fca000000000c */
[----:B------:R-:W-:-:S05]  /*dbc0*/  F2FP.BF16.F32.PACK_AB R12, RZ, R12 ;  /* 0x0000000cff0c723e */ /* 0x000fca00000010ff */
[----:B------:R2:W-:Y:S01]  /*dbd0*/  @P0 STG.E.U16 desc[UR36][R4.64+0x100], R12 ;  /* 0x0001000c04000986 */ /* 0x0005e2000c101524 */
[----:B------:R-:W-:-:S13]  /*dbe0*/  ISETP.GT.AND P0, PT, R0, 0x8, P1 ;  /* 0x000000080000780c */ /* 0x000fda0000f04270 */
[----:B--2---:R-:W-:Y:S05]  /*dbf0*/  @!P0 BRA `(.L_x_161) ;  /* 0x0000000000048947 */ /* 0x004fea0003800000 */
[----:B------:R2:W5:Y:S02]  /*dc00*/  LDG.E.LTC128B.U16 R174, desc[UR36][R22.64+0x102] ;  /* 0x0001022416ae7981 */ /* 0x000564000c1e1520 */
.L_x_161:
[----:B------:R-:W-:Y:S05]  /*dc10*/  BSYNC B1 ;  /* 0x0000000000017941 */ /* 0x000fea0003800000 */
.L_x_160:
[----:B------:R-:W3:Y:S01]  /*dc20*/  LDL.LU R12, [R1+0xd0c] ;  /* 0x000d0c00010c7983 */ /* 0x000ee20000300800 */
[----:B-----5:R-:W-:Y:S01]  /*dc30*/  IMAD.U32 R9, R174, 0x10000, RZ ;  /* 0x00010000ae097824 */ /* 0x020fe200078e00ff */
[----:B------:R-:W-:Y:S01]  /*dc40*/  ISETP.GT.AND P2, PT, R3, 0x88, PT ;  /* 0x000000880300780c */ /* 0x000fe20003f44270 */
[----:B------:R-:W-:Y:S01]  /*dc50*/  IMAD R161, R14, R6, RZ ;  /* 0x000000060ea17224 */ /* 0x000fe200078e02ff */
[----:B------:R-:W-:Y:S01]  /*dc60*/  LOP3.LUT R17, R17, 0xbfffffff, RZ, 0xc0, !PT ;  /* 0xbfffffff11117812 */ /* 0x000fe200078ec0ff */
[----:B------:R-:W-:Y:S01]  /*dc70*/  FMUL R9, R9, R16 ;  /* 0x0000001009097220 */ /* 0x000fe20000400000 */
[----:B------:R-:W-:Y:S01]  /*dc80*/  IMAD R175, R175, R6, RZ ;  /* 0x00000006afaf7224 */ /* 0x000fe200078e02ff */
[----:B------:R-:W-:Y:S01]  /*dc90*/  BSSY B1, `(.L_x_162) ;  /* 0x0000051000017945 */ /* 0x000fe20003800000 */
[-C--:B------:R-:W-:Y:S02]  /*dca0*/  IMAD R161, R170, R7.reuse, R161 ;  /* 0x00000007aaa17224 */ /* 0x080fe400078e02a1 */
[----:B------:R-:W-:-:S05]  /*dcb0*/  IMAD R175, R166, R7, R175 ;  /* 0x00000007a6af7224 */ /* 0x000fca00078e02af */
[----:B------:R-:W-:Y:S01]  /*dcc0*/  @P2 LOP3.LUT R17, R17, 0x40000000, RZ, 0xfc, !PT ;  /* 0x4000000011112812 */ /* 0x000fe200078efcff */
[----:B---3--:R-:W-:Y:S01]  /*dcd0*/  FFMA R9, R12, R2, R9 ;  /* 0x000000020c097223 */ /* 0x008fe20000000009 */
[----:B------:R-:W-:-:S04]  /*dce0*/  IMAD.WIDE.U32 R12, R170, R6, R156 ;  /* 0x00000006aa0c7225 */ /* 0x000fc800078e009c */
[----:B------:R-:W-:-:S05]  /*dcf0*/  F2FP.BF16.F32.PACK_AB R9, RZ, R9 ;  /* 0x00000009ff09723e */ /* 0x000fca00000010ff */
[----:B------:R3:W-:Y:S01]  /*dd00*/  @P0 STG.E.U16 desc[UR36][R4.64+0x102], R9 ;  /* 0x0001020904000986 */ /* 0x0007e2000c101524 */
[----:B------:R-:W-:Y:S01]  /*dd10*/  LEA R172, P0, R12, R154, 0x1 ;  /* 0x0000009a0cac7211 */ /* 0x000fe200078008ff */
[----:B---3--:R-:W-:-:S05]  /*dd20*/  IMAD.IADD R9, R13, 0x1, R161 ;  /* 0x000000010d097824 */ /* 0x008fca00078e02a1 */
[----:B------:R-:W-:Y:S01]  /*dd30*/  LEA.HI.X R173, R12, R155, R9, 0x1, P0 ;  /* 0x0000009b0cad7211 */ /* 0x000fe200000f0c09 */
[----:B------:R-:W-:-:S04]  /*dd40*/  IMAD.WIDE.U32 R12, R166, R6, R156 ;  /* 0x00000006a60c7225 */ /* 0x000fc800078e009c */
[----:B------:R-:W-:Y:S01]  /*dd50*/  IMAD.IADD R9, R13, 0x1, R175 ;  /* 0x000000010d097824 */ /* 0x000fe200078e02af */
[----:B------:R-:W-:-:S04]  /*dd60*/  LEA R178, P0, R12, R154, 0x1 ;  /* 0x0000009a0cb27211 */ /* 0x000fc800078008ff */
[----:B------:R-:W-:Y:S02]  /*dd70*/  LEA.HI.X R179, R12, R155, R9, 0x1, P0 ;  /* 0x0000009b0cb37211 */ /* 0x000fe400000f0c09 */
[----:B------:R-:W-:-:S05]  /*dd80*/  IADD3 R19, P0, R8, 0x180, RZ ;  /* 0x0000018008137810 */ /* 0x000fca0007f1e0ff */
[----:B------:R-:W-:Y:S02]  /*dd90*/  IMAD.X R8, RZ, RZ, UR9, P0 ;  /* 0x00000009ff087e24 */ /* 0x000fe400080e06ff */
[----:B------:R-:W-:-:S04]  /*dda0*/  IMAD.WIDE.U32 R176, R19, R6, R162 ;  /* 0x0000000613b07225 */ /* 0x000fc800078e00a2 */
[----:B------:R-:W-:-:S04]  /*ddb0*/  IMAD R8, R8, R6, RZ ;  /* 0x0000000608087224 */ /* 0x000fc800078e02ff */
[C---:B------:R-:W-:Y:S02]  /*ddc0*/  IMAD R7, R19.reuse, R7, R8 ;  /* 0x0000000713077224 */ /* 0x040fe400078e0208 */
[----:B------:R-:W-:-:S04]  /*ddd0*/  IMAD.WIDE.U32 R8, R19, R6, R156 ;  /* 0x0000000613087225 */ /* 0x000fc800078e009c */
[----:B------:R-:W-:Y:S01]  /*dde0*/  IMAD.IADD R9, R9, 0x1, R7 ;  /* 0x0000000109097824 */ /* 0x000fe200078e0207 */
[----:B------:R-:W-:-:S04]  /*ddf0*/  LEA R182, P0, R8, R154, 0x1 ;  /* 0x0000009a08b67211 */ /* 0x000fc800078008ff */
[----:B------:R-:W-:Y:S01]  /*de00*/  LEA.HI.X R183, R8, R155, R9, 0x1, P0 ;  /* 0x0000009b08b77211 */ /* 0x000fe200000f0c09 */
[----:B------:R-:W-:-:S04]  /*de10*/  IMAD.WIDE.U32 R8, R170, R6, R10 ;  /* 0x00000006aa087225 */ /* 0x000fc800078e000a */
[----:B------:R-:W-:Y:S02]  /*de20*/  IMAD.IADD R9, R161, 0x1, R9 ;  /* 0x00000001a1097824 */ /* 0x000fe400078e0209 */
[----:B------:R-:W-:-:S04]  /*de30*/  IMAD.WIDE.U32 R170, R170, R6, R162 ;  /* 0x00000006aaaa7225 */ /* 0x000fc800078e00a2 */
[----:B------:R-:W-:-:S04]  /*de40*/  IMAD.WIDE.U32 R8, R158, UR41, R8 ;  /* 0x000000299e087c25 */ /* 0x000fc8000f8e0008 */
[----:B------:R-:W-:Y:S01]  /*de50*/  IMAD.IADD R9, R159, 0x1, R9 ;  /* 0x000000019f097824 */ /* 0x000fe200078e0209 */
[----:B------:R-:W-:Y:S01]  /*de60*/  LEA R20, P0, R8, R154, 0x1 ;  /* 0x0000009a08147211 */ /* 0x000fe200078008ff */
[----:B------:R-:W-:-:S03]  /*de70*/  IMAD.IADD R161, R161, 0x1, R171 ;  /* 0x00000001a1a17824 */ /* 0x000fc600078e02ab */
        /* <DEDUP_REMOVED lines=10> */
[C---:B------:R-:W-:Y:S02]  /*df20*/  IMAD.IADD R9, R7.reuse, 0x1, R9 ;  /* 0x0000000107097824 */ /* 0x040fe400078e0209 */
[----:B------:R-:W-:Y:S02]  /*df30*/  IMAD.IADD R19, R7, 0x1, R177 ;  /* 0x0000000107137824 */ /* 0x000fe400078e02b1 */
[----:B------:R-:W-:-:S04]  /*df40*/  IMAD.WIDE.U32 R14, R158, UR41, R8 ;  /* 0x000000299e0e7c25 */ /* 0x000fc8000f8e0008 */
[----:B------:R-:W-:Y:S01]  /*df50*/  IMAD.IADD R9, R159, 0x1, R15 ;  /* 0x000000019f097824 */ /* 0x000fe200078e020f */
[----:B------:R-:W-:-:S04]  /*df60*/  LEA R8, P0, R14, R154, 0x1 ;  /* 0x0000009a0e087211 */ /* 0x000fc800078008ff */
[----:B------:R-:W-:Y:S02]  /*df70*/  LEA.HI.X R9, R14, R155, R9, 0x1, P0 ;  /* 0x0000009b0e097211 */ /* 0x000fe400000f0c09 */
[----:B------:R-:W-:-:S05]  /*df80*/  IADD3 R164, P0, R10, R170, RZ ;  /* 0x000000aa0aa47210 */ /* 0x000fca0007f1e0ff */
[----:B------:R-:W-:Y:S02]  /*df90*/  IMAD.X R165, R11, 0x1, R161, P0 ;  /* 0x000000010ba57824 */ /* 0x000fe400000e06a1 */
[----:B------:R-:W-:-:S04]  /*dfa0*/  IMAD.WIDE.U32 R164, R158, UR41, R164 ;  /* 0x000000299ea47c25 */ /* 0x000fc8000f8e00a4 */
[----:B------:R-:W-:Y:S01]  /*dfb0*/  IMAD.IADD R15, R159, 0x1, R165 ;  /* 0x000000019f0f7824 */ /* 0x000fe200078e02a5 */
[----:B------:R-:W-:-:S04]  /*dfc0*/  LEA R14, P0, R164, R154, 0x1 ;  /* 0x0000009aa40e7211 */ /* 0x000fc800078008ff */
[----:B------:R-:W-:Y:S02]  /*dfd0*/  LEA.HI.X R15, R164, R155, R15, 0x1, P0 ;  /* 0x0000009ba40f7211 */ /* 0x000fe400000f0c0f */
[----:B------:R-:W-:-:S05]  /*dfe0*/  IADD3 R164, P0, R10, R166, RZ ;  /* 0x000000a60aa47210 */ /* 0x000fca0007f1e0ff */
[----:B------:R-:W-:Y:S01]  /*dff0*/  IMAD.X R165, R11, 0x1, R156, P0 ;  /* 0x000000010ba57824 */ /* 0x000fe200000e069c */
[----:B------:R-:W-:Y:S01]  /*e000*/  IADD3 R162, P0, R10, R176, RZ ;  /* 0x000000b00aa27210 */ /* 0x000fe20007f1e0ff */
[----:B------:R-:W-:-:S04]  /*e010*/  IMAD.WIDE.U32 R6, R158, UR41, R164 ;  /* 0x000000299e067c25 */ /* 0x000fc8000f8e00a4 */
[----:B------:R-:W-:Y:S01]  /*e020*/  IMAD.X R163, R11, 0x1, R19, P0 ;  /* 0x000000010ba37824 */ /* 0x000fe200000e0613 */
[----:B------:R-:W-:Y:S01]  /*e030*/  LEA R10, P0, R6, R154, 0x1 ;  /* 0x0000009a060a7211 */ /* 0x000fe200078008ff */
[----:B------:R-:W-:Y:S02]  /*e040*/  IMAD.IADD R7, R159, 0x1, R7 ;  /* 0x000000019f077824 */ /* 0x000fe400078e0207 */
[----:B------:R-:W-:-:S03]  /*e050*/  IMAD.WIDE.U32 R162, R158, UR41, R162 ;  /* 0x000000299ea27c25 */ /* 0x000fc6000f8e00a2 */
[----:B------:R-:W-:Y:S01]  /*e060*/  LEA.HI.X R11, R6, R155, R7, 0x1, P0 ;  /* 0x0000009b060b7211 */ /* 0x000fe200000f0c07 */
[----:B------:R-:W-:Y:S01]  /*e070*/  IMAD.IADD R159, R159, 0x1, R163 ;  /* 0x000000019f9f7824 */ /* 0x000fe200078e02a3 */
[----:B------:R-:W-:-:S04]  /*e080*/  LEA R6, P0, R162, R154, 0x1 ;  /* 0x0000009aa2067211 */ /* 0x000fc800078008ff */
[----:B------:R-:W-:Y:S02]  /*e090*/  LEA.HI.X R7, R162, R155, R159, 0x1, P0 ;  /* 0x0000009ba2077211 */ /* 0x000fe400000f0c9f */
[----:B------:R-:W-:-:S05]  /*e0a0*/  IADD3 R170, P0, R160, R170, RZ ;  /* 0x000000aaa0aa7210 */ /* 0x000fca0007f1e0ff */
[----:B------:R-:W-:Y:S01]  /*e0b0*/  IMAD.X R161, R161, 0x1, R157, P0 ;  /* 0x00000001a1a17824 */ /* 0x000fe200000e069d */
[----:B------:R-:W-:-:S05]  /*e0c0*/  IADD3 R166, P0, R160, R166, RZ ;  /* 0x000000a6a0a67210 */ /* 0x000fca0007f1e0ff */
[----:B------:R-:W-:Y:S01]  /*e0d0*/  IMAD.X R156, R156, 0x1, R157, P0 ;  /* 0x000000019c9c7824 */ /* 0x000fe200000e069d */
[----:B------:R-:W-:-:S05]  /*e0e0*/  IADD3 R160, P0, R160, R176, RZ ;  /* 0x000000b0a0a07210 */ /* 0x000fca0007f1e0ff */
[----:B------:R-:W-:Y:S01]  /*e0f0*/  IMAD.X R19, R19, 0x1, R157, P0 ;  /* 0x0000000113137824 */ /* 0x000fe200000e069d */
[----:B------:R-:W-:-:S04]  /*e100*/  LEA R158, P0, R170, R154, 0x1 ;  /* 0x0000009aaa9e7211 */ /* 0x000fc800078008ff */
[----:B------:R-:W-:Y:S02]  /*e110*/  LEA.HI.X R159, R170, R155, R161, 0x1, P0 ;  /* 0x0000009baa9f7211 */ /* 0x000fe400000f0ca1 */
[----:B------:R-:W-:-:S04]  /*e120*/  LEA R162, P0, R166, R154, 0x1 ;  /* 0x0000009aa6a27211 */ /* 0x000fc800078008ff */
[----:B------:R-:W-:Y:S02]  /*e130*/  LEA.HI.X R163, R166, R155, R156, 0x1, P0 ;  /* 0x0000009ba6a37211 */ /* 0x000fe400000f0c9c */
[----:B------:R-:W-:-:S04]  /*e140*/  LEA R170, P0, R160, R154, 0x1 ;  /* 0x0000009aa0aa7211 */ /* 0x000fc800078008ff */
[--C-:B------:R-:W-:Y:S02]  /*e150*/  LEA.HI.X R171, R160, R155, R19.reuse, 0x1, P0 ;  /* 0x0000009ba0ab7211 */ /* 0x100fe400000f0c13 */
[----:B------:R-:W-:Y:S02]  /*e160*/  ISETP.GT.AND P0, PT, R0, RZ, P2 ;  /* 0x000000ff0000720c */ /* 0x000fe40001704270 */
[----:B------:R-:W-:-:S11]  /*e170*/  PRMT R19, R174, 0x7610, R19 ;  /* 0x00007610ae137816 */ /* 0x000fd60000000013 */
[----:B------:R-:W-:Y:S05]  /*e180*/  @!P0 BRA `(.L_x_163) ;  /* 0x0000000000048947 */ /* 0x000fea0003800000 */
[----:B------:R3:W5:Y:S02]  /*e190*/  LDG.E.LTC128B.U16 R19, desc[UR36][R152.64+0x110] ;  /* 0x0001102498137981 */ /* 0x000764000c1e1520 */
.L_x_163:
[----:B------:R-:W-:Y:S05]  /*e1a0*/  BSYNC B1 ;  /* 0x0000000000017941 */ /* 0x000fea0003800000 */
.L_x_162:
        /* <DEDUP_REMOVED lines=16> */
.L_x_165:
[----:B------:R-:W-:Y:S05]  /*e2b0*/  BSYNC B1 ;  /* 0x0000000000017941 */ /* 0x000fea0003800000 */
.L_x_164:
        /* <DEDUP_REMOVED lines=13> */
.L_x_167:
[----:B------:R-:W-:Y:S05]  /*e390*/  BSYNC B1 ;  /* 0x0000000000017941 */ /* 0x000fea0003800000 */
.L_x_166:
        /* <DEDUP_REMOVED lines=10> */
.L_x_169:
[----:B------:R-:W-:Y:S05]  /*e440*/  BSYNC B1 ;  /* 0x0000000000017941 */ /* 0x000fea0003800000 */
.L_x_168:
        /* <DEDUP_REMOVED lines=13> */
.L_x_171:
[----:B------:R-:W-:Y:S05]  /*e520*/  BSYNC B1 ;  /* 0x0000000000017941 */ /* 0x000fea0003800000 */
.L_x_170:
        /* <DEDUP_REMOVED lines=16> */
.L_x_173:
[----:B------:R-:W-:Y:S05]  /*e630*/  BSYNC B1 ;  /* 0x0000000000017941 */ /* 0x000fea0003800000 */
.L_x_172:
        /* <DEDUP_REMOVED lines=13> */
.L_x_175:
[----:B------:R-:W-:Y:S05]  /*e710*/  BSYNC B1 ;  /* 0x0000000000017941 */ /* 0x000fea0003800000 */
.L_x_174:
        /* <DEDUP_REMOVED lines=10> */
.L_x_177:
[----:B------:R-:W-:Y:S05]  /*e7c0*/  BSYNC B1 ;  /* 0x0000000000017941 */ /* 0x000fea0003800000 */
.L_x_176:
        /* <DEDUP_REMOVED lines=13> */
.L_x_179:
[----:B------:R-:W-:Y:S05]  /*e8a0*/  BSYNC B1 ;  /* 0x0000000000017941 */ /* 0x000fea0003800000 */
.L_x_178:
        /* <DEDUP_REMOVED lines=16> */
.L_x_181:
[----:B------:R-:W-:Y:S05]  /*e9b0*/  BSYNC B1 ;  /* 0x0000000000017941 */ /* 0x000fea0003800000 */
.L_x_180:
        /* <DEDUP_REMOVED lines=13> */
.L_x_183:
[----:B------:R-:W-:Y:S05]  /*ea90*/  BSYNC B1 ;  /* 0x0000000000017941 */ /* 0x000fea0003800000 */
.L_x_182:
        /* <DEDUP_REMOVED lines=10> */
.L_x_185:
[----:B------:R-:W-:Y:S05]  /*eb40*/  BSYNC B1 ;  /* 0x0000000000017941 */ /* 0x000fea0003800000 */
.L_x_184:
        /* <DEDUP_REMOVED lines=13> */
.L_x_187:
[----:B------:R-:W-:Y:S05]  /*ec20*/  BSYNC B1 ;  /* 0x0000000000017941 */ /* 0x000fea0003800000 */
.L_x_186:
        /* <DEDUP_REMOVED lines=16> */
.L_x_189:
[----:B------:R-:W-:Y:S05]  /*ed30*/  BSYNC B1 ;  /* 0x0000000000017941 */ /* 0x000fea0003800000 */
.L_x_188:
        /* <DEDUP_REMOVED lines=13> */
.L_x_191:
[----:B------:R-:W-:Y:S05]  /*ee10*/  BSYNC B1 ;  /* 0x0000000000017941 */ /* 0x000fea0003800000 */
.L_x_190:
        /* <DEDUP_REMOVED lines=10> */
.L_x_193:
[----:B------:R-:W-:Y:S05]  /*eec0*/  BSYNC B1 ;  /* 0x0000000000017941 */ /* 0x000fea0003800000 */
.L_x_192:
        /* <DEDUP_REMOVED lines=13> */
.L_x_195:
[----:B------:R-:W-:Y:S05]  /*efa0*/  BSYNC B1 ;  /* 0x0000000000017941 */ /* 0x000fea0003800000 */
.L_x_194:
        /* <DEDUP_REMOVED lines=16> */
.L_x_197:
[----:B------:R-:W-:Y:S05]  /*f0b0*/  BSYNC B1 ;  /* 0x0000000000017941 */ /* 0x000fea0003800000 */
.L_x_196:
        /* <DEDUP_REMOVED lines=13> */
.L_x_199:
[----:B------:R-:W-:Y:S05]  /*f190*/  BSYNC B1 ;  /* 0x0000000000017941 */ /* 0x000fea0003800000 */
.L_x_198:
        /* <DEDUP_REMOVED lines=10> */
.L_x_201:
[----:B------:R-:W-:Y:S05]  /*f240*/  BSYNC B1 ;  /* 0x0000000000017941 */ /* 0x000fea0003800000 */
.L_x_200:
        /* <DEDUP_REMOVED lines=13> */
.L_x_203:
[----:B------:R-:W-:Y:S05]  /*f320*/  BSYNC B1 ;  /* 0x0000000000017941 */ /* 0x000fea0003800000 */
.L_x_202:
        /* <DEDUP_REMOVED lines=16> */
.L_x_205:
[----:B------:R-:W-:Y:S05]  /*f430*/  BSYNC B1 ;  /* 0x0000000000017941 */ /* 0x000fea0003800000 */
.L_x_204:
        /* <DEDUP_REMOVED lines=13> */
.L_x_207:
[----:B------:R-:W-:Y:S05]  /*f510*/  BSYNC B1 ;  /* 0x0000000000017941 */ /* 0x000fea0003800000 */
.L_x_206:
        /* <DEDUP_REMOVED lines=10> */
.L_x_209:
[----:B------:R-:W-:Y:S05]  /*f5c0*/  BSYNC B1 ;  /* 0x0000000000017941 */ /* 0x000fea0003800000 */
.L_x_208:
        /* <DEDUP_REMOVED lines=13> */
.L_x_211:
[----:B------:R-:W-:Y:S05]  /*f6a0*/  BSYNC B1 ;  /* 0x0000000000017941 */ /* 0x000fea0003800000 */
.L_x_210:
        /* <DEDUP_REMOVED lines=16> */
.L_x_213:
[----:B------:R-:W-:Y:S05]  /*f7b0*/  BSYNC B1 ;  /* 0x0000000000017941 */ /* 0x000fea0003800000 */
.L_x_212:
        /* <DEDUP_REMOVED lines=13> */
.L_x_215:
[----:B------:R-:W-:Y:S05]  /*f890*/  BSYNC B1 ;  /* 0x0000000000017941 */ /* 0x000fea0003800000 */
.L_x_214:
        /* <DEDUP_REMOVED lines=10> */
.L_x_217:
[----:B------:R-:W-:Y:S05]  /*f940*/  BSYNC B1 ;  /* 0x0000000000017941 */ /* 0x000fea0003800000 */
.L_x_216:
        /* <DEDUP_REMOVED lines=13> */
.L_x_219:
[----:B------:R-:W-:Y:S05]  /*fa20*/  BSYNC B1 ;  /* 0x0000000000017941 */ /* 0x000fea0003800000 */
.L_x_218:
        /* <DEDUP_REMOVED lines=16> */
.L_x_221:
[----:B------:R-:W-:Y:S05]  /*fb30*/  BSYNC B1 ;  /* 0x0000000000017941 */ /* 0x000fea0003800000 */
.L_x_220:
        /* <DEDUP_REMOVED lines=13> */
.L_x_223:
[----:B------:R-:W-:Y:S05]  /*fc10*/  BSYNC B1 ;  /* 0x0000000000017941 */ /* 0x000fea0003800000 */
.L_x_222:
        /* <DEDUP_REMOVED lines=10> */
.L_x_225:
[----:B------:R-:W-:Y:S05]  /*fcc0*/  BSYNC B1 ;  /* 0x0000000000017941 */ /* 0x000fea0003800000 */
.L_x_224:
        /* <DEDUP_REMOVED lines=13> */
.L_x_227:
[----:B------:R-:W-:Y:S05]  /*fda0*/  BSYNC B1 ;  /* 0x0000000000017941 */ /* 0x000fea0003800000 */
.L_x_226:
        /* <DEDUP_REMOVED lines=16> */
.L_x_229:
[----:B------:R-:W-:Y:S05]  /*feb0*/  BSYNC B1 ;  /* 0x0000000000017941 */ /* 0x000fea0003800000 */
.L_x_228:
        /* <DEDUP_REMOVED lines=13> */
.L_x_231:
[----:B------:R-:W-:Y:S05]  /*ff90*/  BSYNC B1 ;  /* 0x0000000000017941 */ /* 0x000fea0003800000 */
.L_x_230:
        /* <DEDUP_REMOVED lines=10> */
.L_x_233:
[----:B------:R-:W-:Y:S05]  /*10040*/  BSYNC B1 ;  /* 0x0000000000017941 */ /* 0x000fea0003800000 */
.L_x_232:
        /* <DEDUP_REMOVED lines=13> */
.L_x_235:
[----:B------:R-:W-:Y:S05]  /*10120*/  BSYNC B1 ;  /* 0x0000000000017941 */ /* 0x000fea0003800000 */
.L_x_234:
        /* <DEDUP_REMOVED lines=16> */
.L_x_237:
[----:B------:R-:W-:Y:S05]  /*10230*/  BSYNC B1 ;  /* 0x0000000000017941 */ /* 0x000fea0003800000 */
.L_x_236:
        /* <DEDUP_REMOVED lines=13> */
.L_x_239:
[----:B------:R-:W-:Y:S05]  /*10310*/  BSYNC B1 ;  /* 0x0000000000017941 */ /* 0x000fea0003800000 */
.L_x_238:
        /* <DEDUP_REMOVED lines=10> */
.L_x_241:
[----:B------:R-:W-:Y:S05]  /*103c0*/  BSYNC B1 ;  /* 0x0000000000017941 */ /* 0x000fea0003800000 */
.L_x_240:
        /* <DEDUP_REMOVED lines=13> */
.L_x_243:
[----:B------:R-:W-:Y:S05]  /*104a0*/  BSYNC B1 ;  /* 0x0000000000017941 */ /* 0x000fea0003800000 */
.L_x_242:
        /* <DEDUP_REMOVED lines=16> */
.L_x_245:
[----:B------:R-:W-:Y:S05]  /*105b0*/  BSYNC B1 ;  /* 0x0000000000017941 */ /* 0x000fea0003800000 */
.L_x_244:
        /* <DEDUP_REMOVED lines=13> */
.L_x_247:
[----:B------:R-:W-:Y:S05]  /*10690*/  BSYNC B1 ;  /* 0x0000000000017941 */ /* 0x000fea0003800000 */
.L_x_246:
        /* <DEDUP_REMOVED lines=10> */
.L_x_249:
[----:B------:R-:W-:Y:S05]  /*10740*/  BSYNC B1 ;  /* 0x0000000000017941 */ /* 0x000fea0003800000 */
.L_x_248:
        /* <DEDUP_REMOVED lines=13> */
.L_x_251:
[----:B------:R-:W-:Y:S05]  /*10820*/  BSYNC B1 ;  /* 0x0000000000017941 */ /* 0x000fea0003800000 */
.L_x_250:
        /* <DEDUP_REMOVED lines=16> */
.L_x_253:
[----:B------:R-:W-:Y:S05]  /*10930*/  BSYNC B1 ;  /* 0x0000000000017941 */ /* 0x000fea0003800000 */
.L_x_252:
        /* <DEDUP_REMOVED lines=13> */
.L_x_255:
[----:B------:R-:W-:Y:S05]  /*10a10*/  BSYNC B1 ;  /* 0x0000000000017941 */ /* 0x000fea0003800000 */
.L_x_254:
        /* <DEDUP_REMOVED lines=10> */
.L_x_257:
[----:B------:R-:W-:Y:S05]  /*10ac0*/  BSYNC B1 ;  /* 0x0000000000017941 */ /* 0x000fea0003800000 */
.L_x_256:
        /* <DEDUP_REMOVED lines=13> */
.L_x_259:
[----:B------:R-:W-:Y:S05]  /*10ba0*/  BSYNC B1 ;  /* 0x0000000000017941 */ /* 0x000fea0003800000 */
.L_x_258:
        /* <DEDUP_REMOVED lines=16> */
.L_x_261:
[----:B------:R-:W-:Y:S05]  /*10cb0*/  BSYNC B1 ;  /* 0x0000000000017941 */ /* 0x000fea0003800000 */
.L_x_260:
        /* <DEDUP_REMOVED lines=13> */
.L_x_263:
[----:B------:R-:W-:Y:S05]  /*10d90*/  BSYNC B1 ;  /* 0x0000000000017941 */ /* 0x000fea0003800000 */
.L_x_262:
        /* <DEDUP_REMOVED lines=10> */
.L_x_265:
[----:B------:R-:W-:Y:S05]  /*10e40*/  BSYNC B1 ;  /* 0x0000000000017941 */ /* 0x000fea0003800000 */
.L_x_264:
[----:B------:R-:W3:Y:S01]  /*10e50*/  LDL.LU R155, [R1+0xddc] ;  /* 0x000ddc00019b7983 */ /* 0x000ee20000300800 */
[----:B-----5:R-:W-:Y:S01]  /*10e60*/  IMAD.U32 R154, R19, 0x10000, RZ ;  /* 0x00010000139a7824 */ /* 0x020fe200078e00ff */
[----:B------:R-:W-:Y:S01]  /*10e70*/  ISETP.GT.AND P3, PT, R3, 0xf0, PT ;  /* 0x000000f00300780c */ /* 0x000fe20003f64270 */
[----:B------:R-:W-:Y:S02]  /*10e80*/  BSSY B1, `(.L_x_266) ;  /* 0x0000008000017945 */ /* 0x000fe40003800000 */
[----:B------:R-:W-:-:S04]  /*10e90*/  FMUL R154, R154, R16 ;  /* 0x000000109a9a7220 */ /* 0x000fc80000400000 */
[----:B---3--:R-:W-:-:S05]  /*10ea0*/  FFMA R154, R155, R2, R154 ;  /* 0x000000029b9a7223 */ /* 0x008fca000000009a */
[----:B------:R-:W-:-:S05]  /*10eb0*/  F2FP.BF16.F32.PACK_AB R154, RZ, R154 ;  /* 0x0000009aff9a723e */ /* 0x000fca00000010ff */
[----:B------:R3:W-:Y:S01]  /*10ec0*/  @P0 STG.E.U16 desc[UR36][R4.64+0x1d2], R154 ;  /* 0x0001d29a04000986 */ /* 0x0007e2000c101524 */
[----:B------:R-:W-:-:S13]  /*10ed0*/  ISETP.GT.AND P0, PT, R0, RZ, P3 ;  /* 0x000000ff0000720c */ /* 0x000fda0001f04270 */
[----:B---3--:R-:W-:Y:S05]  /*10ee0*/  @!P0 BRA `(.L_x_267) ;  /* 0x0000000000048947 */ /* 0x008fea0003800000 */
[----:B------:R3:W5:Y:S02]  /*10ef0*/  LDG.E.LTC128B.U16 R19, desc[UR36][R152.64+0x1e0] ;  /* 0x0001e02498137981 */ /* 0x000764000c1e1520 */
.L_x_267:
[----:B------:R-:W-:Y:S05]  /*10f00*/  BSYNC B1 ;  /* 0x0000000000017941 */ /* 0x000fea0003800000 */
.L_x_266:
[----:B------:R-:W2:Y:S01]  /*10f10*/  LDL.LU R155, [R1+0xde0] ;  /* 0x000de000019b7983 */ /* 0x000ea20000300800 */
[----:B-----5:R-:W-:Y:S01]  /*10f20*/  IMAD.U32 R154, R19, 0x10000, RZ ;  /* 0x00010000139a7824 */ /* 0x020fe200078e00ff */
[----:B------:R-:W-:Y:S01]  /*10f30*/  ISETP.GT.AND P2, PT, R3, 0xf1, PT ;  /* 0x000000f10300780c */ /* 0x000fe20003f44270 */
        /* <DEDUP_REMOVED lines=11> */
.L_x_269:
[----:B------:R-:W-:Y:S05]  /*10ff0*/  BSYNC B1 ;  /* 0x0000000000017941 */ /* 0x000fea0003800000 */
.L_x_268:
        /* <DEDUP_REMOVED lines=13> */
.L_x_271:
[----:B------:R-:W-:Y:S05]  /*110d0*/  BSYNC B1 ;  /* 0x0000000000017941 */ /* 0x000fea0003800000 */
.L_x_270:
        /* <DEDUP_REMOVED lines=10> */
.L_x_273:
[----:B------:R-:W-:Y:S05]  /*11180*/  BSYNC B1 ;  /* 0x0000000000017941 */ /* 0x000fea0003800000 */
.L_x_272:
        /* <DEDUP_REMOVED lines=11> */
.L_x_275:
[----:B------:R-:W-:Y:S05]  /*11240*/  BSYNC B1 ;  /* 0x0000000000017941 */ /* 0x000fea0003800000 */
.L_x_274:
[----:B------:R-:W2:Y:S01]  /*11250*/  LDL.LU R155, [R1+0xdf0] ;  /* 0x000df000019b7983 */ /* 0x000ea20000300800 */
        /* <DEDUP_REMOVED lines=9> */
[----:B------:R-:W-:-:S04]  /*112f0*/  ISETP.GT.AND P0, PT, R3, 0xf9, PT ;  /* 0x000000f90300780c */ /* 0x000fc80003f04270 */
[----:B------:R-:W-:-:S13]  /*11300*/  ISETP.GT.AND P4, PT, R0, RZ, P0 ;  /* 0x000000ff0000720c */ /* 0x000fda0000784270 */
[----:B--2---:R-:W-:Y:S05]  /*11310*/  @!P4 BRA `(.L_x_277) ;  /* 0x000000000004c947 */ /* 0x004fea0003800000 */
[----:B------:R2:W5:Y:S02]  /*11320*/  LDG.E.LTC128B.U16 R19, desc[UR36][R152.64+0x1f2] ;  /* 0x0001f22498137981 */ /* 0x000564000c1e1520 */
.L_x_277:
[----:B------:R-:W-:Y:S05]  /*11330*/  BSYNC B1 ;  /* 0x0000000000017941 */ /* 0x000fea0003800000 */
.L_x_276:
        /* <DEDUP_REMOVED lines=13> */
.L_x_279:
[----:B------:R-:W-:Y:S05]  /*11410*/  BSYNC B1 ;  /* 0x0000000000017941 */ /* 0x000fea0003800000 */
.L_x_278:
        /* <DEDUP_REMOVED lines=10> */
.L_x_281:
[----:B------:R-:W-:Y:S05]  /*114c0*/  BSYNC B1 ;  /* 0x0000000000017941 */ /* 0x000fea0003800000 */
.L_x_280:
[----:B------:R-:W3:Y:S01]  /*114d0*/  LDL.LU R155, [R1+0xdfc] ;  /* 0x000dfc00019b7983 */ /* 0x000ee20000300800 */
[----:B-----5:R-:W-:Y:S01]  /*114e0*/  IMAD.U32 R154, R19, 0x10000, RZ ;  /* 0x00010000139a7824 */ /* 0x020fe200078e00ff */
[----:B------:R-:W-:Y:S02]  /*114f0*/  USHF.L.U64.HI UR4, UR6, 0x8, UR7 ;  /* 0x0000000806047899 */ /* 0x000fe40008010207 */
[----:B------:R-:W4:Y:S01]  /*11500*/  LDL.LU R157, [R1+0xa00] ;  /* 0x000a0000019d7983 */ /* 0x000f220000300800 */
[----:B------:R-:W-:-:S04]  /*11510*/  FMUL R154, R154, R16 ;  /* 0x000000109a9a7220 */ /* 0x000fc80000400000 */
[----:B---3--:R-:W-:-:S05]  /*11520*/  FFMA R154, R155, R2, R154 ;  /* 0x000000029b9a7223 */ /* 0x008fca000000009a */
[----:B------:R-:W-:-:S05]  /*11530*/  F2FP.BF16.F32.PACK_AB R154, RZ, R154 ;  /* 0x0000009aff9a723e */ /* 0x000fca00000010ff */
[----:B------:R3:W-:Y:S02]  /*11540*/  @P4 STG.E.U16 desc[UR36][R4.64+0x1f2], R154 ;  /* 0x0001f29a04004986 */ /* 0x0007e4000c101524 */
[----:B---3--:R-:W-:-:S05]  /*11550*/  IMAD.U32 R154, RZ, RZ, UR6 ;  /* 0x00000006ff9a7e24 */ /* 0x008fca000f8e00ff */
[----:B------:R-:W-:-:S04]  /*11560*/  LEA R154, P4, R154, R168, 0x8 ;  /* 0x000000a89a9a7211 */ /* 0x000fc800078840ff */
[----:B------:R-:W-:Y:S02]  /*11570*/  IADD3.X R155, R169, UR4, RZ, P4, !PT ;  /* 0x00000004a99b7c10 */ /* 0x000fe4000a7fe4ff */
[----:B------:R-:W-:-:S13]  /*11580*/  ISETP.GT.AND P4, PT, R0, 0x80, P5 ;  /* 0x000000800000780c */ /* 0x000fda0002f84270 */
[----:B------:R-:W3:Y:S01]  /*11590*/  @P4 LDG.E.LTC128B.U16 R19, desc[UR36][R172.64] ;  /* 0x00000024ac134981 */ /* 0x000ee2000c1e1520 */
[----:B------:R-:W-:Y:S01]  /*115a0*/  BSSY B1, `(.L_x_282) ;  /* 0x000000a000017945 */ /* 0x000fe20003800000 */
[----:B---3--:R-:W-:-:S04]  /*115b0*/  IMAD.U32 R156, R19, 0x10000, RZ ;  /* 0x00010000139c7824 */ /* 0x008fc800078e00ff */
[----:B------:R-:W-:-:S04]  /*115c0*/  FMUL R156, R156, R16 ;  /* 0x000000109c9c7220 */ /* 0x000fc80000400000 */
[----:B----4-:R-:W-:-:S05]  /*115d0*/  FFMA R156, R157, R2, R156 ;  /* 0x000000029d9c7223 */ /* 0x010fca000000009c */
[----:B------:R-:W-:-:S05]  /*115e0*/  F2FP.BF16.F32.PACK_AB R156, RZ, R156 ;  /* 0x0000009cff9c723e */ /* 0x000fca00000010ff */
[----:B------:R3:W-:Y:S01]  /*115f0*/  @P4 STG.E.U16 desc[UR36][R154.64], R156 ;  /* 0x0000009c9a004986 */ /* 0x0007e2000c101524 */
[----:B------:R-:W-:-:S04]  /*11600*/  LOP3.LUT P4, RZ, R17, 0x2, RZ, 0xc0, !PT ;  /* 0x0000000211ff7812 */ /* 0x000fc8000788c0ff */
[----:B------:R-:W-:-:S13]  /*11610*/  ISETP.GT.AND P4, PT, R0, 0x80, P4 ;  /* 0x000000800000780c */ /* 0x000fda0002784270 */
[----:B---3--:R-:W-:Y:S05]  /*11620*/  @!P4 BRA `(.L_x_283) ;  /* 0x000000000004c947 */ /* 0x008fea0003800000 */
[----:B------:R3:W5:Y:S02]  /*11630*/  LDG.E.LTC128B.U16 R19, desc[UR36][R20.64+0x2] ;  /* 0x0000022414137981 */ /* 0x000764000c1e1520 */
.L_x_283:
[----:B------:R-:W-:Y:S05]  /*11640*/  BSYNC B1 ;  /* 0x0000000000017941 */ /* 0x000fea0003800000 */
.L_x_282:
[----:B------:R-:W4:Y:S01]  /*11650*/  LDL.LU R157, [R1+0xa04] ;  /* 0x000a0400019d7983 */ /* 0x000f220000300800 */
[----:B-----5:R-:W-:Y:S01]  /*11660*/  IMAD.U32 R156, R19, 0x10000, RZ ;  /* 0x00010000139c7824 */ /* 0x020fe200078e00ff */
[----:B------:R-:W-:Y:S01]  /*11670*/  BSSY B1, `(.L_x_284) ;  /* 0x000000c000017945 */ /* 0x000fe20003800000 */
[----:B------:R-:W-:Y:S02]  /*11680*/  IMAD.MOV.U32 R164, RZ, RZ, R154 ;  /* 0x000000ffffa47224 */ /* 0x000fe400078e009a */
[----:B------:R-:W-:Y:S01]  /*11690*/  FMUL R156, R156, R16 ;  /* 0x000000109c9c7220 */ /* 0x000fe20000400000 */
[----:B------:R-:W-:-:S03]  /*116a0*/  IMAD.MOV.U32 R165, RZ, RZ, R155 ;  /* 0x000000ffffa57224 */ /* 0x000fc600078e009b */
[----:B----4-:R-:W-:-:S05]  /*116b0*/  FFMA R156, R157, R2, R156 ;  /* 0x000000029d9c7223 */ /* 0x010fca000000009c */
[----:B------:R-:W-:-:S05]  /*116c0*/  F2FP.BF16.F32.PACK_AB R156, RZ, R156 ;  /* 0x0000009cff9c723e */ /* 0x000fca00000010ff */
[----:B------:R4:W-:Y:S02]  /*116d0*/  @P4 STG.E.U16 desc[UR36][R164.64+0x2], R156 ;  /* 0x0000029ca4004986 */ /* 0x0009e4000c101524 */
[----:B----4-:R-:W-:-:S05]  /*116e0*/  IADD3 R156, P4, R154, R180, RZ ;  /* 0x000000b49a9c7210 */ /* 0x010fca0007f9e0ff */
[----:B------:R-:W-:Y:S01]  /*116f0*/  IMAD.X R157, R155, 0x1, R181, P4 ;  /* 0x000000019b9d7824 */ /* 0x000fe200020e06b5 */
[----:B------:R-:W-:-:S13]  /*11700*/  ISETP.GT.AND P4, PT, R0, 0x88, P5 ;  /* 0x000000880000780c */ /* 0x000fda0002f84270 */
[----:B------:R-:W-:Y:S05]  /*11710*/  @!P4 BRA `(.L_x_285) ;  /* 0x000000000004c947 */ /* 0x000fea0003800000 */
[----:B------:R4:W5:Y:S02]  /*11720*/  LDG.E.LTC128B.U16 R19, desc[UR36][R158.64] ;  /* 0x000000249e137981 */ /* 0x000964000c1e1520 */
.L_x_285:
[----:B------:R-:W-:Y:S05]  /*11730*/  BSYNC B1 ;  /* 0x0000000000017941 */ /* 0x000fea0003800000 */
.L_x_284:
[----:B----4-:R-:W4:Y:S01]  /*11740*/  LDL.LU R159, [R1+0xa08] ;  /* 0x000a0800019f7983 */ /* 0x010f220000300800 */
[----:B-----5:R-:W-:Y:S01]  /*11750*/  IMAD.U32 R158, R19, 0x10000, RZ ;  /* 0x00010000139e7824 */ /* 0x020fe200078e00ff */
[----:B------:R-:W-:Y:S03]  /*11760*/  BSSY B1, `(.L_x_286) ;  /* 0x000000b000017945 */ /* 0x000fe60003800000 */
[----:B------:R-:W-:-:S04]  /*11770*/  FMUL R158, R158, R16 ;  /* 0x000000109e9e7220 */ /* 0x000fc80000400000 */
[----:B----4-:R-:W-:-:S05]  /*11780*/  FFMA R158, R159, R2, R158 ;  /* 0x000000029f9e7223 */ /* 0x010fca000000009e */
[----:B------:R-:W-:-:S05]  /*11790*/  F2FP.BF16.F32.PACK_AB R158, RZ, R158 ;  /* 0x0000009eff9e723e */ /* 0x000fca00000010ff */
[----:B------:R4:W-:Y:S01]  /*117a0*/  @P4 STG.E.U16 desc[UR36][R156.64], R158 ;  /* 0x0000009e9c004986 */ /* 0x0009e2000c101524 */
[----:B------:R-:W-:-:S05]  /*117b0*/  IADD3 R166, P4, R180, R154, RZ ;  /* 0x0000009ab4a67210 */ /* 0x000fca0007f9e0ff */
[----:B------:R-:W-:Y:S01]  /*117c0*/  IMAD.X R167, R181, 0x1, R155, P4 ;  /* 0x00000001b5a77824 */ /* 0x000fe200020e069b */
[----:B------:R-:W-:-:S04]  /*117d0*/  LOP3.LUT P4, RZ, R17, 0x2, RZ, 0xc0, !PT ;  /* 0x0000000211ff7812 */ /* 0x000fc8000788c0ff */
[----:B------:R-:W-:-:S13]  /*117e0*/  ISETP.GT.AND P4, PT, R0, 0x88, P4 ;  /* 0x000000880000780c */ /* 0x000fda0002784270 */
[----:B----4-:R-:W-:Y:S05]  /*117f0*/  @!P4 BRA `(.L_x_287) ;  /* 0x000000000004c947 */ /* 0x010fea0003800000 */
[----:B------:R4:W5:Y:S02]  /*11800*/  LDG.E.LTC128B.U16 R19, desc[UR36][R14.64+0x2] ;  /* 0x000002240e137981 */ /* 0x000964000c1e1520 */
.L_x_287:
[----:B------:R-:W-:Y:S05]  /*11810*/  BSYNC B1 ;  /* 0x0000000000017941 */ /* 0x000fea0003800000 */
.L_x_286:
[----:B------:R-:W2:Y:S01]  /*11820*/  LDL.LU R159, [R1+0xa0c] ;  /* 0x000a0c00019f7983 */ /* 0x000ea20000300800 */
[----:B-----5:R-:W-:Y:S01]  /*11830*/  IMAD.U32 R158, R19, 0x10000, RZ ;  /* 0x00010000139e7824 */ /* 0x020fe200078e00ff */
[----:B------:R-:W-:Y:S03]  /*11840*/  BSSY B1, `(.L_x_288) ;  /* 0x0000009000017945 */ /* 0x000fe60003800000 */
[----:B------:R-:W-:-:S04]  /*11850*/  FMUL R158, R158, R16 ;  /* 0x000000109e9e7220 */ /* 0x000fc80000400000 */
[----:B--2---:R-:W-:-:S05]  /*11860*/  FFMA R158, R159, R2, R158 ;  /* 0x000000029f9e7223 */ /* 0x004fca000000009e */
[----:B------:R-:W-:-:S05]  /*11870*/  F2FP.BF16.F32.PACK_AB R158, RZ, R158 ;  /* 0x0000009eff9e723e */ /* 0x000fca00000010ff */
[----:B------:R2:W-:Y:S01]  /*11880*/  @P4 STG.E.U16 desc[UR36][R166.64+0x2], R158 ;  /* 0x0000029ea6004986 */ /* 0x0005e2000c101524 */
[----:B------:R-:W-:-:S04]  /*11890*/  LOP3.LUT P4, RZ, R17, 0x4, RZ, 0xc0, !PT ;  /* 0x0000000411ff7812 */ /* 0x000fc8000788c0ff */
[----:B------:R-:W-:-:S13]  /*118a0*/  ISETP.GT.AND P4, PT, R0, 0x80, P4 ;  /* 0x000000800000780c */ /* 0x000fda0002784270 */
[----:B--2---:R-:W-:Y:S05]  /*118b0*/  @!P4 BRA `(.L_x_289) ;  /* 0x000000000004c947 */ /* 0x004fea0003800000 */
[----:B------:R2:W5:Y:S02]  /*118c0*/  LDG.E.LTC128B.U16 R19, desc[UR36][R20.64+0x10] ;  /* 0x0000102414137981 */ /* 0x000564000c1e1520 */
.L_x_289:
[----:B------:R-:W-:Y:S05]  /*118d0*/  BSYNC B1 ;  /* 0x0000000000017941 */ /* 0x000fea0003800000 */
.L_x_288:
[----:B------:R-:W3:Y:S01]  /*118e0*/  LDL.LU R159, [R1+0xa10] ;  /* 0x000a1000019f7983 */ /* 0x000ee20000300800 */
[----:B-----5:R-:W-:Y:S01]  /*118f0*/  IMAD.U32 R158, R19, 0x10000, RZ ;  /* 0x00010000139e7824 */ /* 0x020fe200078e00ff */
[----:B------:R-:W-:Y:S03]  /*11900*/  BSSY B1, `(.L_x_290) ;  /* 0x0000009000017945 */ /* 0x000fe60003800000 */
[----:B------:R-:W-:-:S04]  /*11910*/  FMUL R158, R158, R16 ;  /* 0x000000109e9e7220 */ /* 0x000fc80000400000 */
[----:B---3--:R-:W-:-:S05]  /*11920*/  FFMA R158, R159, R2, R158 ;  /* 0x000000029f9e7223 */ /* 0x008fca000000009e */
[----:B------:R-:W-:-:S05]  /*11930*/  F2FP.BF16.F32.PACK_AB R158, RZ, R158 ;  /* 0x0000009eff9e723e */ /* 0x000fca00000010ff */
[----:B------:R3:W-:Y:S01]  /*11940*/  @P4 STG.E.U16 desc[UR36][R154.64+0x10], R158 ;  /* 0x0000109e9a004986 */ /* 0x0007e2000c101524 */
[----:B------:R-:W-:-:S04]  /*11950*/  LOP3.LUT P4, RZ, R17, 0x8, RZ, 0xc0, !PT ;  /* 0x0000000811ff7812 */ /* 0x000fc8000788c0ff */
[----:B------:R-:W-:-:S13]  /*11960*/  ISETP.GT.AND P4, PT, R0, 0x80, P4 ;  /* 0x000000800000780c */ /* 0x000fda0002784270 */
[----:B---3--:R-:W-:Y:S05]  /*11970*/  @!P4 BRA `(.L_x_291) ;  /* 0x000000000004c947 */ /* 0x008fea0003800000 */
[----:B------:R3:W5:Y:S02]  /*11980*/  LDG.E.LTC128B.U16 R19, desc[UR36][R20.64+0x12] ;  /* 0x0000122414137981 */ /* 0x000764000c1e1520 */
.L_x_291:
[----:B------:R-:W-:Y:S05]  /*11990*/  BSYNC B1 ;  /* 0x0000000000017941 */ /* 0x000fea0003800000 */
.L_x_290:
        /* <DEDUP_REMOVED lines=11> */
.L_x_293:
[----:B------:R-:W-:Y:S05]  /*11a50*/  BSYNC B1 ;  /* 0x0000000000017941 */ /* 0x000fea0003800000 */
.L_x_292:
        /* <DEDUP_REMOVED lines=11> */
.L_x_295:
[----:B------:R-:W-:Y:S05]  /*11b10*/  BSYNC B1 ;  /* 0x0000000000017941 */ /* 0x000fea0003800000 */
.L_x_294:
        /* <DEDUP_REMOVED lines=11> */
.L_x_297:
[----:B------:R-:W-:Y:S05]  /*11bd0*/  BSYNC B1 ;  /* 0x0000000000017941 */ /* 0x000fea0003800000 */
.L_x_296:
        /* <DEDUP_REMOVED lines=11> */
.L_x_299:
[----:B------:R-:W-:Y:S05]  /*11c90*/  BSYNC B1 ;  /* 0x0000000000017941 */ /* 0x000fea0003800000 */
.L_x_298:
        /* <DEDUP_REMOVED lines=11> */
.L_x_301:
[----:B------:R-:W-:Y:S05]  /*11d50*/  BSYNC B1 ;  /* 0x0000000000017941 */ /* 0x000fea0003800000 */
.L_x_300:
        /* <DEDUP_REMOVED lines=11> */
.L_x_303:
[----:B------:R-:W-:Y:S05]  /*11e10*/  BSYNC B1 ;  /* 0x0000000000017941 */ /* 0x000fea0003800000 */
.L_x_302:
        /* <DEDUP_REMOVED lines=11> */
.L_x_305:
[----:B------:R-:W-:Y:S05]  /*11ed0*/  BSYNC B1 ;  /* 0x0000000000017941 */ /* 0x000fea0003800000 */
.L_x_304:
        /* <DEDUP_REMOVED lines=11> */
.L_x_307:
[----:B------:R-:W-:Y:S05]  /*11f90*/  BSYNC B1 ;  /* 0x0000000000017941 */ /* 0x000fea0003800000 */
.L_x_306:
        /* <DEDUP_REMOVED lines=11> */
.L_x_309:
[----:B------:R-:W-:Y:S05]  /*12050*/  BSYNC B1 ;  /* 0x0000000000017941 */ /* 0x000fea0003800000 */
.L_x_308:
        /* <DEDUP_REMOVED lines=11> */
.L_x_311:
[----:B------:R-:W-:Y:S05]  /*12110*/  BSYNC B1 ;  /* 0x0000000000017941 */ /* 0x000fea0003800000 */
.L_x_310:
        /* <DEDUP_REMOVED lines=11> */
.L_x_313:
[----:B------:R-:W-:Y:S05]  /*121d0*/  BSYNC B1 ;  /* 0x0000000000017941 */ /* 0x000fea0003800000 */
.L_x_312:
        /* <DEDUP_REMOVED lines=11> */
.L_x_315:
[----:B------:R-:W-:Y:S05]  /*12290*/  BSYNC B1 ;  /* 0x0000000000017941 */ /* 0x000fea0003800000 */
.L_x_314:
        /* <DEDUP_REMOVED lines=11> */
.L_x_317:
[----:B------:R-:W-:Y:S05]  /*12350*/  BSYNC B1 ;  /* 0x0000000000017941 */ /* 0x000fea0003800000 */
.L_x_316:
        /* <DEDUP_REMOVED lines=11> */
.L_x_319:
[----:B------:R-:W-:Y:S05]  /*12410*/  BSYNC B1 ;  /* 0x0000000000017941 */ /* 0x000fea0003800000 */
.L_x_318:
        /* <DEDUP_REMOVED lines=11> */
.L_x_321:
[----:B------:R-:W-:Y:S05]  /*124d0*/  BSYNC B1 ;  /* 0x0000000000017941 */ /* 0x000fea0003800000 */
.L_x_320:
        /* <DEDUP_REMOVED lines=11> */
.L_x_323:
[----:B------:R-:W-:Y:S05]  /*12590*/  BSYNC B1 ;  /* 0x0000000000017941 */ /* 0x000fea0003800000 */
.L_x_322:
        /* <DEDUP_REMOVED lines=11> */
.L_x_325:
[----:B------:R-:W-:Y:S05]  /*12650*/  BSYNC B1 ;  /* 0x0000000000017941 */ /* 0x000fea0003800000 */
.L_x_324:
        /* <DEDUP_REMOVED lines=11> */
.L_x_327:
[----:B------:R-:W-:Y:S05]  /*12710*/  BSYNC B1 ;  /* 0x0000000000017941 */ /* 0x000fea0003800000 */
.L_x_326:
        /* <DEDUP_REMOVED lines=11> */
.L_x_329:
[----:B------:R-:W-:Y:S05]  /*127d0*/  BSYNC B1 ;  /* 0x0000000000017941 */ /* 0x000fea0003800000 */
.L_x_328:
        /* <DEDUP_REMOVED lines=11> */
.L_x_331:
[----:B------:R-:W-:Y:S05]  /*12890*/  BSYNC B1 ;  /* 0x0000000000017941 */ /* 0x000fea0003800000 */
.L_x_330:
        /* <DEDUP_REMOVED lines=11> */
.L_x_333:
[----:B------:R-:W-:Y:S05]  /*12950*/  BSYNC B1 ;  /* 0x0000000000017941 */ /* 0x000fea0003800000 */
.L_x_332:
        /* <DEDUP_REMOVED lines=11> */
.L_x_335:
[----:B------:R-:W-:Y:S05]  /*12a10*/  BSYNC B1 ;  /* 0x0000000000017941 */ /* 0x000fea0003800000 */
.L_x_334:
        /* <DEDUP_REMOVED lines=11> */
.L_x_337:
[----:B------:R-:W-:Y:S05]  /*12ad0*/  BSYNC B1 ;  /* 0x0000000000017941 */ /* 0x000fea0003800000 */
.L_x_336:
        /* <DEDUP_REMOVED lines=11> */
.L_x_339:
[----:B------:R-:W-:Y:S05]  /*12b90*/  BSYNC B1 ;  /* 0x0000000000017941 */ /* 0x000fea0003800000 */
.L_x_338:
        /* <DEDUP_REMOVED lines=11> */
.L_x_341:
[----:B------:R-:W-:Y:S05]  /*12c50*/  BSYNC B1 ;  /* 0x0000000000017941 */ /* 0x000fea0003800000 */
.L_x_340:
        /* <DEDUP_REMOVED lines=11> */
.L_x_343:
[----:B------:R-:W-:Y:S05]  /*12d10*/  BSYNC B1 ;  /* 0x0000000000017941 */ /* 0x000fea0003800000 */
.L_x_342:
        /* <DEDUP_REMOVED lines=11> */
.L_x_345:
[----:B------:R-:W-:Y:S05]  /*12dd0*/  BSYNC B1 ;  /* 0x0000000000017941 */ /* 0x000fea0003800000 */
.L_x_344:
        /* <DEDUP_REMOVED lines=11> */
.L_x_347:
[----:B------:R-:W-:Y:S05]  /*12e90*/  BSYNC B1 ;  /* 0x0000000000017941 */ /* 0x000fea0003800000 */
.L_x_346:
        /* <DEDUP_REMOVED lines=11> */
.L_x_349:
[----:B------:R-:W-:Y:S05]  /*12f50*/  BSYNC B1 ;  /* 0x0000000000017941 */ /* 0x000fea0003800000 */
.L_x_348:
        /* <DEDUP_REMOVED lines=11> */
.L_x_351:
[----:B------:R-:W-:Y:S05]  /*13010*/  BSYNC B1 ;  /* 0x0000000000017941 */ /* 0x000fea0003800000 */
.L_x_350:
        /* <DEDUP_REMOVED lines=11> */
.L_x_353:
[----:B------:R-:W-:Y:S05]  /*130d0*/  BSYNC B1 ;  /* 0x0000000000017941 */ /* 0x000fea0003800000 */
.L_x_352:
        /* <DEDUP_REMOVED lines=11> */
.L_x_355:
[----:B------:R-:W-:Y:S05]  /*13190*/  BSYNC B1 ;  /* 0x0000000000017941 */ /* 0x000fea0003800000 */
.L_x_354:
        /* <DEDUP_REMOVED lines=11> */
.L_x_357:
[----:B------:R-:W-:Y:S05]  /*13250*/  BSYNC B1 ;  /* 0x0000000000017941 */ /* 0x000fea0003800000 */
.L_x_356:
        /* <DEDUP_REMOVED lines=11> */
.L_x_359:
[----:B------:R-:W-:Y:S05]  /*13310*/  BSYNC B1 ;  /* 0x0000000000017941 */ /* 0x000fea0003800000 */
.L_x_358:
        /* <DEDUP_REMOVED lines=11> */
.L_x_361:
[----:B------:R-:W-:Y:S05]  /*133d0*/  BSYNC B1 ;  /* 0x0000000000017941 */ /* 0x000fea0003800000 */
.L_x_360:
        /* <DEDUP_REMOVED lines=11> */
.L_x_363:
[----:B------:R-:W-:Y:S05]  /*13490*/  BSYNC B1 ;  /* 0x0000000000017941 */ /* 0x000fea0003800000 */
.L_x_362:
        /* <DEDUP_REMOVED lines=11> */
.L_x_365:
[----:B------:R-:W-:Y:S05]  /*13550*/  BSYNC B1 ;  /* 0x0000000000017941 */ /* 0x000fea0003800000 */
.L_x_364:
        /* <DEDUP_REMOVED lines=11> */
.L_x_367:
[----:B------:R-:W-:Y:S05]  /*13610*/  BSYNC B1 ;  /* 0x0000000000017941 */ /* 0x000fea0003800000 */
.L_x_366:
        /* <DEDUP_REMOVED lines=11> */
.L_x_369:
[----:B------:R-:W-:Y:S05]  /*136d0*/  BSYNC B1 ;  /* 0x0000000000017941 */ /* 0x000fea0003800000 */
.L_x_368:
        /* <DEDUP_REMOVED lines=11> */
.L_x_371:
[----:B------:R-:W-:Y:S05]  /*13790*/  BSYNC B1 ;  /* 0x0000000000017941 */ /* 0x000fea0003800000 */
.L_x_370:
        /* <DEDUP_REMOVED lines=11> */
.L_x_373:
[----:B------:R-:W-:Y:S05]  /*13850*/  BSYNC B1 ;  /* 0x0000000000017941 */ /* 0x000fea0003800000 */
.L_x_372:
        /* <DEDUP_REMOVED lines=11> */
.L_x_375:
[----:B------:R-:W-:Y:S05]  /*13910*/  BSYNC B1 ;  /* 0x0000000000017941 */ /* 0x000fea0003800000 */
.L_x_374:
        /* <DEDUP_REMOVED lines=11> */
.L_x_377:
[----:B------:R-:W-:Y:S05]  /*139d0*/  BSYNC B1 ;  /* 0x0000000000017941 */ /* 0x000fea0003800000 */
.L_x_376:
        /* <DEDUP_REMOVED lines=11> */
.L_x_379:
[----:B------:R-:W-:Y:S05]  /*13a90*/  BSYNC B1 ;  /* 0x0000000000017941 */ /* 0x000fea0003800000 */
.L_x_378:
        /* <DEDUP_REMOVED lines=11> */
.L_x_381:
[----:B------:R-:W-:Y:S05]  /*13b50*/  BSYNC B1 ;  /* 0x0000000000017941 */ /* 0x000fea0003800000 */
.L_x_380:
        /* <DEDUP_REMOVED lines=11> */
.L_x_383:
[----:B------:R-:W-:Y:S05]  /*13c10*/  BSYNC B1 ;  /* 0x0000000000017941 */ /* 0x000fea0003800000 */
.L_x_382:
        /* <DEDUP_REMOVED lines=11> */
.L_x_385:
[----:B------:R-:W-:Y:S05]  /*13cd0*/  BSYNC B1 ;  /* 0x0000000000017941 */ /* 0x000fea0003800000 */
.L_x_384:
        /* <DEDUP_REMOVED lines=11> */
.L_x_387:
[----:B------:R-:W-:Y:S05]  /*13d90*/  BSYNC B1 ;  /* 0x0000000000017941 */ /* 0x000fea0003800000 */
.L_x_386:
        /* <DEDUP_REMOVED lines=11> */
.L_x_389:
[----:B------:R-:W-:Y:S05]  /*13e50*/  BSYNC B1 ;  /* 0x0000000000017941 */ /* 0x000fea0003800000 */
.L_x_388:
        /* <DEDUP_REMOVED lines=11> */
.L_x_391:
[----:B------:R-:W-:Y:S05]  /*13f10*/  BSYNC B1 ;  /* 0x0000000000017941 */ /* 0x000fea0003800000 */
.L_x_390:
        /* <DEDUP_REMOVED lines=11> */
.L_x_393:
[----:B------:R-:W-:Y:S05]  /*13fd0*/  BSYNC B1 ;  /* 0x0000000000017941 */ /* 0x000fea0003800000 */
.L_x_392:
        /* <DEDUP_REMOVED lines=11> */
.L_x_395:
[----:B------:R-:W-:Y:S05]  /*14090*/  BSYNC B1 ;  /* 0x0000000000017941 */ /* 0x000fea0003800000 */
.L_x_394:
        /* <DEDUP_REMOVED lines=11> */
.L_x_397:
[----:B------:R-:W-:Y:S05]  /*14150*/  BSYNC B1 ;  /* 0x0000000000017941 */ /* 0x000fea0003800000 */
.L_x_396:
        /* <DEDUP_REMOVED lines=11> */
.L_x_399:
[----:B------:R-:W-:Y:S05]  /*14210*/  BSYNC B1 ;  /* 0x0000000000017941 */ /* 0x000fea0003800000 */
.L_x_398:
        /* <DEDUP_REMOVED lines=11> */
.L_x_401:
[----:B------:R-:W-:Y:S05]  /*142d0*/  BSYNC B1 ;  /* 0x0000000000017941 */ /* 0x000fea0003800000 */
.L_x_400:
        /* <DEDUP_REMOVED lines=11> */
.L_x_403:
[----:B------:R-:W-:Y:S05]  /*14390*/  BSYNC B1 ;  /* 0x0000000000017941 */ /* 0x000fea0003800000 */
.L_x_402:
        /* <DEDUP_REMOVED lines=11> */
.L_x_405:
[----:B------:R-:W-:Y:S05]  /*14450*/  BSYNC B1 ;  /* 0x0000000000017941 */ /* 0x000fea0003800000 */
.L_x_404:
        /* <DEDUP_REMOVED lines=11> */
.L_x_407:
[----:B------:R-:W-:Y:S05]  /*14510*/  BSYNC B1 ;  /* 0x0000000000017941 */ /* 0x000fea0003800000 */
.L_x_406:
        /* <DEDUP_REMOVED lines=11> */
.L_x_409:
[----:B------:R-:W-:Y:S05]  /*145d0*/  BSYNC B1 ;  /* 0x0000000000017941 */ /* 0x000fea0003800000 */
.L_x_408:
        /* <DEDUP_REMOVED lines=11> */
.L_x_411:
[----:B------:R-:W-:Y:S05]  /*14690*/  BSYNC B1 ;  /* 0x0000000000017941 */ /* 0x000fea0003800000 */
.L_x_410:
        /* <DEDUP_REMOVED lines=11> */
.L_x_413:
[----:B------:R-:W-:Y:S05]  /*14750*/  BSYNC B1 ;  /* 0x0000000000017941 */ /* 0x000fea0003800000 */
.L_x_412:
        /* <DEDUP_REMOVED lines=11> */
.L_x_415:
[----:B------:R-:W-:Y:S05]  /*14810*/  BSYNC B1 ;  /* 0x0000000000017941 */ /* 0x000fea0003800000 */
.L_x_414:
        /* <DEDUP_REMOVED lines=11> */
.L_x_417:
[----:B------:R-:W-:Y:S05]  /*148d0*/  BSYNC B1 ;  /* 0x0000000000017941 */ /* 0x000fea0003800000 */
.L_x_416:
        /* <DEDUP_REMOVED lines=11> */
.L_x_419:
[----:B------:R-:W-:Y:S05]  /*14990*/  BSYNC B1 ;  /* 0x0000000000017941 */ /* 0x000fea0003800000 */
.L_x_418:
        /* <DEDUP_REMOVED lines=11> */
.L_x_421:
[----:B------:R-:W-:Y:S05]  /*14a50*/  BSYNC B1 ;  /* 0x0000000000017941 */ /* 0x000fea0003800000 */
.L_x_420:
        /* <DEDUP_REMOVED lines=11> */
.L_x_423:
[----:B------:R-:W-:Y:S05]  /*14b10*/  BSYNC B1 ;  /* 0x0000000000017941 */ /* 0x000fea0003800000 */
.L_x_422:
        /* <DEDUP_REMOVED lines=11> */
.L_x_425:
[----:B------:R-:W-:Y:S05]  /*14bd0*/  BSYNC B1 ;  /* 0x0000000000017941 */ /* 0x000fea0003800000 */
.L_x_424:
        /* <DEDUP_REMOVED lines=11> */
.L_x_427:
[----:B------:R-:W-:Y:S05]  /*14c90*/  BSYNC B1 ;  /* 0x0000000000017941 */ /* 0x000fea0003800000 */
.L_x_426:
        /* <DEDUP_REMOVED lines=11> */
.L_x_429:
[----:B------:R-:W-:Y:S05]  /*14d50*/  BSYNC B1 ;  /* 0x0000000000017941 */ /* 0x000fea0003800000 */
.L_x_428:
        /* <DEDUP_REMOVED lines=11> */
.L_x_431:
[----:B------:R-:W-:Y:S05]  /*14e10*/  BSYNC B1 ;  /* 0x0000000000017941 */ /* 0x000fea0003800000 */
.L_x_430:
        /* <DEDUP_REMOVED lines=11> */
.L_x_433:
[----:B------:R-:W-:Y:S05]  /*14ed0*/  BSYNC B1 ;  /* 0x0000000000017941 */ /* 0x000fea0003800000 */
.L_x_432:
        /* <DEDUP_REMOVED lines=11> */
.L_x_435:
[----:B------:R-:W-:Y:S05]  /*14f90*/  BSYNC B1 ;  /* 0x0000000000017941 */ /* 0x000fea0003800000 */
.L_x_434:
        /* <DEDUP_REMOVED lines=11> */
.L_x_437:
[----:B------:R-:W-:Y:S05]  /*15050*/  BSYNC B1 ;  /* 0x0000000000017941 */ /* 0x000fea0003800000 */
.L_x_436:
        /* <DEDUP_REMOVED lines=11> */
.L_x_439:
[----:B------:R-:W-:Y:S05]  /*15110*/  BSYNC B1 ;  /* 0x0000000000017941 */ /* 0x000fea0003800000 */
.L_x_438:
        /* <DEDUP_REMOVED lines=11> */
.L_x_441:
[----:B------:R-:W-:Y:S05]  /*151d0*/  BSYNC B1 ;  /* 0x0000000000017941 */ /* 0x000fea0003800000 */
.L_x_440:
        /* <DEDUP_REMOVED lines=11> */
.L_x_443:
[----:B------:R-:W-:Y:S05]  /*15290*/  BSYNC B1 ;  /* 0x0000000000017941 */ /* 0x000fea0003800000 */
.L_x_442:
        /* <DEDUP_REMOVED lines=11> */
.L_x_445:
[----:B------:R-:W-:Y:S05]  /*15350*/  BSYNC B1 ;  /* 0x0000000000017941 */ /* 0x000fea0003800000 */
.L_x_444:
        /* <DEDUP_REMOVED lines=11> */
.L_x_447:
[----:B------:R-:W-:Y:S05]  /*15410*/  BSYNC B1 ;  /* 0x0000000000017941 */ /* 0x000fea0003800000 */
.L_x_446:
        /* <DEDUP_REMOVED lines=11> */
.L_x_449:
[----:B------:R-:W-:Y:S05]  /*154d0*/  BSYNC B1 ;  /* 0x0000000000017941 */ /* 0x000fea0003800000 */
.L_x_448:
        /* <DEDUP_REMOVED lines=11> */
.L_x_451:
[----:B------:R-:W-:Y:S05]  /*15590*/  BSYNC B1 ;  /* 0x0000000000017941 */ /* 0x000fea0003800000 */
.L_x_450:
        /* <DEDUP_REMOVED lines=11> */
.L_x_453:
[----:B------:R-:W-:Y:S05]  /*15650*/  BSYNC B1 ;  /* 0x0000000000017941 */ /* 0x000fea0003800000 */
.L_x_452:
        /* <DEDUP_REMOVED lines=11> */
.L_x_455:
[----:B------:R-:W-:Y:S05]  /*15710*/  BSYNC B1 ;  /* 0x0000000000017941 */ /* 0x000fea0003800000 */
.L_x_454:
        /* <DEDUP_REMOVED lines=11> */
.L_x_457:
[----:B------:R-:W-:Y:S05]  /*157d0*/  BSYNC B1 ;  /* 0x0000000000017941 */ /* 0x000fea0003800000 */
.L_x_456:
        /* <DEDUP_REMOVED lines=11> */
.L_x_459:
[----:B------:R-:W-:Y:S05]  /*15890*/  BSYNC B1 ;  /* 0x0000000000017941 */ /* 0x000fea0003800000 */
.L_x_458:
        /* <DEDUP_REMOVED lines=11> */
.L_x_461:
[----:B------:R-:W-:Y:S05]  /*15950*/  BSYNC B1 ;  /* 0x0000000000017941 */ /* 0x000fea0003800000 */
.L_x_460:
        /* <DEDUP_REMOVED lines=11> */
.L_x_463:
[----:B------:R-:W-:Y:S05]  /*15a10*/  BSYNC B1 ;  /* 0x0000000000017941 */ /* 0x000fea0003800000 */
.L_x_462:
        /* <DEDUP_REMOVED lines=11> */
.L_x_465:
[----:B------:R-:W-:Y:S05]  /*15ad0*/  BSYNC B1 ;  /* 0x0000000000017941 */ /* 0x000fea0003800000 */
.L_x_464:
        /* <DEDUP_REMOVED lines=11> */
.L_x_467:
[----:B------:R-:W-:Y:S05]  /*15b90*/  BSYNC B1 ;  /* 0x0000000000017941 */ /* 0x000fea0003800000 */
.L_x_466:
        /* <DEDUP_REMOVED lines=11> */
.L_x_469:
[----:B------:R-:W-:Y:S05]  /*15c50*/  BSYNC B1 ;  /* 0x0000000000017941 */ /* 0x000fea0003800000 */
.L_x_468:
        /* <DEDUP_REMOVED lines=11> */
.L_x_471:
[----:B------:R-:W-:Y:S05]  /*15d10*/  BSYNC B1 ;  /* 0x0000000000017941 */ /* 0x000fea0003800000 */
.L_x_470:
        /* <DEDUP_REMOVED lines=11> */
.L_x_473:
[----:B------:R-:W-:Y:S05]  /*15dd0*/  BSYNC B1 ;  /* 0x0000000000017941 */ /* 0x000fea0003800000 */
.L_x_472:
        /* <DEDUP_REMOVED lines=11> */
.L_x_475:
[----:B------:R-:W-:Y:S05]  /*15e90*/  BSYNC B1 ;  /* 0x0000000000017941 */ /* 0x000fea0003800000 */
.L_x_474:
        /* <DEDUP_REMOVED lines=11> */
.L_x_477:
[----:B------:R-:W-:Y:S05]  /*15f50*/  BSYNC B1 ;  /* 0x0000000000017941 */ /* 0x000fea0003800000 */
.L_x_476:
        /* <DEDUP_REMOVED lines=11> */
.L_x_479:
[----:B------:R-:W-:Y:S05]  /*16010*/  BSYNC B1 ;  /* 0x0000000000017941 */ /* 0x000fea0003800000 */
.L_x_478:
        /* <DEDUP_REMOVED lines=11> */
.L_x_481:
[----:B------:R-:W-:Y:S05]  /*160d0*/  BSYNC B1 ;  /* 0x0000000000017941 */ /* 0x000fea0003800000 */
.L_x_480:
        /* <DEDUP_REMOVED lines=11> */
.L_x_483:
[----:B------:R-:W-:Y:S05]  /*16190*/  BSYNC B1 ;  /* 0x0000000000017941 */ /* 0x000fea0003800000 */
.L_x_482:
        /* <DEDUP_REMOVED lines=11> */
.L_x_485:
[----:B------:R-:W-:Y:S05]  /*16250*/  BSYNC B1 ;  /* 0x0000000000017941 */ /* 0x000fea0003800000 */
.L_x_484:
        /* <DEDUP_REMOVED lines=11> */
.L_x_487:
[----:B------:R-:W-:Y:S05]  /*16310*/  BSYNC B1 ;  /* 0x0000000000017941 */ /* 0x000fea0003800000 */
.L_x_486:
        /* <DEDUP_REMOVED lines=11> */
.L_x_489:
[----:B------:R-:W-:Y:S05]  /*163d0*/  BSYNC B1 ;  /* 0x0000000000017941 */ /* 0x000fea0003800000 */
.L_x_488:
        /* <DEDUP_REMOVED lines=11> */
.L_x_491:
[----:B------:R-:W-:Y:S05]  /*16490*/  BSYNC B1 ;  /* 0x0000000000017941 */ /* 0x000fea0003800000 */
.L_x_490:
        /* <DEDUP_REMOVED lines=11> */
.L_x_493:
[----:B------:R-:W-:Y:S05]  /*16550*/  BSYNC B1 ;  /* 0x0000000000017941 */ /* 0x000fea0003800000 */
.L_x_492:
        /* <DEDUP_REMOVED lines=11> */
.L_x_495:
[----:B------:R-:W-:Y:S05]  /*16610*/  BSYNC B1 ;  /* 0x0000000000017941 */ /* 0x000fea0003800000 */
.L_x_494:
        /* <DEDUP_REMOVED lines=11> */
.L_x_497:
[----:B------:R-:W-:Y:S05]  /*166d0*/  BSYNC B1 ;  /* 0x0000000000017941 */ /* 0x000fea0003800000 */
.L_x_496:
        /* <DEDUP_REMOVED lines=11> */
.L_x_499:
[----:B------:R-:W-:Y:S05]  /*16790*/  BSYNC B1 ;  /* 0x0000000000017941 */ /* 0x000fea0003800000 */
.L_x_498:
        /* <DEDUP_REMOVED lines=11> */
.L_x_501:
[----:B------:R-:W-:Y:S05]  /*16850*/  BSYNC B1 ;  /* 0x0000000000017941 */ /* 0x000fea0003800000 */
.L_x_500:
        /* <DEDUP_REMOVED lines=11> */
.L_x_503:
[----:B------:R-:W-:Y:S05]  /*16910*/  BSYNC B1 ;  /* 0x0000000000017941 */ /* 0x000fea0003800000 */
.L_x_502:
        /* <DEDUP_REMOVED lines=11> */
.L_x_505:
[----:B------:R-:W-:Y:S05]  /*169d0*/  BSYNC B1 ;  /* 0x0000000000017941 */ /* 0x000fea0003800000 */
.L_x_504:
        /* <DEDUP_REMOVED lines=11> */
.L_x_507:
[----:B------:R-:W-:Y:S05]  /*16a90*/  BSYNC B1 ;  /* 0x0000000000017941 */ /* 0x000fea0003800000 */
.L_x_506:
        /* <DEDUP_REMOVED lines=11> */
.L_x_509:
[----:B------:R-:W-:Y:S05]  /*16b50*/  BSYNC B1 ;  /* 0x0000000000017941 */ /* 0x000fea0003800000 */
.L_x_508:
        /* <DEDUP_REMOVED lines=11> */
.L_x_511:
[----:B------:R-:W-:Y:S05]  /*16c10*/  BSYNC B1 ;  /* 0x0000000000017941 */ /* 0x000fea0003800000 */
.L_x_510:
        /* <DEDUP_REMOVED lines=11> */
.L_x_513:
[----:B------:R-:W-:Y:S05]  /*16cd0*/  BSYNC B1 ;  /* 0x0000000000017941 */ /* 0x000fea0003800000 */
.L_x_512:
[----:B------:R-:W3:Y:S01]  /*16ce0*/  LDL.LU R159, [R1+0xbd0] ;  /* 0x000bd000019f7983 */ /* 0x000ee20000300800 */
[----:B-----5:R-:W-:Y:S01]  /*16cf0*/  IMAD.U32 R158, R19, 0x10000, RZ ;  /* 0x00010000139e7824 */ /* 0x020fe200078e00ff */
[----:B------:R-:W-:Y:S03]  /*16d00*/  BSSY B1, `(.L_x_514) ;  /* 0x0000008000017945 */ /* 0x000fe60003800000 */
[----:B------:R-:W-:-:S04]  /*16d10*/  FMUL R158, R158, R16 ;  /* 0x000000109e9e7220 */ /* 0x000fc80000400000 */
[----:B---3--:R-:W-:-:S05]  /*16d20*/  FFMA R158, R159, R2, R158 ;  /* 0x000000029f9e7223 */ /* 0x008fca000000009e */
[----:B------:R-:W-:-:S05]  /*16d30*/  F2FP.BF16.F32.PACK_AB R158, RZ, R158 ;  /* 0x0000009eff9e723e */ /* 0x000fca00000010ff */
[----:B------:R3:W-:Y:S01]  /*16d40*/  @P4 STG.E.U16 desc[UR36][R154.64+0x1d0], R158 ;  /* 0x0001d09e9a004986 */ /* 0x0007e2000c101524 */
[----:B------:R-:W-:-:S13]  /*16d50*/  ISETP.GT.AND P4, PT, R0, 0x80, P6 ;  /* 0x000000800000780c */ /* 0x000fda0003784270 */
[----:B---3--:R-:W-:Y:S05]  /*16d60*/  @!P4 BRA `(.L_x_515) ;  /* 0x000000000004c947 */ /* 0x008fea0003800000 */
[----:B------:R3:W5:Y:S02]  /*16d70*/  LDG.E.LTC128B.U16 R19, desc[UR36][R20.64+0x1d2] ;  /* 0x0001d22414137981 */ /* 0x000764000c1e1520 */
.L_x_515:
[----:B------:R-:W-:Y:S05]  /*16d80*/  BSYNC B1 ;  /* 0x0000000000017941 */ /* 0x000fea0003800000 */
.L_x_514:
        /* <DEDUP_REMOVED lines=11> */
.L_x_517:
[----:B------:R-:W-:Y:S05]  /*16e40*/  BSYNC B1 ;  /* 0x0000000000017941 */ /* 0x000fea0003800000 */
.L_x_516:
        /* <DEDUP_REMOVED lines=10> */
.L_x_519:
[----:B------:R-:W-:Y:S05]  /*16ef0*/  BSYNC B1 ;  /* 0x0000000000017941 */ /* 0x000fea0003800000 */
.L_x_518:
        /* <DEDUP_REMOVED lines=10> */
.L_x_521:
[----:B------:R-:W-:Y:S05]  /*16fa0*/  BSYNC B1 ;  /* 0x0000000000017941 */ /* 0x000fea0003800000 */
.L_x_520:
        /* <DEDUP_REMOVED lines=10> */
.L_x_523:
[----:B------:R-:W-:Y:S05]  /*17050*/  BSYNC B1 ;  /* 0x0000000000017941 */ /* 0x000fea0003800000 */
.L_x_522:
        /* <DEDUP_REMOVED lines=10> */
.L_x_525:
[----:B------:R-:W-:Y:S05]  /*17100*/  BSYNC B1 ;  /* 0x0000000000017941 */ /* 0x000fea0003800000 */
.L_x_524:
        /* <DEDUP_REMOVED lines=10> */
.L_x_527:
[----:B------:R-:W-:Y:S05]  /*171b0*/  BSYNC B1 ;  /* 0x0000000000017941 */ /* 0x000fea0003800000 */
.L_x_526:
        /* <DEDUP_REMOVED lines=10> */
.L_x_529:
[----:B------:R-:W-:Y:S05]  /*17260*/  BSYNC B1 ;  /* 0x0000000000017941 */ /* 0x000fea0003800000 */
.L_x_528:
        /* <DEDUP_REMOVED lines=10> */
.L_x_531:
[----:B------:R-:W-:Y:S05]  /*17310*/  BSYNC B1 ;  /* 0x0000000000017941 */ /* 0x000fea0003800000 */
.L_x_530:
        /* <DEDUP_REMOVED lines=10> */
.L_x_533:
[----:B------:R-:W-:Y:S05]  /*173c0*/  BSYNC B1 ;  /* 0x0000000000017941 */ /* 0x000fea0003800000 */
.L_x_532:
        /* <DEDUP_REMOVED lines=10> */
.L_x_535:
[----:B------:R-:W-:Y:S05]  /*17470*/  BSYNC B1 ;  /* 0x0000000000017941 */ /* 0x000fea0003800000 */
.L_x_534:
[----:B------:R-:W2:Y:S01]  /*17480*/  LDL.LU R155, [R1+0xbfc] ;  /* 0x000bfc00019b7983 */ /* 0x000ea20000300800 */
[----:B-----5:R-:W-:Y:S01]  /*17490*/  IMAD.U32 R154, R19, 0x10000, RZ ;  /* 0x00010000139a7824 */ /* 0x020fe200078e00ff */
[----:B------:R-:W-:Y:S02]  /*174a0*/  USHF.L.U64.HI UR4, UR6, 0x9, UR7 ;  /* 0x0000000906047899 */ /* 0x000fe40008010207 */
[----:B------:R-:W4:Y:S01]  /*174b0*/  LDL.LU R157, [R1+0x800] ;  /* 0x00080000019d7983 */ /* 0x000f220000300800 */
[----:B------:R-:W-:-:S04]  /*174c0*/  FMUL R154, R154, R16 ;  /* 0x000000109a9a7220 */ /* 0x000fc80000400000 */
[----:B--2---:R-:W-:-:S05]  /*174d0*/  FFMA R154, R155, R2, R154 ;  /* 0x000000029b9a7223 */ /* 0x004fca000000009a */
[----:B------:R-:W-:-:S05]  /*174e0*/  F2FP.BF16.F32.PACK_AB R154, RZ, R154 ;  /* 0x0000009aff9a723e */ /* 0x000fca00000010ff */
[----:B------:R2:W-:Y:S02]  /*174f0*/  @P4 STG.E.U16 desc[UR36][R166.64+0x1f2], R154 ;  /* 0x0001f29aa6004986 */ /* 0x0005e4000c101524 */
[----:B--2---:R-:W-:-:S05]  /*17500*/  IMAD.U32 R154, RZ, RZ, UR6 ;  /* 0x00000006ff9a7e24 */ /* 0x004fca000f8e00ff */
[----:B------:R-:W-:-:S04]  /*17510*/  LEA R154, P4, R154, R168, 0x9 ;  /* 0x000000a89a9a7211 */ /* 0x000fc800078848ff */
[----:B------:R-:W-:Y:S02]  /*17520*/  IADD3.X R155, R169, UR4, RZ, P4, !PT ;  /* 0x00000004a99b7c10 */ /* 0x000fe4000a7fe4ff */
[----:B------:R-:W-:-:S13]  /*17530*/  ISETP.GT.AND P4, PT, R0, 0x100, P5 ;  /* 0x000001000000780c */ /* 0x000fda0002f84270 */
[----:B------:R-:W2:Y:S01]  /*17540*/  @P4 LDG.E.LTC128B.U16 R19, desc[UR36][R178.64] ;  /* 0x00000024b2134981 */ /* 0x000ea2000c1e1520 */
[----:B------:R-:W-:Y:S01]  /*17550*/  BSSY B1, `(.L_x_536) ;  /* 0x000000a000017945 */ /* 0x000fe20003800000 */
[----:B--2---:R-:W-:-:S04]  /*17560*/  IMAD.U32 R156, R19, 0x10000, RZ ;  /* 0x00010000139c7824 */ /* 0x004fc800078e00ff */
[----:B------:R-:W-:-:S04]  /*17570*/  FMUL R156, R156, R16 ;  /* 0x000000109c9c7220 */ /* 0x000fc80000400000 */
[----:B----4-:R-:W-:-:S05]  /*17580*/  FFMA R156, R157, R2, R156 ;  /* 0x000000029d9c7223 */ /* 0x010fca000000009c */
[----:B------:R-:W-:-:S05]  /*17590*/  F2FP.BF16.F32.PACK_AB R156, RZ, R156 ;  /* 0x0000009cff9c723e */ /* 0x000fca00000010ff */
[----:B------:R2:W-:Y:S01]  /*175a0*/  @P4 STG.E.U16 desc[UR36][R154.64], R156 ;  /* 0x0000009c9a004986 */ /* 0x0005e2000c101524 */
[----:B------:R-:W-:-:S04]  /*175b0*/  LOP3.LUT P4, RZ, R17, 0x2, RZ, 0xc0, !PT ;  /* 0x0000000211ff7812 */ /* 0x000fc8000788c0ff */
[----:B------:R-:W-:-:S13]  /*175c0*/  ISETP.GT.AND P4, PT, R0, 0x100, P4 ;  /* 0x000001000000780c */ /* 0x000fda0002784270 */
[----:B--2---:R-:W-:Y:S05]  /*175d0*/  @!P4 BRA `(.L_x_537) ;  /* 0x000000000004c947 */ /* 0x004fea0003800000 */
[----:B------:R2:W5:Y:S02]  /*175e0*/  LDG.E.LTC128B.U16 R19, desc[UR36][R12.64+0x2] ;  /* 0x000002240c137981 */ /* 0x000564000c1e1520 */
.L_x_537:
[----:B------:R-:W-:Y:S05]  /*175f0*/  BSYNC B1 ;  /* 0x0000000000017941 */ /* 0x000fea0003800000 */
.L_x_536:
[----:B------:R-:W4:Y:S01]  /*17600*/  LDL.LU R157, [R1+0x804] ;  /* 0x00080400019d7983 */ /* 0x000f220000300800 */
        /* <DEDUP_REMOVED lines=8> */
[----:B------:R-:W-:-:S13]  /*17690*/  ISETP.GT.AND P4, PT, R0, 0x108, P5 ;  /* 0x000001080000780c */ /* 0x000fda0002f84270 */
[----:B----4-:R-:W-:Y:S05]  /*176a0*/  @!P4 BRA `(.L_x_539) ;  /* 0x000000000004c947 */ /* 0x010fea0003800000 */
[----:B------:R4:W5:Y:S02]  /*176b0*/  LDG.E.LTC128B.U16 R19, desc[UR36][R162.64] ;  /* 0x00000024a2137981 */ /* 0x000964000c1e1520 */
.L_x_539:
[----:B------:R-:W-:Y:S05]  /*176c0*/  BSYNC B1 ;  /* 0x0000000000017941 */ /* 0x000fea0003800000 */
.L_x_538:
[----:B------:R-:W2:Y:S01]  /*176d0*/  LDL.LU R157, [R1+0x808] ;  /* 0x00080800019d7983 */ /* 0x000ea20000300800 */
[----:B-----5:R-:W-:Y:S01]  /*176e0*/  IMAD.U32 R156, R19, 0x10000, RZ ;  /* 0x00010000139c7824 */ /* 0x020fe200078e00ff */
[----:B------:R-:W-:Y:S03]  /*176f0*/  BSSY B1, `(.L_x_540) ;  /* 0x000000b000017945 */ /* 0x000fe60003800000 */
[----:B------:R-:W-:-:S04]  /*17700*/  FMUL R156, R156, R16 ;  /* 0x000000109c9c7220 */ /* 0x000fc80000400000 */
[----:B--2---:R-:W-:-:S05]  /*17710*/  FFMA R156, R157, R2, R156 ;  /* 0x000000029d9c7223 */ /* 0x004fca000000009c */
[----:B------:R-:W-:-:S05]  /*17720*/  F2FP.BF16.F32.PACK_AB R156, RZ, R156 ;  /* 0x0000009cff9c723e */ /* 0x000fca00000010ff */
[----:B------:R2:W-:Y:S02]  /*17730*/  @P4 STG.E.U16 desc[UR36][R158.64], R156 ;  /* 0x0000009c9e004986 */ /* 0x0005e4000c101524 */
[----:B--2---:R-:W-:-:S05]  /*17740*/  IADD3 R156, P4, R180, R154, RZ ;  /* 0x0000009ab49c7210 */ /* 0x004fca0007f9e0ff */
[----:B------:R-:W-:Y:S01]  /*17750*/  IMAD.X R157, R181, 0x1, R155, P4 ;  /* 0x00000001b59d7824 */ /* 0x000fe200020e069b */
[----:B------:R-:W-:-:S04]  /*17760*/  LOP3.LUT P4, RZ, R17, 0x2, RZ, 0xc0, !PT ;  /* 0x0000000211ff7812 */ /* 0x000fc8000788c0ff */
[----:B------:R-:W-:-:S13]  /*17770*/  ISETP.GT.AND P4, PT, R0, 0x108, P4 ;  /* 0x000001080000780c */ /* 0x000fda0002784270 */
[----:B------:R-:W-:Y:S05]  /*17780*/  @!P4 BRA `(.L_x_541) ;  /* 0x000000000004c947 */ /* 0x000fea0003800000 */
[----:B------:R2:W5:Y:S02]  /*17790*/  LDG.E.LTC128B.U16 R19, desc[UR36][R10.64+0x2] ;  /* 0x000002240a137981 */ /* 0x000564000c1e1520 */
.L_x_541:
[----:B------:R-:W-:Y:S05]  /*177a0*/  BSYNC B1 ;  /* 0x0000000000017941 */ /* 0x000fea0003800000 */
.L_x_540:
        /* <DEDUP_REMOVED lines=11> */
.L_x_543:
[----:B------:R-:W-:Y:S05]  /*17860*/  BSYNC B1 ;  /* 0x0000000000017941 */ /* 0x000fea0003800000 */
.L_x_542:
[----:B------:R-:W2:Y:S01]  /*17870*/  LDL.LU R161, [R1+0x810] ;  /* 0x0008100001a17983 */ /* 0x000ea20000300800 */
[----:B-----5:R-:W-:Y:S01]  /*17880*/  IMAD.U32 R160, R19, 0x10000, RZ ;  /* 0x0001000013a07824 */ /* 0x020fe200078e00ff */
[----:B------:R-:W-:Y:S03]  /*17890*/  BSSY B1, `(.L_x_544) ;  /* 0x000000c000017945 */ /* 0x000fe60003800000 */
[----:B------:R-:W-:-:S04]  /*178a0*/  FMUL R160, R160, R16 ;  /* 0x00000010a0a07220 */ /* 0x000fc80000400000 */
[----:B--2---:R-:W-:Y:S01]  /*178b0*/  FFMA R160, R161, R2, R160 ;  /* 0x00000002a1a07223 */ /* 0x004fe200000000a0 */
[----:B------:R-:W-:-:S04]  /*178c0*/  @P4 IMAD.MOV.U32 R161, RZ, RZ, R155 ;  /* 0x000000ffffa14224 */ /* 0x000fc800078e009b */
[----:B------:R-:W-:-:S04]  /*178d0*/  F2FP.BF16.F32.PACK_AB R160, RZ, R160 ;  /* 0x000000a0ffa0723e */ /* 0x000fc800000010ff */
[----:B----4-:R-:W-:Y:S01]  /*178e0*/  PRMT R162, R160, 0x7610, R162 ;  /* 0x00007610a0a27816 */ /* 0x010fe200000000a2 */
[----:B------:R-:W-:-:S05]  /*178f0*/  @P4 IMAD.MOV.U32 R160, RZ, RZ, R154 ;  /* 0x000000ffffa04224 */ /* 0x000fca00078e009a */
[----:B------:R2:W-:Y:S01]  /*17900*/  @P4 STG.E.U16 desc[UR36][R160.64+0x10], R162 ;  /* 0x000010a2a0004986 */ /* 0x0005e2000c101524 */
[----:B------:R-:W-:-:S04]  /*17910*/  LOP3.LUT P4, RZ, R17, 0x8, RZ, 0xc0, !PT ;  /* 0x0000000811ff7812 */ /* 0x000fc8000788c0ff */
[----:B------:R-:W-:-:S13]  /*17920*/  ISETP.GT.AND P4, PT, R0, 0x100, P4 ;  /* 0x000001000000780c */ /* 0x000fda0002784270 */
[----:B--2---:R-:W-:Y:S05]  /*17930*/  @!P4 BRA `(.L_x_545) ;  /* 0x000000000004c947 */ /* 0x004fea0003800000 */
[----:B------:R2:W5:Y:S02]  /*17940*/  LDG.E.LTC128B.U16 R19, desc[UR36][R12.64+0x12] ;  /* 0x000012240c137981 */ /* 0x000564000c1e1520 */
.L_x_545:
[----:B------:R-:W-:Y:S05]  /*17950*/  BSYNC B1 ;  /* 0x0000000000017941 */ /* 0x000fea0003800000 */
.L_x_544:
[----:B------:R-:W4:Y:S01]  /*17960*/  LDL.LU R161, [R1+0x814] ;  /* 0x0008140001a17983 */ /* 0x000f220000300800 */
[----:B-----5:R-:W-:Y:S01]  /*17970*/  IMAD.U32 R160, R19, 0x10000, RZ ;  /* 0x0001000013a07824 */ /* 0x020fe200078e00ff */
[----:B------:R-:W-:Y:S03]  /*17980*/  BSSY B1, `(.L_x_546) ;  /* 0x0000009000017945 */ /* 0x000fe60003800000 */
[----:B------:R-:W-:-:S04]  /*17990*/  FMUL R160, R160, R16 ;  /* 0x00000010a0a07220 */ /* 0x000fc80000400000 */
[----:B----4-:R-:W-:-:S05]  /*179a0*/  FFMA R160, R161, R2, R160 ;  /* 0x00000002a1a07223 */ /* 0x010fca00000000a0 */
[----:B------:R-:W-:-:S05]  /*179b0*/  F2FP.BF16.F32.PACK_AB R160, RZ, R160 ;  /* 0x000000a0ffa0723e */ /* 0x000fca00000010ff */
[----:B------:R4:W-:Y:S01]  /*179c0*/  @P4 STG.E.U16 desc[UR36][R154.64+0x12], R160 ;  /* 0x000012a09a004986 */ /* 0x0009e2000c101524 */
[----:B------:R-:W-:-:S04]  /*179d0*/  LOP3.LUT P4, RZ, R17, 0x4, RZ, 0xc0, !PT ;  /* 0x0000000411ff7812 */ /* 0x000fc8000788c0ff */
[----:B------:R-:W-:-:S13]  /*179e0*/  ISETP.GT.AND P4, PT, R0, 0x108, P4 ;  /* 0x000001080000780c */ /* 0x000fda0002784270 */
[----:B----4-:R-:W-:Y:S05]  /*179f0*/  @!P4 BRA `(.L_x_547) ;  /* 0x000000000004c947 */ /* 0x010fea0003800000 */
[----:B------:R4:W5:Y:S02]  /*17a00*/  LDG.E.LTC128B.U16 R19, desc[UR36][R10.64+0x10] ;  /* 0x000010240a137981 */ /* 0x000964000c1e1520 */
.L_x_547:
[----:B------:R-:W-:Y:S05]  /*17a10*/  BSYNC B1 ;  /* 0x0000000000017941 */ /* 0x000fea0003800000 */
.L_x_546:
        /* <DEDUP_REMOVED lines=11> */
.L_x_549:
[----:B------:R-:W-:Y:S05]  /*17ad0*/  BSYNC B1 ;  /* 0x0000000000017941 */ /* 0x000fea0003800000 */
.L_x_548:
        /* <DEDUP_REMOVED lines=11> */
.L_x_551:
[----:B------:R-:W-:Y:S05]  /*17b90*/  BSYNC B1 ;  /* 0x0000000000017941 */ /* 0x000fea0003800000 */
.L_x_550:
        /* <DEDUP_REMOVED lines=10> */
[----:B------:R-:W-:-:S04]  /*17c40*/  LOP3.LUT P4, RZ, R17, 0x40, RZ, 0xc0, !PT ;  /* 0x0000004011ff7812 */ /* 0x000fc8000788c0ff */
[----:B------:R-:W-:-:S13]  /*17c50*/  ISETP.GT.AND P4, PT, R0, 0x100, P4 ;  /* 0x000001000000780c */ /* 0x000fda0002784270 */
[----:B--2---:R-:W-:Y:S05]  /*17c60*/  @!P4 BRA `(.L_x_553) ;  /* 0x000000000004c947 */ /* 0x004fea0003800000 */
[----:B------:R2:W5:Y:S02]  /*17c70*/  LDG.E.LTC128B.U16 R19, desc[UR36][R12.64+0x22] ;  /* 0x000022240c137981 */ /* 0x000564000c1e1520 */
.L_x_553:
[----:B------:R-:W-:Y:S05]  /*17c80*/  BSYNC B1 ;  /* 0x0000000000017941 */ /* 0x000fea0003800000 */
.L_x_552:
        /* <DEDUP_REMOVED lines=11> */
.L_x_555:
[----:B------:R-:W-:Y:S05]  /*17d40*/  BSYNC B1 ;  /* 0x0000000000017941 */ /* 0x000fea0003800000 */
.L_x_554:
        /* <DEDUP_REMOVED lines=11> */
.L_x_557:
[----:B------:R-:W-:Y:S05]  /*17e00*/  BSYNC B1 ;  /* 0x0000000000017941 */ /* 0x000fea0003800000 */
.L_x_556:
        /* <DEDUP_REMOVED lines=11> */
.L_x_559:
[----:B------:R-:W-:Y:S05]  /*17ec0*/  BSYNC B1 ;  /* 0x0000000000017941 */ /* 0x000fea0003800000 */
.L_x_558:
        /* <DEDUP_REMOVED lines=14> */
.L_x_561:
[----:B------:R-:W-:Y:S05]  /*17fb0*/  BSYNC B1 ;  /* 0x0000000000017941 */ /* 0x000fea0003800000 */
.L_x_560:
        /* <DEDUP_REMOVED lines=11> */
.L_x_563:
[----:B------:R-:W-:Y:S05]  /*18070*/  BSYNC B1 ;  /* 0x0000000000017941 */ /* 0x000fea0003800000 */
.L_x_562:
        /* <DEDUP_REMOVED lines=11> */
.L_x_565:
[----:B------:R-:W-:Y:S05]  /*18130*/  BSYNC B1 ;  /* 0x0000000000017941 */ /* 0x000fea0003800000 */
.L_x_564:
        /* <DEDUP_REMOVED lines=11> */
.L_x_567:
[----:B------:R-:W-:Y:S05]  /*181f0*/  BSYNC B1 ;  /* 0x0000000000017941 */ /* 0x000fea0003800000 */
.L_x_566:
        /* <DEDUP_REMOVED lines=14> */
.L_x_569:
[----:B------:R-:W-:Y:S05]  /*182e0*/  BSYNC B1 ;  /* 0x0000000000017941 */ /* 0x000fea0003800000 */
.L_x_568:
        /* <DEDUP_REMOVED lines=11> */
.L_x_571:
[----:B------:R-:W-:Y:S05]  /*183a0*/  BSYNC B1 ;  /* 0x0000000000017941 */ /* 0x000fea0003800000 */
.L_x_570:
        /* <DEDUP_REMOVED lines=11> */
.L_x_573:
[----:B------:R-:W-:Y:S05]  /*18460*/  BSYNC B1 ;  /* 0x0000000000017941 */ /* 0x000fea0003800000 */
.L_x_572:
        /* <DEDUP_REMOVED lines=11> */
.L_x_575:
[----:B------:R-:W-:Y:S05]  /*18520*/  BSYNC B1 ;  /* 0x0000000000017941 */ /* 0x000fea0003800000 */
.L_x_574:
        /* <DEDUP_REMOVED lines=14> */
.L_x_577:
[----:B------:R-:W-:Y:S05]  /*18610*/  BSYNC B1 ;  /* 0x0000000000017941 */ /* 0x000fea0003800000 */
.L_x_576:
        /* <DEDUP_REMOVED lines=11> */
.L_x_579:
[----:B------:R-:W-:Y:S05]  /*186d0*/  BSYNC B1 ;  /* 0x0000000000017941 */ /* 0x000fea0003800000 */
.L_x_578:
        /* <DEDUP_REMOVED lines=11> */
.L_x_581:
[----:B------:R-:W-:Y:S05]  /*18790*/  BSYNC B1 ;  /* 0x0000000000017941 */ /* 0x000fea0003800000 */
.L_x_580:
        /* <DEDUP_REMOVED lines=11> */
.L_x_583:
[----:B------:R-:W-:Y:S05]  /*18850*/  BSYNC B1 ;  /* 0x0000000000017941 */ /* 0x000fea0003800000 */
.L_x_582:
        /* <DEDUP_REMOVED lines=14> */
.L_x_585:
[----:B------:R-:W-:Y:S05]  /*18940*/  BSYNC B1 ;  /* 0x0000000000017941 */ /* 0x000fea0003800000 */
.L_x_584:
        /* <DEDUP_REMOVED lines=11> */
.L_x_587:
[----:B------:R-:W-:Y:S05]  /*18a00*/  BSYNC B1 ;  /* 0x0000000000017941 */ /* 0x000fea0003800000 */
.L_x_586:
        /* <DEDUP_REMOVED lines=11> */
.L_x_589:
[----:B------:R-:W-:Y:S05]  /*18ac0*/  BSYNC B1 ;  /* 0x0000000000017941 */ /* 0x000fea0003800000 */
.L_x_588:
        /* <DEDUP_REMOVED lines=11> */
.L_x_591:
[----:B------:R-:W-:Y:S05]  /*18b80*/  BSYNC B1 ;  /* 0x0000000000017941 */ /* 0x000fea0003800000 */
.L_x_590:
        /* <DEDUP_REMOVED lines=14> */
.L_x_593:
[----:B------:R-:W-:Y:S05]  /*18c70*/  BSYNC B1 ;  /* 0x0000000000017941 */ /* 0x000fea0003800000 */
.L_x_592:
        /* <DEDUP_REMOVED lines=11> */
.L_x_595:
[----:B------:R-:W-:Y:S05]  /*18d30*/  BSYNC B1 ;  /* 0x0000000000017941 */ /* 0x000fea0003800000 */
.L_x_594:
        /* <DEDUP_REMOVED lines=11> */
.L_x_597:
[----:B------:R-:W-:Y:S05]  /*18df0*/  BSYNC B1 ;  /* 0x0000000000017941 */ /* 0x000fea0003800000 */
.L_x_596:
        /* <DEDUP_REMOVED lines=11> */
.L_x_599:
[----:B------:R-:W-:Y:S05]  /*18eb0*/  BSYNC B1 ;  /* 0x0000000000017941 */ /* 0x000fea0003800000 */
.L_x_598:
        /* <DEDUP_REMOVED lines=14> */
.L_x_601:
[----:B------:R-:W-:Y:S05]  /*18fa0*/  BSYNC B1 ;  /* 0x0000000000017941 */ /* 0x000fea0003800000 */
.L_x_600:
        /* <DEDUP_REMOVED lines=11> */
.L_x_603:
[----:B------:R-:W-:Y:S05]  /*19060*/  BSYNC B1 ;  /* 0x0000000000017941 */ /* 0x000fea0003800000 */
.L_x_602:
        /* <DEDUP_REMOVED lines=11> */
.L_x_605:
[----:B------:R-:W-:Y:S05]  /*19120*/  BSYNC B1 ;  /* 0x0000000000017941 */ /* 0x000fea0003800000 */
.L_x_604:
        /* <DEDUP_REMOVED lines=11> */
.L_x_607:
[----:B------:R-:W-:Y:S05]  /*191e0*/  BSYNC B1 ;  /* 0x0000000000017941 */ /* 0x000fea0003800000 */
.L_x_606:
        /* <DEDUP_REMOVED lines=14> */
.L_x_609:
[----:B------:R-:W-:Y:S05]  /*192d0*/  BSYNC B1 ;  /* 0x0000000000017941 */ /* 0x000fea0003800000 */
.L_x_608:
        /* <DEDUP_REMOVED lines=11> */
.L_x_611:
[----:B------:R-:W-:Y:S05]  /*19390*/  BSYNC B1 ;  /* 0x0000000000017941 */ /* 0x000fea0003800000 */
.L_x_610:
        /* <DEDUP_REMOVED lines=11> */
.L_x_613:
[----:B------:R-:W-:Y:S05]  /*19450*/  BSYNC B1 ;  /* 0x0000000000017941 */ /* 0x000fea0003800000 */
.L_x_612:
        /* <DEDUP_REMOVED lines=11> */
.L_x_615:
[----:B------:R-:W-:Y:S05]  /*19510*/  BSYNC B1 ;  /* 0x0000000000017941 */ /* 0x000fea0003800000 */
.L_x_614:
        /* <DEDUP_REMOVED lines=14> */
.L_x_617:
[----:B------:R-:W-:Y:S05]  /*19600*/  BSYNC B1 ;  /* 0x0000000000017941 */ /* 0x000fea0003800000 */
.L_x_616:
        /* <DEDUP_REMOVED lines=11> */
.L_x_619:
[----:B------:R-:W-:Y:S05]  /*196c0*/  BSYNC B1 ;  /* 0x0000000000017941 */ /* 0x000fea0003800000 */
.L_x_618:
        /* <DEDUP_REMOVED lines=11> */
.L_x_621:
[----:B------:R-:W-:Y:S05]  /*19780*/  BSYNC B1 ;  /* 0x0000000000017941 */ /* 0x000fea0003800000 */
.L_x_620:
        /* <DEDUP_REMOVED lines=11> */
.L_x_623:
[----:B------:R-:W-:Y:S05]  /*19840*/  BSYNC B1 ;  /* 0x0000000000017941 */ /* 0x000fea0003800000 */
.L_x_622:
        /* <DEDUP_REMOVED lines=14> */
.L_x_625:
[----:B------:R-:W-:Y:S05]  /*19930*/  BSYNC B1 ;  /* 0x0000000000017941 */ /* 0x000fea0003800000 */
.L_x_624:
        /* <DEDUP_REMOVED lines=11> */
.L_x_627:
[----:B------:R-:W-:Y:S05]  /*199f0*/  BSYNC B1 ;  /* 0x0000000000017941 */ /* 0x000fea0003800000 */
.L_x_626:
        /* <DEDUP_REMOVED lines=11> */
.L_x_629:
[----:B------:R-:W-:Y:S05]  /*19ab0*/  BSYNC B1 ;  /* 0x0000000000017941 */ /* 0x000fea0003800000 */
.L_x_628:
        /* <DEDUP_REMOVED lines=11> */
.L_x_631:
[----:B------:R-:W-:Y:S05]  /*19b70*/  BSYNC B1 ;  /* 0x0000000000017941 */ /* 0x000fea0003800000 */
.L_x_630:
        /* <DEDUP_REMOVED lines=14> */
.L_x_633:
[----:B------:R-:W-:Y:S05]  /*19c60*/  BSYNC B1 ;  /* 0x0000000000017941 */ /* 0x000fea0003800000 */
.L_x_632:
        /* <DEDUP_REMOVED lines=11> */
.L_x_635:
[----:B------:R-:W-:Y:S05]  /*19d20*/  BSYNC B1 ;  /* 0x0000000000017941 */ /* 0x000fea0003800000 */
.L_x_634:
        /* <DEDUP_REMOVED lines=11> */
.L_x_637:
[----:B------:R-:W-:Y:S05]  /*19de0*/  BSYNC B1 ;  /* 0x0000000000017941 */ /* 0x000fea0003800000 */
.L_x_636:
        /* <DEDUP_REMOVED lines=11> */
.L_x_639:
[----:B------:R-:W-:Y:S05]  /*19ea0*/  BSYNC B1 ;  /* 0x0000000000017941 */ /* 0x000fea0003800000 */
.L_x_638:
        /* <DEDUP_REMOVED lines=14> */
.L_x_641:
[----:B------:R-:W-:Y:S05]  /*19f90*/  BSYNC B1 ;  /* 0x0000000000017941 */ /* 0x000fea0003800000 */
.L_x_640:
        /* <DEDUP_REMOVED lines=11> */
.L_x_643:
[----:B------:R-:W-:Y:S05]  /*1a050*/  BSYNC B1 ;  /* 0x0000000000017941 */ /* 0x000fea0003800000 */
.L_x_642:
        /* <DEDUP_REMOVED lines=11> */
.L_x_645:
[----:B------:R-:W-:Y:S05]  /*1a110*/  BSYNC B1 ;  /* 0x0000000000017941 */ /* 0x000fea0003800000 */
.L_x_644:
        /* <DEDUP_REMOVED lines=11> */
.L_x_647:
[----:B------:R-:W-:Y:S05]  /*1a1d0*/  BSYNC B1 ;  /* 0x0000000000017941 */ /* 0x000fea0003800000 */
.L_x_646:
        /* <DEDUP_REMOVED lines=14> */
.L_x_649:
[----:B------:R-:W-:Y:S05]  /*1a2c0*/  BSYNC B1 ;  /* 0x0000000000017941 */ /* 0x000fea0003800000 */
.L_x_648:
        /* <DEDUP_REMOVED lines=11> */
.L_x_651:
[----:B------:R-:W-:Y:S05]  /*1a380*/  BSYNC B1 ;  /* 0x0000000000017941 */ /* 0x000fea0003800000 */
.L_x_650:
        /* <DEDUP_REMOVED lines=11> */
.L_x_653:
[----:B------:R-:W-:Y:S05]  /*1a440*/  BSYNC B1 ;  /* 0x0000000000017941 */ /* 0x000fea0003800000 */
.L_x_652:
        /* <DEDUP_REMOVED lines=11> */
.L_x_655:
[----:B------:R-:W-:Y:S05]  /*1a500*/  BSYNC B1 ;  /* 0x0000000000017941 */ /* 0x000fea0003800000 */
.L_x_654:
        /* <DEDUP_REMOVED lines=14> */
.L_x_657:
[----:B------:R-:W-:Y:S05]  /*1a5f0*/  BSYNC B1 ;  /* 0x0000000000017941 */ /* 0x000fea0003800000 */
.L_x_656:
        /* <DEDUP_REMOVED lines=11> */
.L_x_659:
[----:B------:R-:W-:Y:S05]  /*1a6b0*/  BSYNC B1 ;  /* 0x0000000000017941 */ /* 0x000fea0003800000 */
.L_x_658:
        /* <DEDUP_REMOVED lines=11> */
.L_x_661:
[----:B------:R-:W-:Y:S05]  /*1a770*/  BSYNC B1 ;  /* 0x0000000000017941 */ /* 0x000fea0003800000 */
.L_x_660:
        /* <DEDUP_REMOVED lines=11> */
.L_x_663:
[----:B------:R-:W-:Y:S05]  /*1a830*/  BSYNC B1 ;  /* 0x0000000000017941 */ /* 0x000fea0003800000 */
.L_x_662:
        /* <DEDUP_REMOVED lines=14> */
.L_x_665:
[----:B------:R-:W-:Y:S05]  /*1a920*/  BSYNC B1 ;  /* 0x0000000000017941 */ /* 0x000fea0003800000 */
.L_x_664:
        /* <DEDUP_REMOVED lines=11> */
.L_x_667:
[----:B------:R-:W-:Y:S05]  /*1a9e0*/  BSYNC B1 ;  /* 0x0000000000017941 */ /* 0x000fea0003800000 */
.L_x_666:
        /* <DEDUP_REMOVED lines=11> */
.L_x_669:
[----:B------:R-:W-:Y:S05]  /*1aaa0*/  BSYNC B1 ;  /* 0x0000000000017941 */ /* 0x000fea0003800000 */
.L_x_668:
        /* <DEDUP_REMOVED lines=11> */
.L_x_671:
[----:B------:R-:W-:Y:S05]  /*1ab60*/  BSYNC B1 ;  /* 0x0000000000017941 */ /* 0x000fea0003800000 */
.L_x_670:
        /* <DEDUP_REMOVED lines=14> */
.L_x_673:
[----:B------:R-:W-:Y:S05]  /*1ac50*/  BSYNC B1 ;  /* 0x0000000000017941 */ /* 0x000fea0003800000 */
.L_x_672:
        /* <DEDUP_REMOVED lines=11> */
.L_x_675:
[----:B------:R-:W-:Y:S05]  /*1ad10*/  BSYNC B1 ;  /* 0x0000000000017941 */ /* 0x000fea0003800000 */
.L_x_674:
        /* <DEDUP_REMOVED lines=11> */
.L_x_677:
[----:B------:R-:W-:Y:S05]  /*1add0*/  BSYNC B1 ;  /* 0x0000000000017941 */ /* 0x000fea0003800000 */
.L_x_676:
        /* <DEDUP_REMOVED lines=11> */
.L_x_679:
[----:B------:R-:W-:Y:S05]  /*1ae90*/  BSYNC B1 ;  /* 0x0000000000017941 */ /* 0x000fea0003800000 */
.L_x_678:
        /* <DEDUP_REMOVED lines=14> */
.L_x_681:
[----:B------:R-:W-:Y:S05]  /*1af80*/  BSYNC B1 ;  /* 0x0000000000017941 */ /* 0x000fea0003800000 */
.L_x_680:
        /* <DEDUP_REMOVED lines=11> */
.L_x_683:
[----:B------:R-:W-:Y:S05]  /*1b040*/  BSYNC B1 ;  /* 0x0000000000017941 */ /* 0x000fea0003800000 */
.L_x_682:
        /* <DEDUP_REMOVED lines=11> */
.L_x_685:
[----:B------:R-:W-:Y:S05]  /*1b100*/  BSYNC B1 ;  /* 0x0000000000017941 */ /* 0x000fea0003800000 */
.L_x_684:
        /* <DEDUP_REMOVED lines=11> */
.L_x_687:
[----:B------:R-:W-:Y:S05]  /*1b1c0*/  BSYNC B1 ;  /* 0x0000000000017941 */ /* 0x000fea0003800000 */
.L_x_686:
        /* <DEDUP_REMOVED lines=14> */
.L_x_689:
[----:B------:R-:W-:Y:S05]  /*1b2b0*/  BSYNC B1 ;  /* 0x0000000000017941 */ /* 0x000fea0003800000 */
.L_x_688:
        /* <DEDUP_REMOVED lines=11> */
.L_x_691:
[----:B------:R-:W-:Y:S05]  /*1b370*/  BSYNC B1 ;  /* 0x0000000000017941 */ /* 0x000fea0003800000 */
.L_x_690:
        /* <DEDUP_REMOVED lines=11> */
.L_x_693:
[----:B------:R-:W-:Y:S05]  /*1b430*/  BSYNC B1 ;  /* 0x0000000000017941 */ /* 0x000fea0003800000 */
.L_x_692:
        /* <DEDUP_REMOVED lines=11> */
.L_x_695:
[----:B------:R-:W-:Y:S05]  /*1b4f0*/  BSYNC B1 ;  /* 0x0000000000017941 */ /* 0x000fea0003800000 */
.L_x_694:
        /* <DEDUP_REMOVED lines=14> */
.L_x_697:
[----:B------:R-:W-:Y:S05]  /*1b5e0*/  BSYNC B1 ;  /* 0x0000000000017941 */ /* 0x000fea0003800000 */
.L_x_696:
        /* <DEDUP_REMOVED lines=11> */
.L_x_699:
[----:B------:R-:W-:Y:S05]  /*1b6a0*/  BSYNC B1 ;  /* 0x0000000000017941 */ /* 0x000fea0003800000 */
.L_x_698:
        /* <DEDUP_REMOVED lines=11> */
.L_x_701:
[----:B------:R-:W-:Y:S05]  /*1b760*/  BSYNC B1 ;  /* 0x0000000000017941 */ /* 0x000fea0003800000 */
.L_x_700:
        /* <DEDUP_REMOVED lines=11> */
.L_x_703:
[----:B------:R-:W-:Y:S05]  /*1b820*/  BSYNC B1 ;  /* 0x0000000000017941 */ /* 0x000fea0003800000 */
.L_x_702:
        /* <DEDUP_REMOVED lines=14> */
.L_x_705:
[----:B------:R-:W-:Y:S05]  /*1b910*/  BSYNC B1 ;  /* 0x0000000000017941 */ /* 0x000fea0003800000 */
.L_x_704:
        /* <DEDUP_REMOVED lines=11> */
.L_x_707:
[----:B------:R-:W-:Y:S05]  /*1b9d0*/  BSYNC B1 ;  /* 0x0000000000017941 */ /* 0x000fea0003800000 */
.L_x_706:
        /* <DEDUP_REMOVED lines=11> */
.L_x_709:
[----:B------:R-:W-:Y:S05]  /*1ba90*/  BSYNC B1 ;  /* 0x0000000000017941 */ /* 0x000fea0003800000 */
.L_x_708:
        /* <DEDUP_REMOVED lines=11> */
.L_x_711:
[----:B------:R-:W-:Y:S05]  /*1bb50*/  BSYNC B1 ;  /* 0x0000000000017941 */ /* 0x000fea0003800000 */
.L_x_710:
        /* <DEDUP_REMOVED lines=14> */
.L_x_713:
[----:B------:R-:W-:Y:S05]  /*1bc40*/  BSYNC B1 ;  /* 0x0000000000017941 */ /* 0x000fea0003800000 */
.L_x_712:
        /* <DEDUP_REMOVED lines=11> */
.L_x_715:
[----:B------:R-:W-:Y:S05]  /*1bd00*/  BSYNC B1 ;  /* 0x0000000000017941 */ /* 0x000fea0003800000 */
.L_x_714:
        /* <DEDUP_REMOVED lines=11> */
.L_x_717:
[----:B------:R-:W-:Y:S05]  /*1bdc0*/  BSYNC B1 ;  /* 0x0000000000017941 */ /* 0x000fea0003800000 */
.L_x_716:
        /* <DEDUP_REMOVED lines=11> */
.L_x_719:
[----:B------:R-:W-:Y:S05]  /*1be80*/  BSYNC B1 ;  /* 0x0000000000017941 */ /* 0x000fea0003800000 */
.L_x_718:
        /* <DEDUP_REMOVED lines=14> */
.L_x_721:
[----:B------:R-:W-:Y:S05]  /*1bf70*/  BSYNC B1 ;  /* 0x0000000000017941 */ /* 0x000fea0003800000 */
.L_x_720:
        /* <DEDUP_REMOVED lines=11> */
.L_x_723:
[----:B------:R-:W-:Y:S05]  /*1c030*/  BSYNC B1 ;  /* 0x0000000000017941 */ /* 0x000fea0003800000 */
.L_x_722:
        /* <DEDUP_REMOVED lines=11> */
.L_x_725:
[----:B------:R-:W-:Y:S05]  /*1c0f0*/  BSYNC B1 ;  /* 0x0000000000017941 */ /* 0x000fea0003800000 */
.L_x_724:
        /* <DEDUP_REMOVED lines=11> */
.L_x_727:
[----:B------:R-:W-:Y:S05]  /*1c1b0*/  BSYNC B1 ;  /* 0x0000000000017941 */ /* 0x000fea0003800000 */
.L_x_726:
        /* <DEDUP_REMOVED lines=14> */
.L_x_729:
[----:B------:R-:W-:Y:S05]  /*1c2a0*/  BSYNC B1 ;  /* 0x0000000000017941 */ /* 0x000fea0003800000 */
.L_x_728:
        /* <DEDUP_REMOVED lines=11> */
.L_x_731:
[----:B------:R-:W-:Y:S05]  /*1c360*/  BSYNC B1 ;  /* 0x0000000000017941 */ /* 0x000fea0003800000 */
.L_x_730:
        /* <DEDUP_REMOVED lines=11> */
.L_x_733:
[----:B------:R-:W-:Y:S05]  /*1c420*/  BSYNC B1 ;  /* 0x0000000000017941 */ /* 0x000fea0003800000 */
.L_x_732:
        /* <DEDUP_REMOVED lines=11> */
.L_x_735:
[----:B------:R-:W-:Y:S05]  /*1c4e0*/  BSYNC B1 ;  /* 0x0000000000017941 */ /* 0x000fea0003800000 */
.L_x_734:
        /* <DEDUP_REMOVED lines=14> */
.L_x_737:
[----:B------:R-:W-:Y:S05]  /*1c5d0*/  BSYNC B1 ;  /* 0x0000000000017941 */ /* 0x000fea0003800000 */
.L_x_736:
        /* <DEDUP_REMOVED lines=11> */
.L_x_739:
[----:B------:R-:W-:Y:S05]  /*1c690*/  BSYNC B1 ;  /* 0x0000000000017941 */ /* 0x000fea0003800000 */
.L_x_738:
        /* <DEDUP_REMOVED lines=11> */
.L_x_741:
[----:B------:R-:W-:Y:S05]  /*1c750*/  BSYNC B1 ;  /* 0x0000000000017941 */ /* 0x000fea0003800000 */
.L_x_740:
        /* <DEDUP_REMOVED lines=11> */
.L_x_743:
[----:B------:R-:W-:Y:S05]  /*1c810*/  BSYNC B1 ;  /* 0x0000000000017941 */ /* 0x000fea0003800000 */
.L_x_742:
        /* <DEDUP_REMOVED lines=14> */
.L_x_745:
[----:B------:R-:W-:Y:S05]  /*1c900*/  BSYNC B1 ;  /* 0x0000000000017941 */ /* 0x000fea0003800000 */
.L_x_744:
        /* <DEDUP_REMOVED lines=11> */
.L_x_747:
[----:B------:R-:W-:Y:S05]  /*1c9c0*/  BSYNC B1 ;  /* 0x0000000000017941 */ /* 0x000fea0003800000 */
.L_x_746:
        /* <DEDUP_REMOVED lines=11> */
.L_x_749:
[----:B------:R-:W-:Y:S05]  /*1ca80*/  BSYNC B1 ;  /* 0x0000000000017941 */ /* 0x000fea0003800000 */
.L_x_748:
        /* <DEDUP_REMOVED lines=11> */
.L_x_751:
[----:B------:R-:W-:Y:S05]  /*1cb40*/  BSYNC B1 ;  /* 0x0000000000017941 */ /* 0x000fea0003800000 */
.L_x_750:
        /* <DEDUP_REMOVED lines=14> */
.L_x_753:
[----:B------:R-:W-:Y:S05]  /*1cc30*/  BSYNC B1 ;  /* 0x0000000000017941 */ /* 0x000fea0003800000 */
.L_x_752:
        /* <DEDUP_REMOVED lines=11> */
.L_x_755:
[----:B------:R-:W-:Y:S05]  /*1ccf0*/  BSYNC B1 ;  /* 0x0000000000017941 */ /* 0x000fea0003800000 */
.L_x_754:
        /* <DEDUP_REMOVED lines=11> */
.L_x_757:
[----:B------:R-:W-:Y:S05]  /*1cdb0*/  BSYNC B1 ;  /* 0x0000000000017941 */ /* 0x000fea0003800000 */
.L_x_756:
        /* <DEDUP_REMOVED lines=11> */
.L_x_759:
[----:B------:R-:W-:Y:S05]  /*1ce70*/  BSYNC B1 ;  /* 0x0000000000017941 */ /* 0x000fea0003800000 */
.L_x_758:
        /* <DEDUP_REMOVED lines=14> */
.L_x_761:
[----:B------:R-:W-:Y:S05]  /*1cf60*/  BSYNC B1 ;  /* 0x0000000000017941 */ /* 0x000fea0003800000 */
.L_x_760:
        /* <DEDUP_REMOVED lines=11> */
.L_x_763:
[----:B------:R-:W-:Y:S05]  /*1d020*/  BSYNC B1 ;  /* 0x0000000000017941 */ /* 0x000fea0003800000 */
.L_x_762:
        /* <DEDUP_REMOVED lines=11> */
.L_x_765:
[----:B------:R-:W-:Y:S05]  /*1d0e0*/  BSYNC B1 ;  /* 0x0000000000017941 */ /* 0x000fea0003800000 */
.L_x_764:
        /* <DEDUP_REMOVED lines=11> */
.L_x_767:
[----:B------:R-:W-:Y:S05]  /*1d1a0*/  BSYNC B1 ;  /* 0x0000000000017941 */ /* 0x000fea0003800000 */
.L_x_766:
        /* <DEDUP_REMOVED lines=11> */
[----:B--2---:R-:W-:Y:S05]  /*1d260*/  @!P4 BRA `(.L_x_769) ;  /* 0x000000000004c947 */ /* 0x004fea0003800000 */
[----:B------:R2:W5:Y:S02]  /*1d270*/  LDG.E.LTC128B.U16 R19, desc[UR36][R12.64+0x1d2] ;  /* 0x0001d2240c137981 */ /* 0x000564000c1e1520 */
.L_x_769:
[----:B------:R-:W-:Y:S05]  /*1d280*/  BSYNC B1 ;  /* 0x0000000000017941 */ /* 0x000fea0003800000 */
.L_x_768:
        /* <DEDUP_REMOVED lines=11> */
.L_x_771:
[----:B------:R-:W-:Y:S05]  /*1d340*/  BSYNC B1 ;  /* 0x0000000000017941 */ /* 0x000fea0003800000 */
.L_x_770:
        /* <DEDUP_REMOVED lines=10> */
.L_x_773:
[----:B------:R-:W-:Y:S05]  /*1d3f0*/  BSYNC B1 ;  /* 0x0000000000017941 */ /* 0x000fea0003800000 */
.L_x_772:
        /* <DEDUP_REMOVED lines=10> */
.L_x_775:
[----:B------:R-:W-:Y:S05]  /*1d4a0*/  BSYNC B1 ;  /* 0x0000000000017941 */ /* 0x000fea0003800000 */
.L_x_774:
        /* <DEDUP_REMOVED lines=13> */
.L_x_777:
[----:B------:R-:W-:Y:S05]  /*1d580*/  BSYNC B1 ;  /* 0x0000000000017941 */ /* 0x000fea0003800000 */
.L_x_776:
        /* <DEDUP_REMOVED lines=10> */
.L_x_779:
[----:B------:R-:W-:Y:S05]  /*1d630*/  BSYNC B1 ;  /* 0x0000000000017941 */ /* 0x000fea0003800000 */
.L_x_778:
        /* <DEDUP_REMOVED lines=10> */
.L_x_781:
[----:B------:R-:W-:Y:S05]  /*1d6e0*/  BSYNC B1 ;  /* 0x0000000000017941 */ /* 0x000fea0003800000 */
.L_x_780:
        /* <DEDUP_REMOVED lines=10> */
.L_x_783:
[----:B------:R-:W-:Y:S05]  /*1d790*/  BSYNC B1 ;  /* 0x0000000000017941 */ /* 0x000fea0003800000 */
.L_x_782:
        /* <DEDUP_REMOVED lines=13> */
.L_x_785:
[----:B------:R-:W-:Y:S05]  /*1d870*/  BSYNC B1 ;  /* 0x0000000000017941 */ /* 0x000fea0003800000 */
.L_x_784:
        /* <DEDUP_REMOVED lines=10> */
.L_x_787:
[----:B------:R-:W-:Y:S05]  /*1d920*/  BSYNC B1 ;  /* 0x0000000000017941 */ /* 0x000fea0003800000 */
.L_x_786:
        /* <DEDUP_REMOVED lines=10> */
.L_x_789:
[----:B------:R-:W-:Y:S05]  /*1d9d0*/  BSYNC B1 ;  /* 0x0000000000017941 */ /* 0x000fea0003800000 */
.L_x_788:
[----:B------:R-:W3:Y:S01]  /*1d9e0*/  LDL.LU R160, [R1+0x9fc] ;  /* 0x0009fc0001a07983 */ /* 0x000ee20000300800 */
[----:B-----5:R-:W-:-:S03]  /*1d9f0*/  IMAD.U32 R158, R19, 0x10000, RZ ;  /* 0x00010000139e7824 */ /* 0x020fc600078e00ff */
[----:B------:R-:W4:Y:S01]  /*1da00*/  LDL.LU R159, [R1+0x600] ;  /* 0x00060000019f7983 */ /* 0x000f220000300800 */
[----:B------:R-:W-:-:S04]  /*1da10*/  FMUL R158, R158, R16 ;  /* 0x000000109e9e7220 */ /* 0x000fc80000400000 */
[----:B---3--:R-:W-:-:S05]  /*1da20*/  FFMA R158, R160, R2, R158 ;  /* 0x00000002a09e7223 */ /* 0x008fca000000009e */
[----:B------:R-:W-:-:S05]  /*1da30*/  F2FP.BF16.F32.PACK_AB R158, RZ, R158 ;  /* 0x0000009eff9e723e */ /* 0x000fca00000010ff */
[----:B------:R3:W-:Y:S01]  /*1da40*/  @P4 STG.E.U16 desc[UR36][R156.64+0x1f2], R158 ;  /* 0x0001f29e9c004986 */ /* 0x0007e2000c101524 */
[----:B------:R-:W-:-:S13]  /*1da50*/  ISETP.GT.AND P4, PT, R0, 0x180, P5 ;  /* 0x000001800000780c */ /* 0x000fda0002f84270 */
[----:B------:R-:W3:Y:S01]  /*1da60*/  @P4 LDG.E.LTC128B.U16 R19, desc[UR36][R182.64] ;  /* 0x00000024b6134981 */ /* 0x000ee2000c1e1520 */
[----:B------:R-:W-:Y:S01]  /*1da70*/  IMAD.U32 R172, RZ, RZ, UR7 ;  /* 0x00000007ffac7e24 */ /* 0x000fe2000f8e00ff */
[----:B------:R-:W-:Y:S01]  /*1da80*/  BSSY B1, `(.L_x_790) ;  /* 0x000000f000017945 */ /* 0x000fe20003800000 */
[----:B------:R-:W-:Y:S02]  /*1da90*/  IMAD.U32 R160, RZ, RZ, UR6 ;  /* 0x00000006ffa07e24 */ /* 0x000fe4000f8e00ff */
[----:B------:R-:W-:Y:S02]  /*1daa0*/  IMAD R172, R172, 0x300, RZ ;  /* 0x00000300acac7824 */ /* 0x000fe400078e02ff */
[----:B------:R-:W-:-:S04]  /*1dab0*/  IMAD.WIDE.U32 R160, R160, 0x300, R168 ;  /* 0x00000300a0a07825 */ /* 0x000fc800078e00a8 */
[----:B------:R-:W-:Y:S02]  /*1dac0*/  IMAD.IADD R163, R161, 0x1, R172 ;  /* 0x00000001a1a37824 */ /* 0x000fe400078e02ac */
[----:B------:R-:W-:Y:S02]  /*1dad0*/  @P4 IMAD.MOV.U32 R162, RZ, RZ, R160 ;  /* 0x000000ffffa24224 */ /* 0x000fe400078e00a0 */
        /* <DEDUP_REMOVED lines=9> */
.L_x_791:
[----:B------:R-:W-:Y:S05]  /*1db70*/  BSYNC B1 ;  /* 0x0000000000017941 */ /* 0x000fea0003800000 */
.L_x_790:
[----:B------:R-:W4:Y:S01]  /*1db80*/  LDL.LU R159, [R1+0x604] ;  /* 0x00060400019f7983 */ /* 0x000f220000300800 */
[----:B-----5:R-:W-:Y:S01]  /*1db90*/  IMAD.U32 R158, R19, 0x10000, RZ ;  /* 0x00010000139e7824 */ /* 0x020fe200078e00ff */
[----:B------:R-:W-:Y:S01]  /*1dba0*/  ISETP.GT.AND P5, PT, R0, 0x188, P5 ;  /* 0x000001880000780c */ /* 0x000fe20002fa4270 */
[----:B------:R-:W-:Y:S02]  /*1dbb0*/  BSSY B1, `(.L_x_792) ;  /* 0x000000c000017945 */ /* 0x000fe40003800000 */
[----:B------:R-:W-:-:S04]  /*1dbc0*/  FMUL R158, R158, R16 ;  /* 0x000000109e9e7220 */ /* 0x000fc80000400000 */
[----:B----4-:R-:W-:Y:S01]  /*1dbd0*/  FFMA R158, R159, R2, R158 ;  /* 0x000000029f9e7223 */ /* 0x010fe2000000009e */
[----:B------:R-:W-:-:S04]  /*1dbe0*/  @P4 IMAD.MOV.U32 R159, RZ, RZ, R163 ;  /* 0x000000ffff9f4224 */ /* 0x000fc800078e00a3 */
[----:B------:R-:W-:-:S04]  /*1dbf0*/  F2FP.BF16.F32.PACK_AB R158, RZ, R158 ;  /* 0x0000009eff9e723e */ /* 0x000fc800000010ff */
[----:B------:R-:W-:Y:S01]  /*1dc00*/  PRMT R173, R158, 0x7610, R173 ;  /* 0x000076109ead7816 */ /* 0x000fe200000000ad */
[----:B------:R-:W-:-:S05]  /*1dc10*/  @P4 IMAD.MOV.U32 R158, RZ, RZ, R160 ;  /* 0x000000ffff9e4224 */ /* 0x000fca00078e00a0 */
[----:B------:R4:W-:Y:S02]  /*1dc20*/  @P4 STG.E.U16 desc[UR36][R158.64+0x2], R173 ;  /* 0x000002ad9e004986 */ /* 0x0009e4000c101524 */
[----:B----4-:R-:W-:-:S05]  /*1dc30*/  IADD3 R158, P4, R180, R160, RZ ;  /* 0x000000a0b49e7210 */ /* 0x010fca0007f9e0ff */
[----:B------:R-:W-:Y:S01]  /*1dc40*/  IMAD.X R159, R163, 0x1, R181, P4 ;  /* 0x00000001a39f7824 */ /* 0x000fe200020e06b5 */
[----:B------:R-:W-:Y:S07]  /*1dc50*/  @!P5 BRA `(.L_x_793) ;  /* 0x000000000004d947 */ /* 0x000fee0003800000 */
[----:B------:R4:W5:Y:S02]  /*1dc60*/  LDG.E.LTC128B.U16 R19, desc[UR36][R170.64] ;  /* 0x00000024aa137981 */ /* 0x000964000c1e1520 */
.L_x_793:
[----:B------:R-:W-:Y:S05]  /*1dc70*/  BSYNC B1 ;  /* 0x0000000000017941 */ /* 0x000fea0003800000 */
.L_x_792:
[----:B----4-:R-:W4:Y:S01]  /*1dc80*/  LDL.LU R171, [R1+0x608] ;  /* 0x0006080001ab7983 */ /* 0x010f220000300800 */
[----:B-----5:R-:W-:Y:S01]  /*1dc90*/  IMAD.U32 R170, R19, 0x10000, RZ ;  /* 0x0001000013aa7824 */ /* 0x020fe200078e00ff */
[----:B------:R-:W-:Y:S01]  /*1dca0*/  LOP3.LUT P4, RZ, R17, 0x2, RZ, 0xc0, !PT ;  /* 0x0000000211ff7812 */ /* 0x000fe2000788c0ff */
[----:B------:R-:W-:Y:S02]  /*1dcb0*/  BSSY B1, `(.L_x_794) ;  /* 0x0000008000017945 */ /* 0x000fe40003800000 */
[----:B------:R-:W-:Y:S01]  /*1dcc0*/  FMUL R170, R170, R16 ;  /* 0x00000010aaaa7220 */ /* 0x000fe20000400000 */
[----:B------:R-:W-:-:S03]  /*1dcd0*/  ISETP.GT.AND P4, PT, R0, 0x188, P4 ;  /* 0x000001880000780c */ /* 0x000fc60002784270 */
[----:B----4-:R-:W-:-:S05]  /*1dce0*/  FFMA R170, R171, R2, R170 ;  /* 0x00000002abaa7223 */ /* 0x010fca00000000aa */
[----:B------:R-:W-:-:S05]  /*1dcf0*/  F2FP.BF16.F32.PACK_AB R170, RZ, R170 ;  /* 0x000000aaffaa723e */ /* 0x000fca00000010ff */
[----:B------:R4:W-:Y:S01]  /*1dd00*/  @P5 STG.E.U16 desc[UR36][R158.64], R170 ;  /* 0x000000aa9e005986 */ /* 0x0009e2000c101524 */
[----:B------:R-:W-:Y:S05]  /*1dd10*/  @!P4 BRA `(.L_x_795) ;  /* 0x000000000004c947 */ /* 0x000fea0003800000 */
[----:B------:R0:W5:Y:S02]  /*1dd20*/  LDG.E.LTC128B.U16 R19, desc[UR36][R6.64+0x2] ;  /* 0x0000022406137981 */ /* 0x000164000c1e1520 */
.L_x_795:
[----:B------:R-:W-:Y:S05]  /*1dd30*/  BSYNC B1 ;  /* 0x0000000000017941 */ /* 0x000fea0003800000 */
.L_x_794:
[----:B------:R-:W2:Y:S01]  /*1dd40*/  LDL.LU R171, [R1+0x60c] ;  /* 0x00060c0001ab7983 */ /* 0x000ea20000300800 */
[----:B----45:R-:W-:Y:S01]  /*1dd50*/  IMAD.U32 R170, R19, 0x10000, RZ ;  /* 0x0001000013aa7824 */ /* 0x030fe200078e00ff */
[----:B------:R-:W-:Y:S01]  /*1dd60*/  LOP3.LUT P5, RZ, R17, 0x4, RZ, 0xc0, !PT ;  /* 0x0000000411ff7812 */ /* 0x000fe200078ac0ff */
[----:B------:R-:W-:Y:S02]  /*1dd70*/  BSSY B1, `(.L_x_796) ;  /* 0x0000008000017945 */ /* 0x000fe40003800000 */
[----:B------:R-:W-:-:S04]  /*1dd80*/  FMUL R170, R170, R16 ;  /* 0x00000010aaaa7220 */ /* 0x000fc80000400000 */
[----:B--2---:R-:W-:-:S05]  /*1dd90*/  FFMA R170, R171, R2, R170 ;  /* 0x00000002abaa7223 */ /* 0x004fca00000000aa */
[----:B------:R-:W-:-:S05]  /*1dda0*/  F2FP.BF16.F32.PACK_AB R170, RZ, R170 ;  /* 0x000000aaffaa723e */ /* 0x000fca00000010ff */
[----:B------:R2:W-:Y:S01]  /*1ddb0*/  @P4 STG.E.U16 desc[UR36][R158.64+0x2], R170 ;  /* 0x000002aa9e004986 */ /* 0x0005e2000c101524 */
[----:B------:R-:W-:-:S13]  /*1ddc0*/  ISETP.GT.AND P4, PT, R0, 0x180, P5 ;  /* 0x000001800000780c */ /* 0x000fda0002f84270 */
[----:B--2---:R-:W-:Y:S05]  /*1ddd0*/  @!P4 BRA `(.L_x_797) ;  /* 0x000000000004c947 */ /* 0x004fea0003800000 */
[----:B------:R2:W5:Y:S02]  /*1dde0*/  LDG.E.LTC128B.U16 R19, desc[UR36][R8.64+0x10] ;  /* 0x0000102408137981 */ /* 0x000564000c1e1520 */
.L_x_797:
[----:B------:R-:W-:Y:S05]  /*1ddf0*/  BSYNC B1 ;  /* 0x0000000000017941 */ /* 0x000fea0003800000 */
.L_x_796:
[----:B------:R-:W4:Y:S01]  /*1de00*/  LDL.LU R171, [R1+0x610] ;  /* 0x0006100001ab7983 */ /* 0x000f220000300800 */
[----:B-----5:R-:W-:Y:S01]  /*1de10*/  IMAD.U32 R170, R19, 0x10000, RZ ;  /* 0x0001000013aa7824 */ /* 0x020fe200078e00ff */
[----:B------:R-:W-:Y:S01]  /*1de20*/  LOP3.LUT P5, RZ, R17, 0x8, RZ, 0xc0, !PT ;  /* 0x0000000811ff7812 */ /* 0x000fe200078ac0ff */
[----:B------:R-:W-:Y:S02]  /*1de30*/  BSSY B1, `(.L_x_798) ;  /* 0x000000b000017945 */ /* 0x000fe40003800000 */
[----:B------:R-:W-:-:S04]  /*1de40*/  FMUL R170, R170, R16 ;  /* 0x00000010aaaa7220 */ /* 0x000fc80000400000 */
[----:B----4-:R-:W-:Y:S01]  /*1de50*/  FFMA R170, R171, R2, R170 ;  /* 0x00000002abaa7223 */ /* 0x010fe200000000aa */
[----:B------:R-:W-:-:S04]  /*1de60*/  @P4 IMAD.MOV.U32 R171, RZ, RZ, R163 ;  /* 0x000000ffffab4224 */ /* 0x000fc800078e00a3 */
[----:B------:R-:W-:-:S04]  /*1de70*/  F2FP.BF16.F32.PACK_AB R170, RZ, R170 ;  /* 0x000000aaffaa723e */ /* 0x000fc800000010ff */
[----:B------:R-:W-:Y:S01]  /*1de80*/  PRMT R173, R170, 0x7610, R173 ;  /* 0x00007610aaad7816 */ /* 0x000fe200000000ad */
[----:B------:R-:W-:-:S05]  /*1de90*/  @P4 IMAD.MOV.U32 R170, RZ, RZ, R160 ;  /* 0x000000ffffaa4224 */ /* 0x000fca00078e00a0 */
[----:B------:R4:W-:Y:S01]  /*1dea0*/  @P4 STG.E.U16 desc[UR36][R170.64+0x10], R173 ;  /* 0x000010adaa004986 */ /* 0x0009e2000c101524 */
[----:B------:R-:W-:-:S13]  /*1deb0*/  ISETP.GT.AND P4, PT, R0, 0x180, P5 ;  /* 0x000001800000780c */ /* 0x000fda0002f84270 */
[----:B----4-:R-:W-:Y:S05]  /*1dec0*/  @!P4 BRA `(.L_x_799) ;  /* 0x000000000004c947 */ /* 0x010fea0003800000 */
[----:B------:R4:W5:Y:S02]  /*1ded0*/  LDG.E.LTC128B.U16 R19, desc[UR36][R8.64+0x12] ;  /* 0x0000122408137981 */ /* 0x000964000c1e1520 */
.L_x_799:
[----:B------:R-:W-:Y:S05]  /*1dee0*/  BSYNC B1 ;  /* 0x0000000000017941 */ /* 0x000fea0003800000 */
.L_x_798:
        /* <DEDUP_REMOVED lines=14> */
.L_x_801:
[----:B------:R-:W-:Y:S05]  /*1dfd0*/  BSYNC B1 ;  /* 0x0000000000017941 */ /* 0x000fea0003800000 */
.L_x_800:
        /* <DEDUP_REMOVED lines=10> */
.L_x_803:
[----:B------:R-:W-:Y:S05]  /*1e080*/  BSYNC B1 ;  /* 0x0000000000017941 */ /* 0x000fea0003800000 */
.L_x_802:
[----:B------:R-:W2:Y:S01]  /*1e090*/  LDL.LU R171, [R1+0x61c] ;  /* 0x00061c0001ab7983 */ /* 0x000ea20000300800 */
[----:B-----5:R-:W-:Y:S01]  /*1e0a0*/  IMAD.U32 R170, R19, 0x10000, RZ ;  /* 0x0001000013aa7824 */ /* 0x020fe200078e00ff */
        /* <DEDUP_REMOVED lines=9> */
.L_x_805:
[----:B------:R-:W-:Y:S05]  /*1e140*/  BSYNC B1 ;  /* 0x0000000000017941 */ /* 0x000fea0003800000 */
.L_x_804:
[----:B------:R-:W3:Y:S01]  /*1e150*/  LDL.LU R171, [R1+0x620] ;  /* 0x0006200001ab7983 */ /* 0x000ee20000300800 */
[----:B-----5:R-:W-:Y:S01]  /*1e160*/  IMAD.U32 R170, R19, 0x10000, RZ ;  /* 0x0001000013aa7824 */ /* 0x020fe200078e00ff */
[----:B------:R-:W-:Y:S01]  /*1e170*/  LOP3.LUT P5, RZ, R17, 0x40, RZ, 0xc0, !PT ;  /* 0x0000004011ff7812 */ /* 0x000fe200078ac0ff */
[----:B------:R-:W-:Y:S02]  /*1e180*/  BSSY B1, `(.L_x_806) ;  /* 0x000000b000017945 */ /* 0x000fe40003800000 */
        /* <DEDUP_REMOVED lines=10> */
.L_x_807:
[----:B------:R-:W-:Y:S05]  /*1e230*/  BSYNC B1 ;  /* 0x0000000000017941 */ /* 0x000fea0003800000 */
.L_x_806:
        /* <DEDUP_REMOVED lines=14> */
.L_x_809:
[----:B------:R-:W-:Y:S05]  /*1e320*/  BSYNC B1 ;  /* 0x0000000000017941 */ /* 0x000fea0003800000 */
.L_x_808:
        /* <DEDUP_REMOVED lines=10> */
.L_x_811:
[----:B------:R-:W-:Y:S05]  /*1e3d0*/  BSYNC B1 ;  /* 0x0000000000017941 */ /* 0x000fea0003800000 */
.L_x_810:
        /* <DEDUP_REMOVED lines=11> */
.L_x_813:
[----:B------:R-:W-:Y:S05]  /*1e490*/  BSYNC B1 ;  /* 0x0000000000017941 */ /* 0x000fea0003800000 */
.L_x_812:
        /* <DEDUP_REMOVED lines=14> */
.L_x_815:
[----:B------:R-:W-:Y:S05]  /*1e580*/  BSYNC B1 ;  /* 0x0000000000017941 */ /* 0x000fea0003800000 */
.L_x_814:
        /* <DEDUP_REMOVED lines=14> */
.L_x_817:
[----:B------:R-:W-:Y:S05]  /*1e670*/  BSYNC B1 ;  /* 0x0000000000017941 */ /* 0x000fea0003800000 */
.L_x_816:
        /* <DEDUP_REMOVED lines=10> */
.L_x_819:
[----:B------:R-:W-:Y:S05]  /*1e720*/  BSYNC B1 ;  /* 0x0000000000017941 */ /* 0x000fea0003800000 */
.L_x_818:
        /* <DEDUP_REMOVED lines=11> */
.L_x_821:
[----:B------:R-:W-:Y:S05]  /*1e7e0*/  BSYNC B1 ;  /* 0x0000000000017941 */ /* 0x000fea0003800000 */
.L_x_820:
        /* <DEDUP_REMOVED lines=14> */
.L_x_823:
[----:B------:R-:W-:Y:S05]  /*1e8d0*/  BSYNC B1 ;  /* 0x0000000000017941 */ /* 0x000fea0003800000 */
.L_x_822:
        /* <DEDUP_REMOVED lines=14> */
.L_x_825:
[----:B------:R-:W-:Y:S05]  /*1e9c0*/  BSYNC B1 ;  /* 0x0000000000017941 */ /* 0x000fea0003800000 */
.L_x_824:
        /* <DEDUP_REMOVED lines=10> */
.L_x_827:
[----:B------:R-:W-:Y:S05]  /*1ea70*/  BSYNC B1 ;  /* 0x0000000000017941 */ /* 0x000fea0003800000 */
.L_x_826:
        /* <DEDUP_REMOVED lines=11> */
.L_x_829:
[----:B------:R-:W-:Y:S05]  /*1eb30*/  BSYNC B1 ;  /* 0x0000000000017941 */ /* 0x000fea0003800000 */
.L_x_828:
        /* <DEDUP_REMOVED lines=14> */
.L_x_831:
[----:B------:R-:W-:Y:S05]  /*1ec20*/  BSYNC B1 ;  /* 0x0000000000017941 */ /* 0x000fea0003800000 */
.L_x_830:
        /* <DEDUP_REMOVED lines=14> */
.L_x_833:
[----:B------:R-:W-:Y:S05]  /*1ed10*/  BSYNC B1 ;  /* 0x0000000000017941 */ /* 0x000fea0003800000 */
.L_x_832:
        /* <DEDUP_REMOVED lines=10> */
.L_x_835:
[----:B------:R-:W-:Y:S05]  /*1edc0*/  BSYNC B1 ;  /* 0x0000000000017941 */ /* 0x000fea0003800000 */
.L_x_834:
        /* <DEDUP_REMOVED lines=11> */
.L_x_837:
[----:B------:R-:W-:Y:S05]  /*1ee80*/  BSYNC B1 ;  /* 0x0000000000017941 */ /* 0x000fea0003800000 */
.L_x_836:
        /* <DEDUP_REMOVED lines=14> */
.L_x_839:
[----:B------:R-:W-:Y:S05]  /*1ef70*/  BSYNC B1 ;  /* 0x0000000000017941 */ /* 0x000fea0003800000 */
.L_x_838:
        /* <DEDUP_REMOVED lines=14> */
.L_x_841:
[----:B------:R-:W-:Y:S05]  /*1f060*/  BSYNC B1 ;  /* 0x0000000000017941 */ /* 0x000fea0003800000 */
.L_x_840:
        /* <DEDUP_REMOVED lines=10> */
.L_x_843:
[----:B------:R-:W-:Y:S05]  /*1f110*/  BSYNC B1 ;  /* 0x0000000000017941 */ /* 0x000fea0003800000 */
.L_x_842:
        /* <DEDUP_REMOVED lines=11> */
.L_x_845:
[----:B------:R-:W-:Y:S05]  /*1f1d0*/  BSYNC B1 ;  /* 0x0000000000017941 */ /* 0x000fea0003800000 */
.L_x_844:
        /* <DEDUP_REMOVED lines=14> */
.L_x_847:
[----:B------:R-:W-:Y:S05]  /*1f2c0*/  BSYNC B1 ;  /* 0x0000000000017941 */ /* 0x000fea0003800000 */
.L_x_846:
        /* <DEDUP_REMOVED lines=14> */
.L_x_849:
[----:B------:R-:W-:Y:S05]  /*1f3b0*/  BSYNC B1 ;  /* 0x0000000000017941 */ /* 0x000fea0003800000 */
.L_x_848:
        /* <DEDUP_REMOVED lines=10> */
.L_x_851:
[----:B------:R-:W-:Y:S05]  /*1f460*/  BSYNC B1 ;  /* 0x0000000000017941 */ /* 0x000fea0003800000 */
.L_x_850:
        /* <DEDUP_REMOVED lines=11> */
.L_x_853:
[----:B------:R-:W-:Y:S05]  /*1f520*/  BSYNC B1 ;  /* 0x0000000000017941 */ /* 0x000fea0003800000 */
.L_x_852:
        /* <DEDUP_REMOVED lines=14> */
.L_x_855:
[----:B------:R-:W-:Y:S05]  /*1f610*/  BSYNC B1 ;  /* 0x0000000000017941 */ /* 0x000fea0003800000 */
.L_x_854:
        /* <DEDUP_REMOVED lines=14> */
.L_x_857:
[----:B------:R-:W-:Y:S05]  /*1f700*/  BSYNC B1 ;  /* 0x0000000000017941 */ /* 0x000fea0003800000 */
.L_x_856:
        /* <DEDUP_REMOVED lines=10> */
.L_x_859:
[----:B------:R-:W-:Y:S05]  /*1f7b0*/  BSYNC B1 ;  /* 0x0000000000017941 */ /* 0x000fea0003800000 */
.L_x_858:
        /* <DEDUP_REMOVED lines=11> */
.L_x_861:
[----:B------:R-:W-:Y:S05]  /*1f870*/  BSYNC B1 ;  /* 0x0000000000017941 */ /* 0x000fea0003800000 */
.L_x_860:
        /* <DEDUP_REMOVED lines=14> */
.L_x_863:
[----:B------:R-:W-:Y:S05]  /*1f960*/  BSYNC B1 ;  /* 0x0000000000017941 */ /* 0x000fea0003800000 */
.L_x_862:
        /* <DEDUP_REMOVED lines=14> */
.L_x_865:
[----:B------:R-:W-:Y:S05]  /*1fa50*/  BSYNC B1 ;  /* 0x0000000000017941 */ /* 0x000fea0003800000 */
.L_x_864:
        /* <DEDUP_REMOVED lines=10> */
.L_x_867:
[----:B------:R-:W-:Y:S05]  /*1fb00*/  BSYNC B1 ;  /* 0x0000000000017941 */ /* 0x000fea0003800000 */
.L_x_866:
        /* <DEDUP_REMOVED lines=11> */
.L_x_869:
[----:B------:R-:W-:Y:S05]  /*1fbc0*/  BSYNC B1 ;  /* 0x0000000000017941 */ /* 0x000fea0003800000 */
.L_x_868:
        /* <DEDUP_REMOVED lines=14> */
.L_x_871:
[----:B------:R-:W-:Y:S05]  /*1fcb0*/  BSYNC B1 ;  /* 0x0000000000017941 */ /* 0x000fea0003800000 */
.L_x_870:
        /* <DEDUP_REMOVED lines=14> */
.L_x_873:
[----:B------:R-:W-:Y:S05]  /*1fda0*/  BSYNC B1 ;  /* 0x0000000000017941 */ /* 0x000fea0003800000 */
.L_x_872:
        /* <DEDUP_REMOVED lines=10> */
.L_x_875:
[----:B------:R-:W-:Y:S05]  /*1fe50*/  BSYNC B1 ;  /* 0x0000000000017941 */ /* 0x000fea0003800000 */
.L_x_874:
        /* <DEDUP_REMOVED lines=11> */
.L_x_877:
[----:B------:R-:W-:Y:S05]  /*1ff10*/  BSYNC B1 ;  /* 0x0000000000017941 */ /* 0x000fea0003800000 */
.L_x_876:
        /* <DEDUP_REMOVED lines=14> */
.L_x_879:
[----:B------:R-:W-:Y:S05]  /*20000*/  BSYNC B1 ;  /* 0x0000000000017941 */ /* 0x000fea0003800000 */
.L_x_878:
        /* <DEDUP_REMOVED lines=14> */
.L_x_881:
[----:B------:R-:W-:Y:S05]  /*200f0*/  BSYNC B1 ;  /* 0x0000000000017941 */ /* 0x000fea0003800000 */
.L_x_880:
        /* <DEDUP_REMOVED lines=10> */
.L_x_883:
[----:B------:R-:W-:Y:S05]  /*201a0*/  BSYNC B1 ;  /* 0x0000000000017941 */ /* 0x000fea0003800000 */
.L_x_882:
        /* <DEDUP_REMOVED lines=11> */
.L_x_885:
[----:B------:R-:W-:Y:S05]  /*20260*/  BSYNC B1 ;  /* 0x0000000000017941 */ /* 0x000fea0003800000 */
.L_x_884:
        /* <DEDUP_REMOVED lines=14> */
.L_x_887:
[----:B------:R-:W-:Y:S05]  /*20350*/  BSYNC B1 ;  /* 0x0000000000017941 */ /* 0x000fea0003800000 */
.L_x_886:
        /* <DEDUP_REMOVED lines=14> */
.L_x_889:
[----:B------:R-:W-:Y:S05]  /*20440*/  BSYNC B1 ;  /* 0x0000000000017941 */ /* 0x000fea0003800000 */
.L_x_888:
        /* <DEDUP_REMOVED lines=10> */
.L_x_891:
[----:B------:R-:W-:Y:S05]  /*204f0*/  BSYNC B1 ;  /* 0x0000000000017941 */ /* 0x000fea0003800000 */
.L_x_890:
        /* <DEDUP_REMOVED lines=11> */
.L_x_893:
[----:B------:R-:W-:Y:S05]  /*205b0*/  BSYNC B1 ;  /* 0x0000000000017941 */ /* 0x000fea0003800000 */
.L_x_892:
        /* <DEDUP_REMOVED lines=14> */
.L_x_895:
[----:B------:R-:W-:Y:S05]  /*206a0*/  BSYNC B1 ;  /* 0x0000000000017941 */ /* 0x000fea0003800000 */
.L_x_894:
        /* <DEDUP_REMOVED lines=14> */
.L_x_897:
[----:B------:R-:W-:Y:S05]  /*20790*/  BSYNC B1 ;  /* 0x0000000000017941 */ /* 0x000fea0003800000 */
.L_x_896:
        /* <DEDUP_REMOVED lines=10> */
.L_x_899:
[----:B------:R-:W-:Y:S05]  /*20840*/  BSYNC B1 ;  /* 0x0000000000017941 */ /* 0x000fea0003800000 */
.L_x_898:
        /* <DEDUP_REMOVED lines=11> */
.L_x_901:
[----:B------:R-:W-:Y:S05]  /*20900*/  BSYNC B1 ;  /* 0x0000000000017941 */ /* 0x000fea0003800000 */
.L_x_900:
        /* <DEDUP_REMOVED lines=14> */
.L_x_903:
[----:B------:R-:W-:Y:S05]  /*209f0*/  BSYNC B1 ;  /* 0x0000000000017941 */ /* 0x000fea0003800000 */
.L_x_902:
        /* <DEDUP_REMOVED lines=14> */
.L_x_905:
[----:B------:R-:W-:Y:S05]  /*20ae0*/  BSYNC B1 ;  /* 0x0000000000017941 */ /* 0x000fea0003800000 */
.L_x_904:
        /* <DEDUP_REMOVED lines=10> */
.L_x_907:
[----:B------:R-:W-:Y:S05]  /*20b90*/  BSYNC B1 ;  /* 0x0000000000017941 */ /* 0x000fea0003800000 */
.L_x_906:
        /* <DEDUP_REMOVED lines=11> */
.L_x_909:
[----:B------:R-:W-:Y:S05]  /*20c50*/  BSYNC B1 ;  /* 0x0000000000017941 */ /* 0x000fea0003800000 */
.L_x_908:
        /* <DEDUP_REMOVED lines=14> */
.L_x_911:
[----:B------:R-:W-:Y:S05]  /*20d40*/  BSYNC B1 ;  /* 0x0000000000017941 */ /* 0x000fea0003800000 */
.L_x_910:
        /* <DEDUP_REMOVED lines=14> */
.L_x_913:
[----:B------:R-:W-:Y:S05]  /*20e30*/  BSYNC B1 ;  /* 0x0000000000017941 */ /* 0x000fea0003800000 */
.L_x_912:
        /* <DEDUP_REMOVED lines=10> */
.L_x_915:
[----:B------:R-:W-:Y:S05]  /*20ee0*/  BSYNC B1 ;  /* 0x0000000000017941 */ /* 0x000fea0003800000 */
.L_x_914:
        /* <DEDUP_REMOVED lines=11> */
.L_x_917:
[----:B------:R-:W-:Y:S05]  /*20fa0*/  BSYNC B1 ;  /* 0x0000000000017941 */ /* 0x000fea0003800000 */
.L_x_916:
        /* <DEDUP_REMOVED lines=14> */
.L_x_919:
[----:B------:R-:W-:Y:S05]  /*21090*/  BSYNC B1 ;  /* 0x0000000000017941 */ /* 0x000fea0003800000 */
.L_x_918:
        /* <DEDUP_REMOVED lines=14> */
.L_x_921:
[----:B------:R-:W-:Y:S05]  /*21180*/  BSYNC B1 ;  /* 0x0000000000017941 */ /* 0x000fea0003800000 */
.L_x_920:
        /* <DEDUP_REMOVED lines=10> */
.L_x_923:
[----:B------:R-:W-:Y:S05]  /*21230*/  BSYNC B1 ;  /* 0x0000000000017941 */ /* 0x000fea0003800000 */
.L_x_922:
        /* <DEDUP_REMOVED lines=11> */
.L_x_925:
[----:B------:R-:W-:Y:S05]  /*212f0*/  BSYNC B1 ;  /* 0x0000000000017941 */ /* 0x000fea0003800000 */
.L_x_924:
        /* <DEDUP_REMOVED lines=14> */
.L_x_927:
[----:B------:R-:W-:Y:S05]  /*213e0*/  BSYNC B1 ;  /* 0x0000000000017941 */ /* 0x000fea0003800000 */
.L_x_926:
        /* <DEDUP_REMOVED lines=14> */
.L_x_929:
[----:B------:R-:W-:Y:S05]  /*214d0*/  BSYNC B1 ;  /* 0x0000000000017941 */ /* 0x000fea0003800000 */
.L_x_928:
        /* <DEDUP_REMOVED lines=10> */
.L_x_931:
[----:B------:R-:W-:Y:S05]  /*21580*/  BSYNC B1 ;  /* 0x0000000000017941 */ /* 0x000fea0003800000 */
.L_x_930:
        /* <DEDUP_REMOVED lines=11> */
.L_x_933:
[----:B------:R-:W-:Y:S05]  /*21640*/  BSYNC B1 ;  /* 0x0000000000017941 */ /* 0x000fea0003800000 */
.L_x_932:
        /* <DEDUP_REMOVED lines=14> */
.L_x_935:
[----:B------:R-:W-:Y:S05]  /*21730*/  BSYNC B1 ;  /* 0x0000000000017941 */ /* 0x000fea0003800000 */
.L_x_934:
        /* <DEDUP_REMOVED lines=14> */
.L_x_937:
[----:B------:R-:W-:Y:S05]  /*21820*/  BSYNC B1 ;  /* 0x0000000000017941 */ /* 0x000fea0003800000 */
.L_x_936:
        /* <DEDUP_REMOVED lines=10> */
.L_x_939:
[----:B------:R-:W-:Y:S05]  /*218d0*/  BSYNC B1 ;  /* 0x0000000000017941 */ /* 0x000fea0003800000 */
.L_x_938:
        /* <DEDUP_REMOVED lines=11> */
.L_x_941:
[----:B------:R-:W-:Y:S05]  /*21990*/  BSYNC B1 ;  /* 0x0000000000017941 */ /* 0x000fea0003800000 */
.L_x_940:
        /* <DEDUP_REMOVED lines=14> */
.L_x_943:
[----:B------:R-:W-:Y:S05]  /*21a80*/  BSYNC B1 ;  /* 0x0000000000017941 */ /* 0x000fea0003800000 */
.L_x_942:
        /* <DEDUP_REMOVED lines=14> */
.L_x_945:
[----:B------:R-:W-:Y:S05]  /*21b70*/  BSYNC B1 ;  /* 0x0000000000017941 */ /* 0x000fea0003800000 */
.L_x_944:
        /* <DEDUP_REMOVED lines=10> */
.L_x_947:
[----:B------:R-:W-:Y:S05]  /*21c20*/  BSYNC B1 ;  /* 0x0000000000017941 */ /* 0x000fea0003800000 */
.L_x_946:
        /* <DEDUP_REMOVED lines=11> */
.L_x_949:
[----:B------:R-:W-:Y:S05]  /*21ce0*/  BSYNC B1 ;  /* 0x0000000000017941 */ /* 0x000fea0003800000 */
.L_x_948:
        /* <DEDUP_REMOVED lines=14> */
.L_x_951:
[----:B------:R-:W-:Y:S05]  /*21dd0*/  BSYNC B1 ;  /* 0x0000000000017941 */ /* 0x000fea0003800000 */
.L_x_950:
        /* <DEDUP_REMOVED lines=14> */
.L_x_953:
[----:B------:R-:W-:Y:S05]  /*21ec0*/  BSYNC B1 ;  /* 0x0000000000017941 */ /* 0x000fea0003800000 */
.L_x_952:
        /* <DEDUP_REMOVED lines=10> */
.L_x_955:
[----:B------:R-:W-:Y:S05]  /*21f70*/  BSYNC B1 ;  /* 0x0000000000017941 */ /* 0x000fea0003800000 */
.L_x_954:
        /* <DEDUP_REMOVED lines=11> */
.L_x_957:
[----:B------:R-:W-:Y:S05]  /*22030*/  BSYNC B1 ;  /* 0x0000000000017941 */ /* 0x000fea0003800000 */
.L_x_956:
        /* <DEDUP_REMOVED lines=14> */
.L_x_959:
[----:B------:R-:W-:Y:S05]  /*22120*/  BSYNC B1 ;  /* 0x0000000000017941 */ /* 0x000fea0003800000 */
.L_x_958:
        /* <DEDUP_REMOVED lines=14> */
.L_x_961:
[----:B------:R-:W-:Y:S05]  /*22210*/  BSYNC B1 ;  /* 0x0000000000017941 */ /* 0x000fea0003800000 */
.L_x_960:
        /* <DEDUP_REMOVED lines=10> */
.L_x_963:
[----:B------:R-:W-:Y:S05]  /*222c0*/  BSYNC B1 ;  /* 0x0000000000017941 */ /* 0x000fea0003800000 */
.L_x_962:
        /* <DEDUP_REMOVED lines=11> */
.L_x_965:
[----:B------:R-:W-:Y:S05]  /*22380*/  BSYNC B1 ;  /* 0x0000000000017941 */ /* 0x000fea0003800000 */
.L_x_964:
        /* <DEDUP_REMOVED lines=14> */
.L_x_967:
[----:B------:R-:W-:Y:S05]  /*22470*/  BSYNC B1 ;  /* 0x0000000000017941 */ /* 0x000fea0003800000 */
.L_x_966:
        /* <DEDUP_REMOVED lines=14> */
.L_x_969:
[----:B------:R-:W-:Y:S05]  /*22560*/  BSYNC B1 ;  /* 0x0000000000017941 */ /* 0x000fea0003800000 */
.L_x_968:
        /* <DEDUP_REMOVED lines=10> */
.L_x_971:
[----:B------:R-:W-:Y:S05]  /*22610*/  BSYNC B1 ;  /* 0x0000000000017941 */ /* 0x000fea0003800000 */
.L_x_970:
        /* <DEDUP_REMOVED lines=11> */
.L_x_973:
[----:B------:R-:W-:Y:S05]  /*226d0*/  BSYNC B1 ;  /* 0x0000000000017941 */ /* 0x000fea0003800000 */
.L_x_972:
        /* <DEDUP_REMOVED lines=14> */
.L_x_975:
[----:B------:R-:W-:Y:S05]  /*227c0*/  BSYNC B1 ;  /* 0x0000000000017941 */ /* 0x000fea0003800000 */
.L_x_974:
        /* <DEDUP_REMOVED lines=14> */
.L_x_977:
[----:B------:R-:W-:Y:S05]  /*228b0*/  BSYNC B1 ;  /* 0x0000000000017941 */ /* 0x000fea0003800000 */
.L_x_976:
        /* <DEDUP_REMOVED lines=10> */
.L_x_979:
[----:B------:R-:W-:Y:S05]  /*22960*/  BSYNC B1 ;  /* 0x0000000000017941 */ /* 0x000fea0003800000 */
.L_x_978:
        /* <DEDUP_REMOVED lines=11> */
.L_x_981:
[----:B------:R-:W-:Y:S05]  /*22a20*/  BSYNC B1 ;  /* 0x0000000000017941 */ /* 0x000fea0003800000 */
.L_x_980:
        /* <DEDUP_REMOVED lines=14> */
.L_x_983:
[----:B------:R-:W-:Y:S05]  /*22b10*/  BSYNC B1 ;  /* 0x0000000000017941 */ /* 0x000fea0003800000 */
.L_x_982:
        /* <DEDUP_REMOVED lines=14> */
.L_x_985:
[----:B------:R-:W-:Y:S05]  /*22c00*/  BSYNC B1 ;  /* 0x0000000000017941 */ /* 0x000fea0003800000 */
.L_x_984:
        /* <DEDUP_REMOVED lines=10> */
.L_x_987:
[----:B------:R-:W-:Y:S05]  /*22cb0*/  BSYNC B1 ;  /* 0x0000000000017941 */ /* 0x000fea0003800000 */
.L_x_986:
        /* <DEDUP_REMOVED lines=11> */
.L_x_989:
[----:B------:R-:W-:Y:S05]  /*22d70*/  BSYNC B1 ;  /* 0x0000000000017941 */ /* 0x000fea0003800000 */
.L_x_988:
        /* <DEDUP_REMOVED lines=14> */
.L_x_991:
[----:B------:R-:W-:Y:S05]  /*22e60*/  BSYNC B1 ;  /* 0x0000000000017941 */ /* 0x000fea0003800000 */
.L_x_990:
        /* <DEDUP_REMOVED lines=14> */
.L_x_993:
[----:B------:R-:W-:Y:S05]  /*22f50*/  BSYNC B1 ;  /* 0x0000000000017941 */ /* 0x000fea0003800000 */
.L_x_992:
        /* <DEDUP_REMOVED lines=10> */
.L_x_995:
[----:B------:R-:W-:Y:S05]  /*23000*/  BSYNC B1 ;  /* 0x0000000000017941 */ /* 0x000fea0003800000 */
.L_x_994:
        /* <DEDUP_REMOVED lines=11> */
.L_x_997:
[----:B------:R-:W-:Y:S05]  /*230c0*/  BSYNC B1 ;  /* 0x0000000000017941 */ /* 0x000fea0003800000 */
.L_x_996:
        /* <DEDUP_REMOVED lines=14> */
.L_x_999:
[----:B------:R-:W-:Y:S05]  /*231b0*/  BSYNC B1 ;  /* 0x0000000000017941 */ /* 0x000fea0003800000 */
.L_x_998:
        /* <DEDUP_REMOVED lines=14> */
.L_x_1001:
[----:B------:R-:W-:Y:S05]  /*232a0*/  BSYNC B1 ;  /* 0x0000000000017941 */ /* 0x000fea0003800000 */
.L_x_1000:
        /* <DEDUP_REMOVED lines=10> */
.L_x_1003:
[----:B------:R-:W-:Y:S05]  /*23350*/  BSYNC B1 ;  /* 0x0000000000017941 */ /* 0x000fea0003800000 */
.L_x_1002:
        /* <DEDUP_REMOVED lines=11> */
.L_x_1005:
[----:B------:R-:W-:Y:S05]  /*23410*/  BSYNC B1 ;  /* 0x0000000000017941 */ /* 0x000fea0003800000 */
.L_x_1004:
        /* <DEDUP_REMOVED lines=14> */
.L_x_1007:
[----:B------:R-:W-:Y:S05]  /*23500*/  BSYNC B1 ;  /* 0x0000000000017941 */ /* 0x000fea0003800000 */
.L_x_1006:
        /* <DEDUP_REMOVED lines=14> */
.L_x_1009:
[----:B------:R-:W-:Y:S05]  /*235f0*/  BSYNC B1 ;  /* 0x0000000000017941 */ /* 0x000fea0003800000 */
.L_x_1008:
        /* <DEDUP_REMOVED lines=10> */
.L_x_1011:
[----:B------:R-:W-:Y:S05]  /*236a0*/  BSYNC B1 ;  /* 0x0000000000017941 */ /* 0x000fea0003800000 */
.L_x_1010:
        /* <DEDUP_REMOVED lines=11> */
.L_x_1013:
[----:B------:R-:W-:Y:S05]  /*23760*/  BSYNC B1 ;  /* 0x0000000000017941 */ /* 0x000fea0003800000 */
.L_x_1012:
        /* <DEDUP_REMOVED lines=14> */
.L_x_1015:
[----:B------:R-:W-:Y:S05]  /*23850*/  BSYNC B1 ;  /* 0x0000000000017941 */ /* 0x000fea0003800000 */
.L_x_1014:
        /* <DEDUP_REMOVED lines=14> */
.L_x_1017:
[----:B------:R-:W-:Y:S05]  /*23940*/  BSYNC B1 ;  /* 0x0000000000017941 */ /* 0x000fea0003800000 */
.L_x_1016:
        /* <DEDUP_REMOVED lines=10> */
.L_x_1019:
[----:B------:R-:W-:Y:S05]  /*239f0*/  BSYNC B1 ;  /* 0x0000000000017941 */ /* 0x000fea0003800000 */
.L_x_1018:
        /* <DEDUP_REMOVED lines=11> */
.L_x_1021:
[----:B------:R-:W-:Y:S05]  /*23ab0*/  BSYNC B1 ;  /* 0x0000000000017941 */ /* 0x000fea0003800000 */
.L_x_1020:
        /* <DEDUP_REMOVED lines=13> */
.L_x_1023:
[----:B------:R-:W-:Y:S05]  /*23b90*/  BSYNC B1 ;  /* 0x0000000000017941 */ /* 0x000fea0003800000 */
.L_x_1022:
[----:B------:R-:W2:Y:S01]  /*23ba0*/  LDL.LU R171, [R1+0x7d4] ;  /* 0x0007d40001ab7983 */ /* 0x000ea20000300800 */
        /* <DEDUP_REMOVED lines=12> */
.L_x_1025:
[----:B------:R-:W-:Y:S05]  /*23c70*/  BSYNC B1 ;  /* 0x0000000000017941 */ /* 0x000fea0003800000 */
.L_x_1024:
[----:B--2---:R-:W2:Y:S01]  /*23c80*/  LDL.LU R171, [R1+0x7d8] ;  /* 0x0007d80001ab7983 */ /* 0x004ea20000300800 */
[----:B-----5:R-:W-:Y:S01]  /*23c90*/  IMAD.U32 R170, R19, 0x10000, RZ ;  /* 0x0001000013aa7824 */ /* 0x020fe200078e00ff */
[----:B------:R-:W-:Y:S01]  /*23ca0*/  ISETP.GT.AND P4, PT, R0, 0x188, P6 ;  /* 0x000001880000780c */ /* 0x000fe20003784270 */
[----:B------:R-:W-:Y:S02]  /*23cb0*/  BSSY B1, `(.L_x_1026) ;  /* 0x0000007000017945 */ /* 0x000fe40003800000 */
[----:B------:R-:W-:-:S04]  /*23cc0*/  FMUL R170, R170, R16 ;  /* 0x00000010aaaa7220 */ /* 0x000fc80000400000 */
[----:B--2---:R-:W-:-:S05]  /*23cd0*/  FFMA R170, R171, R2, R170 ;  /* 0x00000002abaa7223 */ /* 0x004fca00000000aa */
[----:B------:R-:W-:-:S05]  /*23ce0*/  F2FP.BF16.F32.PACK_AB R170, RZ, R170 ;  /* 0x000000aaffaa723e */ /* 0x000fca00000010ff */
[----:B------:R2:W-:Y:S01]  /*23cf0*/  @P5 STG.E.U16 desc[UR36][R158.64+0x1d0], R170 ;  /* 0x0001d0aa9e005986 */ /* 0x0005e2000c101524 */
[----:B------:R-:W-:Y:S05]  /*23d00*/  @!P4 BRA `(.L_x_1027) ;  /* 0x000000000004c947 */ /* 0x000fea0003800000 */
[----:B------:R0:W5:Y:S02]  /*23d10*/  LDG.E.LTC128B.U16 R19, desc[UR36][R6.64+0x1d2] ;  /* 0x0001d22406137981 */ /* 0x000164000c1e1520 */
.L_x_1027:
[----:B------:R-:W-:Y:S05]  /*23d20*/  BSYNC B1 ;  /* 0x0000000000017941 */ /* 0x000fea0003800000 */
.L_x_1026:
[----:B------:R-:W3:Y:S01]  /*23d30*/  LDL.LU R171, [R1+0x7dc] ;  /* 0x0007dc0001ab7983 */ /* 0x000ee20000300800 */
[----:B--2--5:R-:W-:Y:S01]  /*23d40*/  IMAD.U32 R170, R19, 0x10000, RZ ;  /* 0x0001000013aa7824 */ /* 0x024fe200078e00ff */
        /* <DEDUP_REMOVED lines=8> */
.L_x_1029:
[----:B------:R-:W-:Y:S05]  /*23dd0*/  BSYNC B1 ;  /* 0x0000000000017941 */ /* 0x000fea0003800000 */
.L_x_1028:
[----:B------:R-:W4:Y:S01]  /*23de0*/  LDL.LU R171, [R1+0x7e0] ;  /* 0x0007e00001ab7983 */ /* 0x000f220000300800 */
[----:B--2--5:R-:W-:Y:S01]  /*23df0*/  IMAD.U32 R170, R19, 0x10000, RZ ;  /* 0x0001000013aa7824 */ /* 0x024fe200078e00ff */
        /* <DEDUP_REMOVED lines=11> */
.L_x_1031:
[----:B------:R-:W-:Y:S05]  /*23eb0*/  BSYNC B1 ;  /* 0x0000000000017941 */ /* 0x000fea0003800000 */
.L_x_1030:
[----:B--2---:R-:W2:Y:S01]  /*23ec0*/  LDL.LU R171, [R1+0x7e4] ;  /* 0x0007e40001ab7983 */ /* 0x004ea20000300800 */
        /* <DEDUP_REMOVED lines=12> */
.L_x_1033:
[----:B------:R-:W-:Y:S05]  /*23f90*/  BSYNC B1 ;  /* 0x0000000000017941 */ /* 0x000fea0003800000 */
.L_x_1032:
        /* <DEDUP_REMOVED lines=10> */
.L_x_1035:
[----:B------:R-:W-:Y:S05]  /*24040*/  BSYNC B1 ;  /* 0x0000000000017941 */ /* 0x000fea0003800000 */
.L_x_1034:
        /* <DEDUP_REMOVED lines=10> */
.L_x_1037:
[----:B------:R-:W-:Y:S05]  /*240f0*/  BSYNC B1 ;  /* 0x0000000000017941 */ /* 0x000fea0003800000 */
.L_x_1036:
        /* <DEDUP_REMOVED lines=13> */
.L_x_1039:
[----:B------:R-:W-:Y:S05]  /*241d0*/  BSYNC B1 ;  /* 0x0000000000017941 */ /* 0x000fea0003800000 */
.L_x_1038:
[----:B--2---:R-:W2:Y:S01]  /*241e0*/  LDL.LU R171, [R1+0x7f4] ;  /* 0x0007f40001ab7983 */ /* 0x004ea20000300800 */
[----:B-----5:R-:W-:Y:S01]  /*241f0*/  IMAD.U32 R162, R19, 0x10000, RZ ;  /* 0x0001000013a27824 */ /* 0x020fe200078e00ff */
[----:B------:R-:W-:Y:S01]  /*24200*/  ISETP.GT.AND P1, PT, R0, 0x188, P1 ;  /* 0x000001880000780c */ /* 0x000fe20000f24270 */
[----:B------:R-:W-:Y:S02]  /*24210*/  BSSY B1, `(.L_x_1040) ;  /* 0x0000009000017945 */ /* 0x000fe40003800000 */
[----:B------:R-:W-:-:S04]  /*24220*/  FMUL R162, R162, R16 ;  /* 0x00000010a2a27220 */ /* 0x000fc80000400000 */
[----:B--2---:R-:W-:-:S05]  /*24230*/  FFMA R162, R171, R2, R162 ;  /* 0x00000002aba27223 */ /* 0x004fca00000000a2 */
[----:B------:R-:W-:-:S04]  /*24240*/  F2FP.BF16.F32.PACK_AB R162, RZ, R162 ;  /* 0x000000a2ffa2723e */ /* 0x000fc800000010ff */
[----:B------:R-:W-:Y:S01]  /*24250*/  PRMT R170, R162, 0x7610, R170 ;  /* 0x00007610a2aa7816 */ /* 0x000fe200000000aa */
[----:B------:R-:W-:-:S05]  /*24260*/  @P2 IMAD.MOV.U32 R162, RZ, RZ, R160 ;  /* 0x000000ffffa22224 */ /* 0x000fca00078e00a0 */
[----:B------:R2:W-:Y:S01]  /*24270*/  @P2 STG.E.U16 desc[UR36][R162.64+0x1f2], R170 ;  /* 0x0001f2aaa2002986 */ /* 0x0005e2000c101524 */
[----:B------:R-:W-:Y:S05]  /*24280*/  @!P1 BRA `(.L_x_1041) ;  /* 0x0000000000049947 */ /* 0x000fea0003800000 */
[----:B------:R0:W5:Y:S02]  /*24290*/  LDG.E.LTC128B.U16 R19, desc[UR36][R6.64+0x1f0] ;  /* 0x0001f02406137981 */ /* 0x000164000c1e1520 */
.L_x_1041:
[----:B------:R-:W-:Y:S05]  /*242a0*/  BSYNC B1 ;  /* 0x0000000000017941 */ /* 0x000fea0003800000 */
.L_x_1040:
        /* <DEDUP_REMOVED lines=10> */
.L_x_1043:
[----:B------:R-:W-:Y:S05]  /*24350*/  BSYNC B1 ;  /* 0x0000000000017941 */ /* 0x000fea0003800000 */
.L_x_1042:
[----:B------:R-:W3:Y:S01]  /*24360*/  LDL.LU R163, [R1+0x7fc] ;  /* 0x0007fc0001a37983 */ /* 0x000ee20000300800 */
[----:B--2--5:R-:W-:Y:S01]  /*24370*/  IMAD.U32 R162, R19, 0x10000, RZ ;  /* 0x0001000013a27824 */ /* 0x024fe200078e00ff */
        /* <DEDUP_REMOVED lines=11> */
.L_x_1045:
[----:B------:R-:W-:Y:S05]  /*24430*/  BSYNC B1 ;  /* 0x0000000000017941 */ /* 0x000fea0003800000 */
.L_x_1044:
[----:B--2---:R-:W2:Y:S01]  /*24440*/  LDL.LU R159, [R1+0x400] ;  /* 0x00040000019f7983 */ /* 0x004ea20000300800 */
[----:B-----5:R-:W-:Y:S01]  /*24450*/  IMAD.U32 R158, R19, 0x10000, RZ ;  /* 0x00010000139e7824 */ /* 0x020fe200078e00ff */
        /* <DEDUP_REMOVED lines=11> */
.L_x_1047:
[----:B------:R-:W-:Y:S05]  /*24510*/  BSYNC B1 ;  /* 0x0000000000017941 */ /* 0x000fea0003800000 */
.L_x_1046:
        /* <DEDUP_REMOVED lines=10> */
.L_x_1049:
[----:B------:R-:W-:Y:S05]  /*245c0*/  BSYNC B1 ;  /* 0x0000000000017941 */ /* 0x000fea0003800000 */
.L_x_1048:
[----:B------:R-:W4:Y:S01]  /*245d0*/  LDL.LU R159, [R1+0x408] ;  /* 0x00040800019f7983 */ /* 0x000f220000300800 */
[----:B--2--5:R-:W-:Y:S01]  /*245e0*/  IMAD.U32 R158, R19, 0x10000, RZ ;  /* 0x00010000139e7824 */ /* 0x024fe200078e00ff */
[----:B------:R-:W-:Y:S01]  /*245f0*/  ISETP.GT.AND P0, PT, R0, 0x8, P2 ;  /* 0x000000080000780c */ /* 0x000fe20001704270 */
[----:B------:R-:W-:Y:S02]  /*24600*/  BSSY B1, `(.L_x_1050) ;  /* 0x0000007000017945 */ /* 0x000fe40003800000 */
[----:B------:R-:W-:-:S04]  /*24610*/  FMUL R158, R158, R16 ;  /* 0x000000109e9e7220 */ /* 0x000fc80000400000 */
[----:B----4-:R-:W-:-:S05]  /*24620*/  FFMA R158, R159, R2, R158 ;  /* 0x000000029f9e7223 */ /* 0x010fca000000009e */
[----:B------:R-:W-:-:S05]  /*24630*/  F2FP.BF16.F32.PACK_AB R158, RZ, R158 ;  /* 0x0000009eff9e723e */ /* 0x000fca00000010ff */
[----:B------:R2:W-:Y:S01]  /*24640*/  @P1 STG.E.U16 desc[UR36][R4.64+0x200], R158 ;  /* 0x0002009e04001986 */ /* 0x0005e2000c101524 */
[----:B------:R-:W-:Y:S05]  /*24650*/  @!P0 BRA `(.L_x_1051) ;  /* 0x0000000000048947 */ /* 0x000fea0003800000 */
[----:B------:R4:W5:Y:S02]  /*24660*/  LDG.E.LTC128B.U16 R19, desc[UR36][R22.64+0x202] ;  /* 0x0002022416137981 */ /* 0x000964000c1e1520 */
.L_x_1051:
[----:B------:R-:W-:Y:S05]  /*24670*/  BSYNC B1 ;  /* 0x0000000000017941 */ /* 0x000fea0003800000 */
.L_x_1050:
        /* <DEDUP_REMOVED lines=13> */
.L_x_1053:
[----:B------:R-:W-:Y:S05]  /*24750*/  BSYNC B1 ;  /* 0x0000000000017941 */ /* 0x000fea0003800000 */
.L_x_1052:
[----:B------:R-:W4:Y:S01]  /*24760*/  LDL.LU R159, [R1+0x410] ;  /* 0x00041000019f7983 */ /* 0x000f220000300800 */
[----:B--2--5:R-:W-:Y:S01]  /*24770*/  IMAD.U32 R158, R19, 0x10000, RZ ;  /* 0x00010000139e7824 */ /* 0x024fe200078e00ff */
[----:B------:R-:W-:Y:S01]  /*24780*/  ISETP.GT.AND P3, PT, R3, 0x109, PT ;  /* 0x000001090300780c */ /* 0x000fe20003f64270 */
[----:B------:R-:W-:Y:S01]  /*24790*/  BSSY B1, `(.L_x_1054) ;  /* 0x000000a000017945 */ /* 0x000fe20003800000 */
[----:B------:R-:W-:Y:S01]  /*247a0*/  LOP3.LUT R17, R17, 0xfffffff7, RZ, 0xc0, !PT ;  /* 0xfffffff711117812 */ /* 0x000fe200078ec0ff */
[----:B------:R-:W-:Y:S01]  /*247b0*/  FMUL R158, R158, R16 ;  /* 0x000000109e9e7220 */ /* 0x000fe20000400000 */
[----:B------:R-:W-:-:S09]  /*247c0*/  ISETP.GT.AND P0, PT, R0, RZ, P3 ;  /* 0x000000ff0000720c */ /* 0x000fd20001f04270 */
[----:B------:R-:W-:Y:S01]  /*247d0*/  @P3 LOP3.LUT R17, R17, 0x8, RZ, 0xfc, !PT ;  /* 0x0000000811113812 */ /* 0x000fe200078efcff */
[----:B----4-:R-:W-:-:S05]  /*247e0*/  FFMA R158, R159, R2, R158 ;  /* 0x000000029f9e7223 */ /* 0x010fca000000009e */
[----:B------:R-:W-:-:S05]  /*247f0*/  F2FP.BF16.F32.PACK_AB R158, RZ, R158 ;  /* 0x0000009eff9e723e */ /* 0x000fca00000010ff */
[----:B------:R2:W-:Y:S01]  /*24800*/  @P1 STG.E.U16 desc[UR36][R168.64+0x210], R158 ;  /* 0x0002109ea8001986 */ /* 0x0005e2000c101524 */
[----:B------:R-:W-:Y:S05]  /*24810*/  @!P0 BRA `(.L_x_1055) ;  /* 0x0000000000048947 */ /* 0x000fea0003800000 */
[----:B------:R4:W5:Y:S02]  /*24820*/  LDG.E.LTC128B.U16 R19, desc[UR36][R152.64+0x212] ;  /* 0x0002122498137981 */ /* 0x000964000c1e1520 */
.L_x_1055:
[----:B------:R-:W-:Y:S05]  /*24830*/  BSYNC B1 ;  /* 0x0000000000017941 */ /* 0x000fea0003800000 */
.L_x_1054:
        /* <DEDUP_REMOVED lines=10> */
.L_x_1057:
[----:B------:R-:W-:Y:S05]  /*248e0*/  BSYNC B1 ;  /* 0x0000000000017941 */ /* 0x000fea0003800000 */
.L_x_1056:
        /* <DEDUP_REMOVED lines=10> */
.L_x_1059:
[----:B------:R-:W-:Y:S05]  /*24990*/  BSYNC B1 ;  /* 0x0000000000017941 */ /* 0x000fea0003800000 */
.L_x_1058:
        /* <DEDUP_REMOVED lines=13> */
.L_x_1061:
[----:B------:R-:W-:Y:S05]  /*24a70*/  BSYNC B1 ;  /* 0x0000000000017941 */ /* 0x000fea0003800000 */
.L_x_1060:
[----:B------:R-:W4:Y:S01]  /*24a80*/  LDL.LU R159, [R1+0x420] ;  /* 0x00042000019f7983 */ /* 0x000f220000300800 */
[----:B--2--5:R-:W-:Y:S01]  /*24a90*/  IMAD.U32 R158, R19, 0x10000, RZ ;  /* 0x00010000139e7824 */ /* 0x024fe200078e00ff */
[----:B------:R-:W-:Y:S01]  /*24aa0*/  ISETP.GT.AND P1, PT, R3, 0x111, PT ;  /* 0x000001110300780c */ /* 0x000fe20003f24270 */
[----:B------:R-:W-:Y:S01]  /*24ab0*/  BSSY B1, `(.L_x_1062) ;  /* 0x000000a000017945 */ /* 0x000fe20003800000 */
[----:B------:R-:W-:Y:S01]  /*24ac0*/  LOP3.LUT R17, R17, 0xffffffbf, RZ, 0xc0, !PT ;  /* 0xffffffbf11117812 */ /* 0x000fe200078ec0ff */
[----:B------:R-:W-:-:S10]  /*24ad0*/  FMUL R158, R158, R16 ;  /* 0x000000109e9e7220 */ /* 0x000fd40000400000 */
[----:B------:R-:W-:Y:S01]  /*24ae0*/  @P1 LOP3.LUT R17, R17, 0x40, RZ, 0xfc, !PT ;  /* 0x0000004011111812 */ /* 0x000fe200078efcff */
[----:B----4-:R-:W-:-:S05]  /*24af0*/  FFMA R158, R159, R2, R158 ;  /* 0x000000029f9e7223 */ /* 0x010fca000000009e */
[----:B------:R-:W-:-:S05]  /*24b00*/  F2FP.BF16.F32.PACK_AB R158, RZ, R158 ;  /* 0x0000009eff9e723e */ /* 0x000fca00000010ff */
[----:B------:R2:W-:Y:S01]  /*24b10*/  @P0 STG.E.U16 desc[UR36][R168.64+0x220], R158 ;  /* 0x0002209ea8000986 */ /* 0x0005e2000c101524 */
[----:B------:R-:W-:-:S13]  /*24b20*/  ISETP.GT.AND P0, PT, R0, RZ, P1 ;  /* 0x000000ff0000720c */ /* 0x000fda0000f04270 */
[----:B--2---:R-:W-:Y:S05]  /*24b30*/  @!P0 BRA `(.L_x_1063) ;  /* 0x0000000000048947 */ /* 0x004fea0003800000 */
[----:B------:R2:W5:Y:S02]  /*24b40*/  LDG.E.LTC128B.U16 R19, desc[UR36][R152.64+0x222] ;  /* 0x0002222498137981 */ /* 0x000564000c1e1520 */
.L_x_1063:
[----:B------:R-:W-:Y:S05]  /*24b50*/  BSYNC B1 ;  /* 0x0000000000017941 */ /* 0x000fea0003800000 */
.L_x_1062:
[----:B------:R-:W4:Y:S01]  /*24b60*/  LDL.LU R159, [R1+0x424] ;  /* 0x00042400019f7983 */ /* 0x000f220000300800 */
[----:B-----5:R-:W-:Y:S01]  /*24b70*/  IMAD.U32 R158, R19, 0x10000, RZ ;  /* 0x00010000139e7824 */ /* 0x020fe200078e00ff */
[----:B------:R-:W-:Y:S03]  /*24b80*/  BSSY B1, `(.L_x_1064) ;  /* 0x0000008000017945 */ /* 0x000fe60003800000 */
[----:B------:R-:W-:-:S04]  /*24b90*/  FMUL R158, R158, R16 ;  /* 0x000000109e9e7220 */ /* 0x000fc80000400000 */
[----:B----4-:R-:W-:-:S05]  /*24ba0*/  FFMA R158, R159, R2, R158 ;  /* 0x000000029f9e7223 */ /* 0x010fca000000009e */
[----:B------:R-:W-:-:S05]  /*24bb0*/  F2FP.BF16.F32.PACK_AB R158, RZ, R158 ;  /* 0x0000009eff9e723e */ /* 0x000fca00000010ff */
[----:B------:R4:W-:Y:S01]  /*24bc0*/  @P0 STG.E.U16 desc[UR36][R168.64+0x222], R158 ;  /* 0x0002229ea8000986 */ /* 0x0009e2000c101524 */
[----:B------:R-:W-:-:S13]  /*24bd0*/  ISETP.GT.AND P0, PT, R0, 0x8, P2 ;  /* 0x000000080000780c */ /* 0x000fda0001704270 */
[----:B----4-:R-:W-:Y:S05]  /*24be0*/  @!P0 BRA `(.L_x_1065) ;  /* 0x0000000000048947 */ /* 0x010fea0003800000 */
[----:B------:R4:W5:Y:S02]  /*24bf0*/  LDG.E.LTC128B.U16 R19, desc[UR36][R22.64+0x220] ;  /* 0x0002202416137981 */ /* 0x000964000c1e1520 */
.L_x_1065:
[----:B------:R-:W-:Y:S05]  /*24c00*/  BSYNC B1 ;  /* 0x0000000000017941 */ /* 0x000fea0003800000 */
.L_x_1064:
        /* <DEDUP_REMOVED lines=10> */
.L_x_1067:
[----:B------:R-:W-:Y:S05]  /*24cb0*/  BSYNC B1 ;  /* 0x0000000000017941 */ /* 0x000fea0003800000 */
.L_x_1066:
[----:B------:R-:W3:Y:S01]  /*24cc0*/  LDL.LU R159, [R1+0x42c] ;  /* 0x00042c00019f7983 */ /* 0x000ee20000300800 */
[----:B-----5:R-:W-:Y:S01]  /*24cd0*/  IMAD.U32 R158, R19, 0x10000, RZ ;  /* 0x00010000139e7824 */ /* 0x020fe200078e00ff */
[----:B------:R-:W-:Y:S01]  /*24ce0*/  ISETP.GT.AND P2, PT, R3, 0x118, PT ;  /* 0x000001180300780c */ /* 0x000fe20003f44270 */
[----:B------:R-:W-:Y:S01]  /*24cf0*/  IMAD.IADD R172, R172, 0x1, R161 ;  /* 0x00000001acac7824 */ /* 0x000fe200078e02a1 */
[----:B------:R-:W-:Y:S01]  /*24d00*/  LOP3.LUT R18, R18, 0xfbffffff, RZ, 0xc0, !PT ;  /* 0xfbffffff12127812 */ /* 0x000fe200078ec0ff */
[----:B------:R-:W-:Y:S01]  /*24d10*/  FMUL R158, R158, R16 ;  /* 0x000000109e9e7220 */ /* 0x000fe20000400000 */
[----:B------:R-:W-:Y:S09]  /*24d20*/  BSSY B1, `(.L_x_1068) ;  /* 0x000000a000017945 */ /* 0x000ff20003800000 */
[----:B------:R-:W-:Y:S01]  /*24d30*/  @P2 LOP3.LUT R18, R18, 0x4000000, RZ, 0xfc, !PT ;  /* 0x0400000012122812 */ /* 0x000fe200078efcff */
[----:B---3--:R-:W-:-:S05]  /*24d40*/  FFMA R158, R159, R2, R158 ;  /* 0x000000029f9e7223 */ /* 0x008fca000000009e */
[----:B------:R-:W-:-:S05]  /*24d50*/  F2FP.BF16.F32.PACK_AB R158, RZ, R158 ;  /* 0x0000009eff9e723e */ /* 0x000fca00000010ff */
[----:B------:R3:W-:Y:S01]  /*24d60*/  @P0 STG.E.U16 desc[UR36][R4.64+0x222], R158 ;  /* 0x0002229e04000986 */ /* 0x0007e2000c101524 */
[----:B------:R-:W-:-:S05]  /*24d70*/  IADD3 R162, P0, R180, R160, RZ ;  /* 0x000000a0b4a27210 */ /* 0x000fca0007f1e0ff */
[----:B------:R-:W-:Y:S01]  /*24d80*/  IMAD.X R163, R181, 0x1, R172, P0 ;  /* 0x00000001b5a37824 */ /* 0x000fe200000e06ac */
[----:B------:R-:W-:-:S13]  /*24d90*/  ISETP.GT.AND P0, PT, R0, RZ, P2 ;  /* 0x000000ff0000720c */ /* 0x000fda0001704270 */
[----:B---3--:R-:W-:Y:S05]  /*24da0*/  @!P0 BRA `(.L_x_1069) ;  /* 0x0000000000048947 */ /* 0x008fea0003800000 */
[----:B------:R3:W5:Y:S02]  /*24db0*/  LDG.E.LTC128B.U16 R19, desc[UR36][R152.64+0x230] ;  /* 0x0002302498137981 */ /* 0x000764000c1e1520 */
.L_x_1069:
[----:B------:R-:W-:Y:S05]  /*24dc0*/  BSYNC B1 ;  /* 0x0000000000017941 */ /* 0x000fea0003800000 */
.L_x_1068:
[----:B------:R-:W2:Y:S01]  /*24dd0*/  LDL.LU R159, [R1+0x430] ;  /* 0x00043000019f7983 */ /* 0x000ea20000300800 */
[----:B-----5:R-:W-:Y:S01]  /*24de0*/  IMAD.U32 R158, R19, 0x10000, RZ ;  /* 0x00010000139e7824 */ /* 0x020fe200078e00ff */
[----:B------:R-:W-:Y:S01]  /*24df0*/  ISETP.GT.AND P1, PT, R3, 0x119, PT ;  /* 0x000001190300780c */ /* 0x000fe20003f24270 */
[----:B------:R-:W-:Y:S01]  /*24e00*/  BSSY B1, `(.L_x_1070) ;  /* 0x000000a000017945 */ /* 0x000fe20003800000 */
[----:B------:R-:W-:Y:S01]  /*24e10*/  LOP3.LUT R18, R18, 0xfdffffff, RZ, 0xc0, !PT ;  /* 0xfdffffff12127812 */ /* 0x000fe200078ec0ff */
[----:B------:R-:W-:-:S10]  /*24e20*/  FMUL R158, R158, R16 ;  /* 0x000000109e9e7220 */ /* 0x000fd40000400000 */
[----:B------:R-:W-:Y:S01]  /*24e30*/  @P1 LOP3.LUT R18, R18, 0x2000000, RZ, 0xfc, !PT ;  /* 0x0200000012121812 */ /* 0x000fe200078efcff */
[----:B--2---:R-:W-:-:S05]  /*24e40*/  FFMA R158, R159, R2, R158 ;  /* 0x000000029f9e7223 */ /* 0x004fca000000009e */
[----:B------:R-:W-:-:S05]  /*24e50*/  F2FP.BF16.F32.PACK_AB R158, RZ, R158 ;  /* 0x0000009eff9e723e */ /* 0x000fca00000010ff */
[----:B------:R2:W-:Y:S01]  /*24e60*/  @P0 STG.E.U16 desc[UR36][R168.64+0x230], R158 ;  /* 0x0002309ea8000986 */ /* 0x0005e2000c101524 */
[----:B------:R-:W-:-:S13]  /*24e70*/  ISETP.GT.AND P0, PT, R0, RZ, P1 ;  /* 0x000000ff0000720c */ /* 0x000fda0000f04270 */
[----:B--2---:R-:W-:Y:S05]  /*24e80*/  @!P0 BRA `(.L_x_1071) ;  /* 0x0000000000048947 */ /* 0x004fea0003800000 */
[----:B------:R2:W5:Y:S02]  /*24e90*/  LDG.E.LTC128B.U16 R19, desc[UR36][R152.64+0x232] ;  /* 0x0002322498137981 */ /* 0x000564000c1e1520 */
.L_x_1071:
[----:B------:R-:W-:Y:S05]  /*24ea0*/  BSYNC B1 ;  /* 0x0000000000017941 */ /* 0x000fea0003800000 */
.L_x_1070:
        /* <DEDUP_REMOVED lines=10> */
.L_x_1073:
[----:B------:R-:W-:Y:S05]  /*24f50*/  BSYNC B1 ;  /* 0x0000000000017941 */ /* 0x000fea0003800000 */
.L_x_1072:
        /* <DEDUP_REMOVED lines=10> */
.L_x_1075:
[----:B------:R-:W-:Y:S05]  /*25000*/  BSYNC B1 ;  /* 0x0000000000017941 */ /* 0x000fea0003800000 */
.L_x_1074:
        /* <DEDUP_REMOVED lines=13> */
.L_x_1077:
[----:B------:R-:W-:Y:S05]  /*250e0*/  BSYNC B1 ;  /* 0x0000000000017941 */ /* 0x000fea0003800000 */
.L_x_1076:
        /* <DEDUP_REMOVED lines=13> */
.L_x_1079:
[----:B------:R-:W-:Y:S05]  /*251c0*/  BSYNC B1 ;  /* 0x0000000000017941 */ /* 0x000fea0003800000 */
.L_x_1078:
        /* <DEDUP_REMOVED lines=10> */
.L_x_1081:
[----:B------:R-:W-:Y:S05]  /*25270*/  BSYNC B1 ;  /* 0x0000000000017941 */ /* 0x000fea0003800000 */
.L_x_1080:
        /* <DEDUP_REMOVED lines=10> */
.L_x_1083:
[----:B------:R-:W-:Y:S05]  /*25320*/  BSYNC B1 ;  /* 0x0000000000017941 */ /* 0x000fea0003800000 */
.L_x_1082:
        /* <DEDUP_REMOVED lines=13> */
.L_x_1085:
[----:B------:R-:W-:Y:S05]  /*25400*/  BSYNC B1 ;  /* 0x0000000000017941 */ /* 0x000fea0003800000 */
.L_x_1084:
        /* <DEDUP_REMOVED lines=13> */
.L_x_1087:
[----:B------:R-:W-:Y:S05]  /*254e0*/  BSYNC B1 ;  /* 0x0000000000017941 */ /* 0x000fea0003800000 */
.L_x_1086:
        /* <DEDUP_REMOVED lines=10> */
.L_x_1089:
[----:B------:R-:W-:Y:S05]  /*25590*/  BSYNC B1 ;  /* 0x0000000000017941 */ /* 0x000fea0003800000 */
.L_x_1088:
        /* <DEDUP_REMOVED lines=10> */
.L_x_1091:
[----:B------:R-:W-:Y:S05]  /*25640*/  BSYNC B1 ;  /* 0x0000000000017941 */ /* 0x000fea0003800000 */
.L_x_1090:
        /* <DEDUP_REMOVED lines=13> */
.L_x_1093:
[----:B------:R-:W-:Y:S05]  /*25720*/  BSYNC B1 ;  /* 0x0000000000017941 */ /* 0x000fea0003800000 */
.L_x_1092:
        /* <DEDUP_REMOVED lines=13> */
.L_x_1095:
[----:B------:R-:W-:Y:S05]  /*25800*/  BSYNC B1 ;  /* 0x0000000000017941 */ /* 0x000fea0003800000 */
.L_x_1094:
        /* <DEDUP_REMOVED lines=10> */
.L_x_1097:
[----:B------:R-:W-:Y:S05]  /*258b0*/  BSYNC B1 ;  /* 0x0000000000017941 */ /* 0x000fea0003800000 */
.L_x_1096:
        /* <DEDUP_REMOVED lines=10> */
.L_x_1099:
[----:B------:R-:W-:Y:S05]  /*25960*/  BSYNC B1 ;  /* 0x0000000000017941 */ /* 0x000fea0003800000 */
.L_x_1098:
        /* <DEDUP_REMOVED lines=13> */
.L_x_1101:
[----:B------:R-:W-:Y:S05]  /*25a40*/  BSYNC B1 ;  /* 0x0000000000017941 */ /* 0x000fea0003800000 */
.L_x_1100:
        /* <DEDUP_REMOVED lines=13> */
.L_x_1103:
[----:B------:R-:W-:Y:S05]  /*25b20*/  BSYNC B1 ;  /* 0x0000000000017941 */ /* 0x000fea0003800000 */
.L_x_1102:
        /* <DEDUP_REMOVED lines=10> */
.L_x_1105:
[----:B------:R-:W-:Y:S05]  /*25bd0*/  BSYNC B1 ;  /* 0x0000000000017941 */ /* 0x000fea0003800000 */
.L_x_1104:
        /* <DEDUP_REMOVED lines=10> */
.L_x_1107:
[----:B------:R-:W-:Y:S05]  /*25c80*/  BSYNC B1 ;  /* 0x0000000000017941 */ /* 0x000fea0003800000 */
.L_x_1106:
        /* <DEDUP_REMOVED lines=13> */
.L_x_1109:
[----:B------:R-:W-:Y:S05]  /*25d60*/  BSYNC B1 ;  /* 0x0000000000017941 */ /* 0x000fea0003800000 */
.L_x_1108:
        /* <DEDUP_REMOVED lines=13> */
.L_x_1111:
[----:B------:R-:W-:Y:S05]  /*25e40*/  BSYNC B1 ;  /* 0x0000000000017941 */ /* 0x000fea0003800000 */
.L_x_1110:
        /* <DEDUP_REMOVED lines=10> */
.L_x_1113:
[----:B------:R-:W-:Y:S05]  /*25ef0*/  BSYNC B1 ;  /* 0x0000000000017941 */ /* 0x000fea0003800000 */
.L_x_1112:
        /* <DEDUP_REMOVED lines=10> */
.L_x_1115:
[----:B------:R-:W-:Y:S05]  /*25fa0*/  BSYNC B1 ;  /* 0x0000000000017941 */ /* 0x000fea0003800000 */
.L_x_1114:
        /* <DEDUP_REMOVED lines=13> */
.L_x_1117:
[----:B------:R-:W-:Y:S05]  /*26080*/  BSYNC B1 ;  /* 0x0000000000017941 */ /* 0x000fea0003800000 */
.L_x_1116:
        /* <DEDUP_REMOVED lines=13> */
.L_x_1119:
[----:B------:R-:W-:Y:S05]  /*26160*/  BSYNC B1 ;  /* 0x0000000000017941 */ /* 0x000fea0003800000 */
.L_x_1118:
        /* <DEDUP_REMOVED lines=10> */
.L_x_1121:
[----:B------:R-:W-:Y:S05]  /*26210*/  BSYNC B1 ;  /* 0x0000000000017941 */ /* 0x000fea0003800000 */
.L_x_1120:
        /* <DEDUP_REMOVED lines=10> */
.L_x_1123:
[----:B------:R-:W-:Y:S05]  /*262c0*/  BSYNC B1 ;  /* 0x0000000000017941 */ /* 0x000fea0003800000 */
.L_x_1122:
        /* <DEDUP_REMOVED lines=13> */
.L_x_1125:
[----:B------:R-:W-:Y:S05]  /*263a0*/  BSYNC B1 ;  /* 0x0000000000017941 */ /* 0x000fea0003800000 */
.L_x_1124:
        /* <DEDUP_REMOVED lines=13> */
.L_x_1127:
[----:B------:R-:W-:Y:S05]  /*26480*/  BSYNC B1 ;  /* 0x0000000000017941 */ /* 0x000fea0003800000 */
.L_x_1126:
        /* <DEDUP_REMOVED lines=10> */
.L_x_1129:
[----:B------:R-:W-:Y:S05]  /*26530*/  BSYNC B1 ;  /* 0x0000000000017941 */ /* 0x000fea0003800000 */
.L_x_1128:
        /* <DEDUP_REMOVED lines=10> */
.L_x_1131:
[----:B------:R-:W-:Y:S05]  /*265e0*/  BSYNC B1 ;  /* 0x0000000000017941 */ /* 0x000fea0003800000 */
.L_x_1130:
        /* <DEDUP_REMOVED lines=13> */
.L_x_1133:
[----:B------:R-:W-:Y:S05]  /*266c0*/  BSYNC B1 ;  /* 0x0000000000017941 */ /* 0x000fea0003800000 */
.L_x_1132:
        /* <DEDUP_REMOVED lines=13> */
.L_x_1135:
[----:B------:R-:W-:Y:S05]  /*267a0*/  BSYNC B1 ;  /* 0x0000000000017941 */ /* 0x000fea0003800000 */
.L_x_1134:
        /* <DEDUP_REMOVED lines=10> */
.L_x_1137:
[----:B------:R-:W-:Y:S05]  /*26850*/  BSYNC B1 ;  /* 0x0000000000017941 */ /* 0x000fea0003800000 */
.L_x_1136:
        /* <DEDUP_REMOVED lines=10> */
.L_x_1139:
[----:B------:R-:W-:Y:S05]  /*26900*/  BSYNC B1 ;  /* 0x0000000000017941 */ /* 0x000fea0003800000 */
.L_x_1138:
        /* <DEDUP_REMOVED lines=13> */
.L_x_1141:
[----:B------:R-:W-:Y:S05]  /*269e0*/  BSYNC B1 ;  /* 0x0000000000017941 */ /* 0x000fea0003800000 */
.L_x_1140:
        /* <DEDUP_REMOVED lines=13> */
.L_x_1143:
[----:B------:R-:W-:Y:S05]  /*26ac0*/  BSYNC B1 ;  /* 0x0000000000017941 */ /* 0x000fea0003800000 */
.L_x_1142:
        /* <DEDUP_REMOVED lines=10> */
.L_x_1145:
[----:B------:R-:W-:Y:S05]  /*26b70*/  BSYNC B1 ;  /* 0x0000000000017941 */ /* 0x000fea0003800000 */
.L_x_1144:
        /* <DEDUP_REMOVED lines=10> */
.L_x_1147:
[----:B------:R-:W-:Y:S05]  /*26c20*/  BSYNC B1 ;  /* 0x0000000000017941 */ /* 0x000fea0003800000 */
.L_x_1146:
        /* <DEDUP_REMOVED lines=13> */
.L_x_1149:
[----:B------:R-:W-:Y:S05]  /*26d00*/  BSYNC B1 ;  /* 0x0000000000017941 */ /* 0x000fea0003800000 */
.L_x_1148:
        /* <DEDUP_REMOVED lines=13> */
.L_x_1151:
[----:B------:R-:W-:Y:S05]  /*26de0*/  BSYNC B1 ;  /* 0x0000000000017941 */ /* 0x000fea0003800000 */
.L_x_1150:
        /* <DEDUP_REMOVED lines=10> */
.L_x_1153:
[----:B------:R-:W-:Y:S05]  /*26e90*/  BSYNC B1 ;  /* 0x0000000000017941 */ /* 0x000fea0003800000 */
.L_x_1152:
        /* <DEDUP_REMOVED lines=10> */
.L_x_1155:
[----:B------:R-:W-:Y:S05]  /*26f40*/  BSYNC B1 ;  /* 0x0000000000017941 */ /* 0x000fea0003800000 */
.L_x_1154:
        /* <DEDUP_REMOVED lines=13> */
.L_x_1157:
[----:B------:R-:W-:Y:S05]  /*27020*/  BSYNC B1 ;  /* 0x0000000000017941 */ /* 0x000fea0003800000 */
.L_x_1156:
        /* <DEDUP_REMOVED lines=13> */
.L_x_1159:
[----:B------:R-:W-:Y:S05]  /*27100*/  BSYNC B1 ;  /* 0x0000000000017941 */ /* 0x000fea0003800000 */
.L_x_1158:
        /* <DEDUP_REMOVED lines=10> */
.L_x_1161:
[----:B------:R-:W-:Y:S05]  /*271b0*/  BSYNC B1 ;  /* 0x0000000000017941 */ /* 0x000fea0003800000 */
.L_x_1160:
        /* <DEDUP_REMOVED lines=10> */
.L_x_1163:
[----:B------:R-:W-:Y:S05]  /*27260*/  BSYNC B1 ;  /* 0x0000000000017941 */ /* 0x000fea0003800000 */
.L_x_1162:
        /* <DEDUP_REMOVED lines=13> */
.L_x_1165:
[----:B------:R-:W-:Y:S05]  /*27340*/  BSYNC B1 ;  /* 0x0000000000017941 */ /* 0x000fea0003800000 */
.L_x_1164:
        /* <DEDUP_REMOVED lines=13> */
.L_x_1167:
[----:B------:R-:W-:Y:S05]  /*27420*/  BSYNC B1 ;  /* 0x0000000000017941 */ /* 0x000fea0003800000 */
.L_x_1166:
        /* <DEDUP_REMOVED lines=10> */
.L_x_1169:
[----:B------:R-:W-:Y:S05]  /*274d0*/  BSYNC B1 ;  /* 0x0000000000017941 */ /* 0x000fea0003800000 */
.L_x_1168:
        /* <DEDUP_REMOVED lines=10> */
.L_x_1171:
[----:B------:R-:W-:Y:S05]  /*27580*/  BSYNC B1 ;  /* 0x0000000000017941 */ /* 0x000fea0003800000 */
.L_x_1170:
        /* <DEDUP_REMOVED lines=13> */
.L_x_1173:
[----:B------:R-:W-:Y:S05]  /*27660*/  BSYNC B1 ;  /* 0x0000000000017941 */ /* 0x000fea0003800000 */
.L_x_1172:
        /* <DEDUP_REMOVED lines=13> */
.L_x_1175:
[----:B------:R-:W-:Y:S05]  /*27740*/  BSYNC B1 ;  /* 0x0000000000017941 */ /* 0x000fea0003800000 */
.L_x_1174:
        /* <DEDUP_REMOVED lines=10> */
.L_x_1177:
[----:B------:R-:W-:Y:S05]  /*277f0*/  BSYNC B1 ;  /* 0x0000000000017941 */ /* 0x000fea0003800000 */
.L_x_1176:
        /* <DEDUP_REMOVED lines=10> */
.L_x_1179:
[----:B------:R-:W-:Y:S05]  /*278a0*/  BSYNC B1 ;  /* 0x0000000000017941 */ /* 0x000fea0003800000 */
.L_x_1178:
        /* <DEDUP_REMOVED lines=13> */
.L_x_1181:
[----:B------:R-:W-:Y:S05]  /*27980*/  BSYNC B1 ;  /* 0x0000000000017941 */ /* 0x000fea0003800000 */
.L_x_1180:
        /* <DEDUP_REMOVED lines=13> */
.L_x_1183:
[----:B------:R-:W-:Y:S05]  /*27a60*/  BSYNC B1 ;  /* 0x0000000000017941 */ /* 0x000fea0003800000 */
.L_x_1182:
        /* <DEDUP_REMOVED lines=10> */
.L_x_1185:
[----:B------:R-:W-:Y:S05]  /*27b10*/  BSYNC B1 ;  /* 0x0000000000017941 */ /* 0x000fea0003800000 */
.L_x_1184:
        /* <DEDUP_REMOVED lines=10> */
.L_x_1187:
[----:B------:R-:W-:Y:S05]  /*27bc0*/  BSYNC B1 ;  /* 0x0000000000017941 */ /* 0x000fea0003800000 */
.L_x_1186:
        /* <DEDUP_REMOVED lines=13> */
.L_x_1189:
[----:B------:R-:W-:Y:S05]  /*27ca0*/  BSYNC B1 ;  /* 0x0000000000017941 */ /* 0x000fea0003800000 */
.L_x_1188:
        /* <DEDUP_REMOVED lines=13> */
.L_x_1191:
[----:B------:R-:W-:Y:S05]  /*27d80*/  BSYNC B1 ;  /* 0x0000000000017941 */ /* 0x000fea0003800000 */
.L_x_1190:
        /* <DEDUP_REMOVED lines=10> */
.L_x_1193:
[----:B------:R-:W-:Y:S05]  /*27e30*/  BSYNC B1 ;  /* 0x0000000000017941 */ /* 0x000fea0003800000 */
.L_x_1192:
        /* <DEDUP_REMOVED lines=10> */
.L_x_1195:
[----:B------:R-:W-:Y:S05]  /*27ee0*/  BSYNC B1 ;  /* 0x0000000000017941 */ /* 0x000fea0003800000 */
.L_x_1194:
        /* <DEDUP_REMOVED lines=13> */
.L_x_1197:
[----:B------:R-:W-:Y:S05]  /*27fc0*/  BSYNC B1 ;  /* 0x0000000000017941 */ /* 0x000fea0003800000 */
.L_x_1196:
        /* <DEDUP_REMOVED lines=13> */
.L_x_1199:
[----:B------:R-:W-:Y:S05]  /*280a0*/  BSYNC B1 ;  /* 0x0000000000017941 */ /* 0x000fea0003800000 */
.L_x_1198:
        /* <DEDUP_REMOVED lines=10> */
.L_x_1201:
[----:B------:R-:W-:Y:S05]  /*28150*/  BSYNC B1 ;  /* 0x0000000000017941 */ /* 0x000fea0003800000 */
.L_x_1200:
        /* <DEDUP_REMOVED lines=10> */
.L_x_1203:
[----:B------:R-:W-:Y:S05]  /*28200*/  BSYNC B1 ;  /* 0x0000000000017941 */ /* 0x000fea0003800000 */
.L_x_1202:
        /* <DEDUP_REMOVED lines=13> */
.L_x_1205:
[----:B------:R-:W-:Y:S05]  /*282e0*/  BSYNC B1 ;  /* 0x0000000000017941 */ /* 0x000fea0003800000 */
.L_x_1204:
        /* <DEDUP_REMOVED lines=13> */
.L_x_1207:
[----:B------:R-:W-:Y:S05]  /*283c0*/  BSYNC B1 ;  /* 0x0000000000017941 */ /* 0x000fea0003800000 */
.L_x_1206:
        /* <DEDUP_REMOVED lines=10> */
.L_x_1209:
[----:B------:R-:W-:Y:S05]  /*28470*/  BSYNC B1 ;  /* 0x0000000000017941 */ /* 0x000fea0003800000 */
.L_x_1208:
        /* <DEDUP_REMOVED lines=10> */
.L_x_1211:
[----:B------:R-:W-:Y:S05]  /*28520*/  BSYNC B1 ;  /* 0x0000000000017941 */ /* 0x000fea0003800000 */
.L_x_1210:
        /* <DEDUP_REMOVED lines=13> */
.L_x_1213:
[----:B------:R-:W-:Y:S05]  /*28600*/  BSYNC B1 ;  /* 0x0000000000017941 */ /* 0x000fea0003800000 */
.L_x_1212:
        /* <DEDUP_REMOVED lines=13> */
.L_x_1215:
[----:B------:R-:W-:Y:S05]  /*286e0*/  BSYNC B1 ;  /* 0x0000000000017941 */ /* 0x000fea0003800000 */
.L_x_1214:
        /* <DEDUP_REMOVED lines=10> */
.L_x_1217:
[----:B------:R-:W-:Y:S05]  /*28790*/  BSYNC B1 ;  /* 0x0000000000017941 */ /* 0x000fea0003800000 */
.L_x_1216:
        /* <DEDUP_REMOVED lines=10> */
.L_x_1219:
[----:B------:R-:W-:Y:S05]  /*28840*/  BSYNC B1 ;  /* 0x0000000000017941 */ /* 0x000fea0003800000 */
.L_x_1218:
        /* <DEDUP_REMOVED lines=13> */
.L_x_1221:
[----:B------:R-:W-:Y:S05]  /*28920*/  BSYNC B1 ;  /* 0x0000000000017941 */ /* 0x000fea0003800000 */
.L_x_1220:
        /* <DEDUP_REMOVED lines=13> */
.L_x_1223:
[----:B------:R-:W-:Y:S05]  /*28a00*/  BSYNC B1 ;  /* 0x0000000000017941 */ /* 0x000fea0003800000 */
.L_x_1222:
        /* <DEDUP_REMOVED lines=10> */
.L_x_1225:
[----:B------:R-:W-:Y:S05]  /*28ab0*/  BSYNC B1 ;  /* 0x0000000000017941 */ /* 0x000fea0003800000 */
.L_x_1224:
        /* <DEDUP_REMOVED lines=10> */
.L_x_1227:
[----:B------:R-:W-:Y:S05]  /*28b60*/  BSYNC B1 ;  /* 0x0000000000017941 */ /* 0x000fea0003800000 */
.L_x_1226:
        /* <DEDUP_REMOVED lines=13> */
.L_x_1229:
[----:B------:R-:W-:Y:S05]  /*28c40*/  BSYNC B1 ;  /* 0x0000000000017941 */ /* 0x000fea0003800000 */
.L_x_1228:
        /* <DEDUP_REMOVED lines=13> */
.L_x_1231:
[----:B------:R-:W-:Y:S05]  /*28d20*/  BSYNC B1 ;  /* 0x0000000000017941 */ /* 0x000fea0003800000 */
.L_x_1230:
        /* <DEDUP_REMOVED lines=10> */
.L_x_1233:
[----:B------:R-:W-:Y:S05]  /*28dd0*/  BSYNC B1 ;  /* 0x0000000000017941 */ /* 0x000fea0003800000 */
.L_x_1232:
        /* <DEDUP_REMOVED lines=10> */
.L_x_1235:
[----:B------:R-:W-:Y:S05]  /*28e80*/  BSYNC B1 ;  /* 0x0000000000017941 */ /* 0x000fea0003800000 */
.L_x_1234:
        /* <DEDUP_REMOVED lines=13> */
.L_x_1237:
[----:B------:R-:W-:Y:S05]  /*28f60*/  BSYNC B1 ;  /* 0x0000000000017941 */ /* 0x000fea0003800000 */
.L_x_1236:
        /* <DEDUP_REMOVED lines=13> */
.L_x_1239:
[----:B------:R-:W-:Y:S05]  /*29040*/  BSYNC B1 ;  /* 0x0000000000017941 */ /* 0x000fea0003800000 */
.L_x_1238:
        /* <DEDUP_REMOVED lines=10> */
.L_x_1241:
[----:B------:R-:W-:Y:S05]  /*290f0*/  BSYNC B1 ;  /* 0x0000000000017941 */ /* 0x000fea0003800000 */
.L_x_1240:
        /* <DEDUP_REMOVED lines=10> */
.L_x_1243:
[----:B------:R-:W-:Y:S05]  /*291a0*/  BSYNC B1 ;  /* 0x0000000000017941 */ /* 0x000fea0003800000 */
.L_x_1242:
        /* <DEDUP_REMOVED lines=13> */
.L_x_1245:
[----:B------:R-:W-:Y:S05]  /*29280*/  BSYNC B1 ;  /* 0x0000000000017941 */ /* 0x000fea0003800000 */
.L_x_1244:
        /* <DEDUP_REMOVED lines=13> */
.L_x_1247:
[----:B------:R-:W-:Y:S05]  /*29360*/  BSYNC B1 ;  /* 0x0000000000017941 */ /* 0x000fea0003800000 */
.L_x_1246:
        /* <DEDUP_REMOVED lines=10> */
.L_x_1249:
[----:B------:R-:W-:Y:S05]  /*29410*/  BSYNC B1 ;  /* 0x0000000000017941 */ /* 0x000fea0003800000 */
.L_x_1248:
        /* <DEDUP_REMOVED lines=10> */
.L_x_1251:
[----:B------:R-:W-:Y:S05]  /*294c0*/  BSYNC B1 ;  /* 0x0000000000017941 */ /* 0x000fea0003800000 */
.L_x_1250:
        /* <DEDUP_REMOVED lines=13> */
.L_x_1253:
[----:B------:R-:W-:Y:S05]  /*295a0*/  BSYNC B1 ;  /* 0x0000000000017941 */ /* 0x000fea0003800000 */
.L_x_1252:
        /* <DEDUP_REMOVED lines=13> */
.L_x_1255:
[----:B------:R-:W-:Y:S05]  /*29680*/  BSYNC B1 ;  /* 0x0000000000017941 */ /* 0x000fea0003800000 */
.L_x_1254:
        /* <DEDUP_REMOVED lines=10> */
.L_x_1257:
[----:B------:R-:W-:Y:S05]  /*29730*/  BSYNC B1 ;  /* 0x0000000000017941 */ /* 0x000fea0003800000 */
.L_x_1256:
        /* <DEDUP_REMOVED lines=10> */
.L_x_1259:
[----:B------:R-:W-:Y:S05]  /*297e0*/  BSYNC B1 ;  /* 0x0000000000017941 */ /* 0x000fea0003800000 */
.L_x_1258:
        /* <DEDUP_REMOVED lines=13> */
.L_x_1261:
[----:B------:R-:W-:Y:S05]  /*298c0*/  BSYNC B1 ;  /* 0x0000000000017941 */ /* 0x000fea0003800000 */
.L_x_1260:
        /* <DEDUP_REMOVED lines=13> */
.L_x_1263:
[----:B------:R-:W-:Y:S05]  /*299a0*/  BSYNC B1 ;  /* 0x0000000000017941 */ /* 0x000fea0003800000 */
.L_x_1262:
        /* <DEDUP_REMOVED lines=10> */
.L_x_1265:
[----:B------:R-:W-:Y:S05]  /*29a50*/  BSYNC B1 ;  /* 0x0000000000017941 */ /* 0x000fea0003800000 */
.L_x_1264:
        /* <DEDUP_REMOVED lines=10> */
.L_x_1267:
[----:B------:R-:W-:Y:S05]  /*29b00*/  BSYNC B1 ;  /* 0x0000000000017941 */ /* 0x000fea0003800000 */
.L_x_1266:
        /* <DEDUP_REMOVED lines=13> */
.L_x_1269:
[----:B------:R-:W-:Y:S05]  /*29be0*/  BSYNC B1 ;  /* 0x0000000000017941 */ /* 0x000fea0003800000 */
.L_x_1268:
        /* <DEDUP_REMOVED lines=13> */
.L_x_1271:
[----:B------:R-:W-:Y:S05]  /*29cc0*/  BSYNC B1 ;  /* 0x0000000000017941 */ /* 0x000fea0003800000 */
.L_x_1270:
        /* <DEDUP_REMOVED lines=10> */
.L_x_1273:
[----:B------:R-:W-:Y:S05]  /*29d70*/  BSYNC B1 ;  /* 0x0000000000017941 */ /* 0x000fea0003800000 */
.L_x_1272:
        /* <DEDUP_REMOVED lines=10> */
.L_x_1275:
[----:B------:R-:W-:Y:S05]  /*29e20*/  BSYNC B1 ;  /* 0x0000000000017941 */ /* 0x000fea0003800000 */
.L_x_1274:
        /* <DEDUP_REMOVED lines=13> */
.L_x_1277:
[----:B------:R-:W-:Y:S05]  /*29f00*/  BSYNC B1 ;  /* 0x0000000000017941 */ /* 0x000fea0003800000 */
.L_x_1276:
[----:B------:R-:W2:Y:S01]  /*29f10*/  LDL.LU R159, [R1+0x5d0] ;  /* 0x0005d000019f7983 */ /* 0x000ea20000300800 */
[----:B-----5:R-:W-:Y:S01]  /*29f20*/  IMAD.U32 R158, R19, 0x10000, RZ ;  /* 0x00010000139e7824 */ /* 0x020fe200078e00ff */
[----:B------:R-:W-:Y:S01]  /*29f30*/  ISETP.GT.AND P4, PT, R3, 0x1e9, PT ;  /* 0x000001e90300780c */ /* 0x000fe20003f84270 */
[----:B------:R-:W-:Y:S02]  /*29f40*/  BSSY B1, `(.L_x_1278) ;  /* 0x0000008000017945 */ /* 0x000fe40003800000 */
[----:B------:R-:W-:-:S04]  /*29f50*/  FMUL R158, R158, R16 ;  /* 0x000000109e9e7220 */ /* 0x000fc80000400000 */
[----:B--2---:R-:W-:-:S05]  /*29f60*/  FFMA R158, R159, R2, R158 ;  /* 0x000000029f9e7223 */ /* 0x004fca000000009e */
[----:B------:R-:W-:-:S05]  /*29f70*/  F2FP.BF16.F32.PACK_AB R158, RZ, R158 ;  /* 0x0000009eff9e723e */ /* 0x000fca00000010ff */
[----:B------:R2:W-:Y:S01]  /*29f80*/  @P0 STG.E.U16 desc[UR36][R168.64+0x3d0], R158 ;  /* 0x0003d09ea8000986 */ /* 0x0005e2000c101524 */
[----:B------:R-:W-:-:S13]  /*29f90*/  ISETP.GT.AND P0, PT, R0, RZ, P4 ;  /* 0x000000ff0000720c */ /* 0x000fda0002704270 */
[----:B--2---:R-:W-:Y:S05]  /*29fa0*/  @!P0 BRA `(.L_x_1279) ;  /* 0x0000000000048947 */ /* 0x004fea0003800000 */
[----:B------:R2:W5:Y:S02]  /*29fb0*/  LDG.E.LTC128B.U16 R19, desc[UR36][R152.64+0x3d2] ;  /* 0x0003d22498137981 */ /* 0x000564000c1e1520 */
.L_x_1279:
[----:B------:R-:W-:Y:S05]  /*29fc0*/  BSYNC B1 ;  /* 0x0000000000017941 */ /* 0x000fea0003800000 */
.L_x_1278:
        /* <DEDUP_REMOVED lines=10> */
.L_x_1281:
[----:B------:R-:W-:Y:S05]  /*2a070*/  BSYNC B1 ;  /* 0x0000000000017941 */ /* 0x000fea0003800000 */
.L_x_1280:
        /* <DEDUP_REMOVED lines=10> */
.L_x_1283:
[----:B------:R-:W-:Y:S05]  /*2a120*/  BSYNC B1 ;  /* 0x0000000000017941 */ /* 0x000fea0003800000 */
.L_x_1282:
        /* <DEDUP_REMOVED lines=11> */
.L_x_1285:
[----:B------:R-:W-:Y:S05]  /*2a1e0*/  BSYNC B1 ;  /* 0x0000000000017941 */ /* 0x000fea0003800000 */
.L_x_1284:
        /* <DEDUP_REMOVED lines=11> */
.L_x_1287:
[----:B------:R-:W-:Y:S05]  /*2a2a0*/  BSYNC B1 ;  /* 0x0000000000017941 */ /* 0x000fea0003800000 */
.L_x_1286:
        /* <DEDUP_REMOVED lines=10> */
.L_x_1289:
[----:B------:R-:W-:Y:S05]  /*2a350*/  BSYNC B1 ;  /* 0x0000000000017941 */ /* 0x000fea0003800000 */
.L_x_1288:
        /* <DEDUP_REMOVED lines=10> */
.L_x_1291:
[----:B------:R-:W-:Y:S05]  /*2a400*/  BSYNC B1 ;  /* 0x0000000000017941 */ /* 0x000fea0003800000 */
.L_x_1290:
        /* <DEDUP_REMOVED lines=11> */
.L_x_1293:
[----:B------:R-:W-:Y:S05]  /*2a4c0*/  BSYNC B1 ;  /* 0x0000000000017941 */ /* 0x000fea0003800000 */
.L_x_1292:
[----:B------:R-:W2:Y:S01]  /*2a4d0*/  LDL.LU R159, [R1+0x5f0] ;  /* 0x0005f000019f7983 */ /* 0x000ea20000300800 */
[----:B-----5:R-:W-:Y:S01]  /*2a4e0*/  IMAD.U32 R158, R19, 0x10000, RZ ;  /* 0x00010000139e7824 */ /* 0x020fe200078e00ff */
[----:B------:R-:W-:Y:S03]  /*2a4f0*/  BSSY B1, `(.L_x_1294) ;  /* 0x0000009000017945 */ /* 0x000fe60003800000 */
[----:B------:R-:W-:-:S04]  /*2a500*/  FMUL R158, R158, R16 ;  /* 0x000000109e9e7220 */ /* 0x000fc80000400000 */
[----:B--2---:R-:W-:-:S05]  /*2a510*/  FFMA R158, R159, R2, R158 ;  /* 0x000000029f9e7223 */ /* 0x004fca000000009e */
[----:B------:R-:W-:-:S05]  /*2a520*/  F2FP.BF16.F32.PACK_AB R158, RZ, R158 ;  /* 0x0000009eff9e723e */ /* 0x000fca00000010ff */
[----:B------:R2:W-:Y:S01]  /*2a530*/  @P0 STG.E.U16 desc[UR36][R168.64+0x3f0], R158 ;  /* 0x0003f09ea8000986 */ /* 0x0005e2000c101524 */
[----:B------:R-:W-:-:S04]  /*2a540*/  ISETP.GT.AND P0, PT, R3, 0x1f9, PT ;  /* 0x000001f90300780c */ /* 0x000fc80003f04270 */
[----:B------:R-:W-:-:S13]  /*2a550*/  ISETP.GT.AND P5, PT, R0, RZ, P0 ;  /* 0x000000ff0000720c */ /* 0x000fda00007a4270 */
[----:B--2---:R-:W-:Y:S05]  /*2a560*/  @!P5 BRA `(.L_x_1295) ;  /* 0x000000000004d947 */ /* 0x004fea0003800000 */
[----:B------:R2:W5:Y:S02]  /*2a570*/  LDG.E.LTC128B.U16 R19, desc[UR36][R152.64+0x3f2] ;  /* 0x0003f22498137981 */ /* 0x000564000c1e1520 */
.L_x_1295:
[----:B------:R-:W-:Y:S05]  /*2a580*/  BSYNC B1 ;  /* 0x0000000000017941 */ /* 0x000fea0003800000 */
.L_x_1294:
[----:B0-23--:R-:W2:Y:S01]  /*2a590*/  LDL.LU R152, [R1+0x5f4] ;  /* 0x0005f40001987983 */ /* 0x00dea20000300800 */
[----:B-----5:R-:W-:Y:S01]  /*2a5a0*/  IMAD.U32 R3, R19, 0x10000, RZ ;  /* 0x0001000013037824 */ /* 0x020fe200078e00ff */
[----:B------:R-:W-:Y:S03]  /*2a5b0*/  BSSY B1, `(.L_x_1296) ;  /* 0x0000009000017945 */ /* 0x000fe60003800000 */
[----:B------:R-:W-:-:S04]  /*2a5c0*/  FMUL R3, R3, R16 ;  /* 0x0000001003037220 */ /* 0x000fc80000400000 */
[----:B--2---:R-:W-:-:S05]  /*2a5d0*/  FFMA R3, R152, R2, R3 ;  /* 0x0000000298037223 */ /* 0x004fca0000000003 */
[----:B------:R-:W-:-:S05]  /*2a5e0*/  F2FP.BF16.F32.PACK_AB R3, RZ, R3 ;  /* 0x00000003ff03723e */ /* 0x000fca00000010ff */
[----:B------:R0:W-:Y:S01]  /*2a5f0*/  @P5 STG.E.U16 desc[UR36][R168.64+0x3f2], R3 ;  /* 0x0003f203a8005986 */ /* 0x0001e2000c101524 */
[----:B------:R-:W-:Y:S02]  /*2a600*/  ISETP.GT.AND P5, PT, R0, 0x8, P1 ;  /* 0x000000080000780c */ /* 0x000fe40000fa4270 */
[----:B0-----:R-:W-:-:S11]  /*2a610*/  PRMT R3, R19, 0x7610, R3 ;  /* 0x0000761013037816 */ /* 0x001fd60000000003 */
[----:B------:R-:W-:Y:S05]  /*2a620*/  @!P5 BRA `(.L_x_1297) ;  /* 0x000000000004d947 */ /* 0x000fea0003800000 */
[----:B------:R0:W5:Y:S02]  /*2a630*/  LDG.E.LTC128B.U16 R3, desc[UR36][R22.64+0x3f0] ;  /* 0x0003f02416037981 */ /* 0x000164000c1e1520 */
.L_x_1297:
[----:B------:R-:W-:Y:S05]  /*2a640*/  BSYNC B1 ;  /* 0x0000000000017941 */ /* 0x000fea0003800000 */
.L_x_1296:
        /* <DEDUP_REMOVED lines=10> */
.L_x_1299:
[----:B------:R-:W-:Y:S05]  /*2a6f0*/  BSYNC B1 ;  /* 0x0000000000017941 */ /* 0x000fea0003800000 */
.L_x_1298:
[----:B012-4-:R-:W2:Y:S01]  /*2a700*/  LDL.LU R22, [R1+0x5fc] ;  /* 0x0005fc0001167983 */ /* 0x017ea20000300800 */
        /* <DEDUP_REMOVED lines=8> */
[----:B0-----:R-:W-:Y:S05]  /*2a790*/  @!P5 BRA `(.L_x_1301) ;  /* 0x000000000004d947 */ /* 0x001fea0003800000 */
[----:B------:R0:W5:Y:S02]  /*2a7a0*/  LDG.E.LTC128B.U16 R3, desc[UR36][R20.64+0x200] ;  /* 0x0002002414037981 */ /* 0x000164000c1e1520 */
.L_x_1301:
[----:B------:R-:W-:Y:S05]  /*2a7b0*/  BSYNC B1 ;  /* 0x0000000000017941 */ /* 0x000fea0003800000 */
.L_x_1300:
        /* <DEDUP_REMOVED lines=9> */
[----:B-1----:R-:W-:Y:S05]  /*2a850*/  @!P5 BRA `(.L_x_1303) ;  /* 0x000000000004d947 */ /* 0x002fea0003800000 */
[----:B------:R1:W5:Y:S02]  /*2a860*/  LDG.E.LTC128B.U16 R3, desc[UR36][R20.64+0x202] ;  /* 0x0002022414037981 */ /* 0x000364000c1e1520 */
.L_x_1303:
[----:B------:R-:W-:Y:S05]  /*2a870*/  BSYNC B1 ;  /* 0x0000000000017941 */ /* 0x000fea0003800000 */
.L_x_1302:
        /* <DEDUP_REMOVED lines=11> */
.L_x_1305:
[----:B------:R-:W-:Y:S05]  /*2a930*/  BSYNC B1 ;  /* 0x0000000000017941 */ /* 0x000fea0003800000 */
.L_x_1304:
        /* <DEDUP_REMOVED lines=11> */
.L_x_1307:
[----:B------:R-:W-:Y:S05]  /*2a9f0*/  BSYNC B1 ;  /* 0x0000000000017941 */ /* 0x000fea0003800000 */
.L_x_1306:
        /* <DEDUP_REMOVED lines=11> */
.L_x_1309:
[----:B------:R-:W-:Y:S05]  /*2aab0*/  BSYNC B1 ;  /* 0x0000000000017941 */ /* 0x000fea0003800000 */
.L_x_1308:
        /* <DEDUP_REMOVED lines=11> */
.L_x_1311:
[----:B------:R-:W-:Y:S05]  /*2ab70*/  BSYNC B1 ;  /* 0x0000000000017941 */ /* 0x000fea0003800000 */
.L_x_1310:
        /* <DEDUP_REMOVED lines=11> */
.L_x_1313:
[----:B------:R-:W-:Y:S05]  /*2ac30*/  BSYNC B1 ;  /* 0x0000000000017941 */ /* 0x000fea0003800000 */
.L_x_1312:
        /* <DEDUP_REMOVED lines=11> */
.L_x_1315:
[----:B------:R-:W-:Y:S05]  /*2acf0*/  BSYNC B1 ;  /* 0x0000000000017941 */ /* 0x000fea0003800000 */
.L_x_1314:
        /* <DEDUP_REMOVED lines=11> */
.L_x_1317:
[----:B------:R-:W-:Y:S05]  /*2adb0*/  BSYNC B1 ;  /* 0x0000000000017941 */ /* 0x000fea0003800000 */
.L_x_1316:
        /* <DEDUP_REMOVED lines=11> */
.L_x_1319:
[----:B------:R-:W-:Y:S05]  /*2ae70*/  BSYNC B1 ;  /* 0x0000000000017941 */ /* 0x000fea0003800000 */
.L_x_1318:
        /* <DEDUP_REMOVED lines=11> */
.L_x_1321:
[----:B------:R-:W-:Y:S05]  /*2af30*/  BSYNC B1 ;  /* 0x0000000000017941 */ /* 0x000fea0003800000 */
.L_x_1320:
        /* <DEDUP_REMOVED lines=11> */
.L_x_1323:
[----:B------:R-:W-:Y:S05]  /*2aff0*/  BSYNC B1 ;  /* 0x0000000000017941 */ /* 0x000fea0003800000 */
.L_x_1322:
        /* <DEDUP_REMOVED lines=11> */
.L_x_1325:
[----:B------:R-:W-:Y:S05]  /*2b0b0*/  BSYNC B1 ;  /* 0x0000000000017941 */ /* 0x000fea0003800000 */
.L_x_1324:
        /* <DEDUP_REMOVED lines=11> */
.L_x_1327:
[----:B------:R-:W-:Y:S05]  /*2b170*/  BSYNC B1 ;  /* 0x0000000000017941 */ /* 0x000fea0003800000 */
.L_x_1326:
        /* <DEDUP_REMOVED lines=11> */
.L_x_1329:
[----:B------:R-:W-:Y:S05]  /*2b230*/  BSYNC B1 ;  /* 0x0000000000017941 */ /* 0x000fea0003800000 */
.L_x_1328:
        /* <DEDUP_REMOVED lines=11> */
.L_x_1331:
[----:B------:R-:W-:Y:S05]  /*2b2f0*/  BSYNC B1 ;  /* 0x0000000000017941 */ /* 0x000fea0003800000 */
.L_x_1330:
        /* <DEDUP_REMOVED lines=11> */
.L_x_1333:
[----:B------:R-:W-:Y:S05]  /*2b3b0*/  BSYNC B1 ;  /* 0x0000000000017941 */ /* 0x000fea0003800000 */
.L_x_1332:
        /* <DEDUP_REMOVED lines=11> */
.L_x_1335:
[----:B------:R-:W-:Y:S05]  /*2b470*/  BSYNC B1 ;  /* 0x0000000000017941 */ /* 0x000fea0003800000 */
.L_x_1334:
        /* <DEDUP_REMOVED lines=11> */
.L_x_1337:
[----:B------:R-:W-:Y:S05]  /*2b530*/  BSYNC B1 ;  /* 0x0000000000017941 */ /* 0x000fea0003800000 */
.L_x_1336:
        /* <DEDUP_REMOVED lines=11> */
.L_x_1339:
[----:B------:R-:W-:Y:S05]  /*2b5f0*/  BSYNC B1 ;  /* 0x0000000000017941 */ /* 0x000fea0003800000 */
.L_x_1338:
        /* <DEDUP_REMOVED lines=11> */
.L_x_1341:
[----:B------:R-:W-:Y:S05]  /*2b6b0*/  BSYNC B1 ;  /* 0x0000000000017941 */ /* 0x000fea0003800000 */
.L_x_1340:
        /* <DEDUP_REMOVED lines=11> */
.L_x_1343:
[----:B------:R-:W-:Y:S05]  /*2b770*/  BSYNC B1 ;  /* 0x0000000000017941 */ /* 0x000fea0003800000 */
.L_x_1342:
        /* <DEDUP_REMOVED lines=11> */
.L_x_1345:
[----:B------:R-:W-:Y:S05]  /*2b830*/  BSYNC B1 ;  /* 0x0000000000017941 */ /* 0x000fea0003800000 */
.L_x_1344:
        /* <DEDUP_REMOVED lines=11> */
.L_x_1347:
[----:B------:R-:W-:Y:S05]  /*2b8f0*/  BSYNC B1 ;  /* 0x0000000000017941 */ /* 0x000fea0003800000 */
.L_x_1346:
        /* <DEDUP_REMOVED lines=11> */
.L_x_1349:
[----:B------:R-:W-:Y:S05]  /*2b9b0*/  BSYNC B1 ;  /* 0x0000000000017941 */ /* 0x000fea0003800000 */
.L_x_1348:
        /* <DEDUP_REMOVED lines=11> */
.L_x_1351:
[----:B------:R-:W-:Y:S05]  /*2ba70*/  BSYNC B1 ;  /* 0x0000000000017941 */ /* 0x000fea0003800000 */
.L_x_1350:
        /* <DEDUP_REMOVED lines=11> */
.L_x_1353:
[----:B------:R-:W-:Y:S05]  /*2bb30*/  BSYNC B1 ;  /* 0x0000000000017941 */ /* 0x000fea0003800000 */
.L_x_1352:
        /* <DEDUP_REMOVED lines=11> */
.L_x_1355:
[----:B------:R-:W-:Y:S05]  /*2bbf0*/  BSYNC B1 ;  /* 0x0000000000017941 */ /* 0x000fea0003800000 */
.L_x_1354:
        /* <DEDUP_REMOVED lines=11> */
.L_x_1357:
[----:B------:R-:W-:Y:S05]  /*2bcb0*/  BSYNC B1 ;  /* 0x0000000000017941 */ /* 0x000fea0003800000 */
.L_x_1356:
        /* <DEDUP_REMOVED lines=11> */
.L_x_1359:
[----:B------:R-:W-:Y:S05]  /*2bd70*/  BSYNC B1 ;  /* 0x0000000000017941 */ /* 0x000fea0003800000 */
.L_x_1358:
        /* <DEDUP_REMOVED lines=11> */
.L_x_1361:
[----:B------:R-:W-:Y:S05]  /*2be30*/  BSYNC B1 ;  /* 0x0000000000017941 */ /* 0x000fea0003800000 */
.L_x_1360:
        /* <DEDUP_REMOVED lines=11> */
.L_x_1363:
[----:B------:R-:W-:Y:S05]  /*2bef0*/  BSYNC B1 ;  /* 0x0000000000017941 */ /* 0x000fea0003800000 */
.L_x_1362:
        /* <DEDUP_REMOVED lines=11> */
.L_x_1365:
[----:B------:R-:W-:Y:S05]  /*2bfb0*/  BSYNC B1 ;  /* 0x0000000000017941 */ /* 0x000fea0003800000 */
.L_x_1364:
        /* <DEDUP_REMOVED lines=11> */
.L_x_1367:
[----:B------:R-:W-:Y:S05]  /*2c070*/  BSYNC B1 ;  /* 0x0000000000017941 */ /* 0x000fea0003800000 */
.L_x_1366:
        /* <DEDUP_REMOVED lines=11> */
.L_x_1369:
[----:B------:R-:W-:Y:S05]  /*2c130*/  BSYNC B1 ;  /* 0x0000000000017941 */ /* 0x000fea0003800000 */
.L_x_1368:
        /* <DEDUP_REMOVED lines=11> */
.L_x_1371:
[----:B------:R-:W-:Y:S05]  /*2c1f0*/  BSYNC B1 ;  /* 0x0000000000017941 */ /* 0x000fea0003800000 */
.L_x_1370:
        /* <DEDUP_REMOVED lines=11> */
.L_x_1373:
[----:B------:R-:W-:Y:S05]  /*2c2b0*/  BSYNC B1 ;  /* 0x0000000000017941 */ /* 0x000fea0003800000 */
.L_x_1372:
        /* <DEDUP_REMOVED lines=11> */
.L_x_1375:
[----:B------:R-:W-:Y:S05]  /*2c370*/  BSYNC B1 ;  /* 0x0000000000017941 */ /* 0x000fea0003800000 */
.L_x_1374:
        /* <DEDUP_REMOVED lines=11> */
.L_x_1377:
[----:B------:R-:W-:Y:S05]  /*2c430*/  BSYNC B1 ;  /* 0x0000000000017941 */ /* 0x000fea0003800000 */
.L_x_1376:
        /* <DEDUP_REMOVED lines=11> */
.L_x_1379:
[----:B------:R-:W-:Y:S05]  /*2c4f0*/  BSYNC B1 ;  /* 0x0000000000017941 */ /* 0x000fea0003800000 */
.L_x_1378:
        /* <DEDUP_REMOVED lines=11> */
.L_x_1381:
[----:B------:R-:W-:Y:S05]  /*2c5b0*/  BSYNC B1 ;  /* 0x0000000000017941 */ /* 0x000fea0003800000 */
.L_x_1380:
        /* <DEDUP_REMOVED lines=11> */
.L_x_1383:
[----:B------:R-:W-:Y:S05]  /*2c670*/  BSYNC B1 ;  /* 0x0000000000017941 */ /* 0x000fea0003800000 */
.L_x_1382:
        /* <DEDUP_REMOVED lines=11> */
.L_x_1385:
[----:B------:R-:W-:Y:S05]  /*2c730*/  BSYNC B1 ;  /* 0x0000000000017941 */ /* 0x000fea0003800000 */
.L_x_1384:
        /* <DEDUP_REMOVED lines=11> */
.L_x_1387:
[----:B------:R-:W-:Y:S05]  /*2c7f0*/  BSYNC B1 ;  /* 0x0000000000017941 */ /* 0x000fea0003800000 */
.L_x_1386:
        /* <DEDUP_REMOVED lines=11> */
.L_x_1389:
[----:B------:R-:W-:Y:S05]  /*2c8b0*/  BSYNC B1 ;  /* 0x0000000000017941 */ /* 0x000fea0003800000 */
.L_x_1388:
        /* <DEDUP_REMOVED lines=11> */
.L_x_1391:
[----:B------:R-:W-:Y:S05]  /*2c970*/  BSYNC B1 ;  /* 0x0000000000017941 */ /* 0x000fea0003800000 */
.L_x_1390:
        /* <DEDUP_REMOVED lines=11> */
.L_x_1393:
[----:B------:R-:W-:Y:S05]  /*2ca30*/  BSYNC B1 ;  /* 0x0000000000017941 */ /* 0x000fea0003800000 */
.L_x_1392:
        /* <DEDUP_REMOVED lines=11> */
.L_x_1395:
[----:B------:R-:W-:Y:S05]  /*2caf0*/  BSYNC B1 ;  /* 0x0000000000017941 */ /* 0x000fea0003800000 */
.L_x_1394:
        /* <DEDUP_REMOVED lines=11> */
.L_x_1397:
[----:B------:R-:W-:Y:S05]  /*2cbb0*/  BSYNC B1 ;  /* 0x0000000000017941 */ /* 0x000fea0003800000 */
.L_x_1396:
        /* <DEDUP_REMOVED lines=11> */
.L_x_1399:
[----:B------:R-:W-:Y:S05]  /*2cc70*/  BSYNC B1 ;  /* 0x0000000000017941 */ /* 0x000fea0003800000 */
.L_x_1398:
        /* <DEDUP_REMOVED lines=11> */
.L_x_1401:
[----:B------:R-:W-:Y:S05]  /*2cd30*/  BSYNC B1 ;  /* 0x0000000000017941 */ /* 0x000fea0003800000 */
.L_x_1400:
        /* <DEDUP_REMOVED lines=11> */
.L_x_1403:
[----:B------:R-:W-:Y:S05]  /*2cdf0*/  BSYNC B1 ;  /* 0x0000000000017941 */ /* 0x000fea0003800000 */
.L_x_1402:
        /* <DEDUP_REMOVED lines=11> */
.L_x_1405:
[----:B------:R-:W-:Y:S05]  /*2ceb0*/  BSYNC B1 ;  /* 0x0000000000017941 */ /* 0x000fea0003800000 */
.L_x_1404:
        /* <DEDUP_REMOVED lines=11> */
.L_x_1407:
[----:B------:R-:W-:Y:S05]  /*2cf70*/  BSYNC B1 ;  /* 0x0000000000017941 */ /* 0x000fea0003800000 */
.L_x_1406:
        /* <DEDUP_REMOVED lines=11> */
.L_x_1409:
[----:B------:R-:W-:Y:S05]  /*2d030*/  BSYNC B1 ;  /* 0x0000000000017941 */ /* 0x000fea0003800000 */
.L_x_1408:
        /* <DEDUP_REMOVED lines=11> */
.L_x_1411:
[----:B------:R-:W-:Y:S05]  /*2d0f0*/  BSYNC B1 ;  /* 0x0000000000017941 */ /* 0x000fea0003800000 */
.L_x_1410:
        /* <DEDUP_REMOVED lines=11> */
.L_x_1413:
[----:B------:R-:W-:Y:S05]  /*2d1b0*/  BSYNC B1 ;  /* 0x0000000000017941 */ /* 0x000fea0003800000 */
.L_x_1412:
        /* <DEDUP_REMOVED lines=11> */
.L_x_1415:
[----:B------:R-:W-:Y:S05]  /*2d270*/  BSYNC B1 ;  /* 0x0000000000017941 */ /* 0x000fea0003800000 */
.L_x_1414:
        /* <DEDUP_REMOVED lines=11> */
.L_x_1417:
[----:B------:R-:W-:Y:S05]  /*2d330*/  BSYNC B1 ;  /* 0x0000000000017941 */ /* 0x000fea0003800000 */
.L_x_1416:
        /* <DEDUP_REMOVED lines=11> */
.L_x_1419:
[----:B------:R-:W-:Y:S05]  /*2d3f0*/  BSYNC B1 ;  /* 0x0000000000017941 */ /* 0x000fea0003800000 */
.L_x_1418:
        /* <DEDUP_REMOVED lines=11> */
.L_x_1421:
[----:B------:R-:W-:Y:S05]  /*2d4b0*/  BSYNC B1 ;  /* 0x0000000000017941 */ /* 0x000fea0003800000 */
.L_x_1420:
        /* <DEDUP_REMOVED lines=11> */
.L_x_1423:
[----:B------:R-:W-:Y:S05]  /*2d570*/  BSYNC B1 ;  /* 0x0000000000017941 */ /* 0x000fea0003800000 */
.L_x_1422:
        /* <DEDUP_REMOVED lines=11> */
.L_x_1425:
[----:B------:R-:W-:Y:S05]  /*2d630*/  BSYNC B1 ;  /* 0x0000000000017941 */ /* 0x000fea0003800000 */
.L_x_1424:
        /* <DEDUP_REMOVED lines=11> */
.L_x_1427:
[----:B------:R-:W-:Y:S05]  /*2d6f0*/  BSYNC B1 ;  /* 0x0000000000017941 */ /* 0x000fea0003800000 */
.L_x_1426:
        /* <DEDUP_REMOVED lines=11> */
.L_x_1429:
[----:B------:R-:W-:Y:S05]  /*2d7b0*/  BSYNC B1 ;  /* 0x0000000000017941 */ /* 0x000fea0003800000 */
.L_x_1428:
        /* <DEDUP_REMOVED lines=11> */
.L_x_1431:
[----:B------:R-:W-:Y:S05]  /*2d870*/  BSYNC B1 ;  /* 0x0000000000017941 */ /* 0x000fea0003800000 */
.L_x_1430:
        /* <DEDUP_REMOVED lines=11> */
.L_x_1433:
[----:B------:R-:W-:Y:S05]  /*2d930*/  BSYNC B1 ;  /* 0x0000000000017941 */ /* 0x000fea0003800000 */
.L_x_1432:
        /* <DEDUP_REMOVED lines=11> */
.L_x_1435:
[----:B------:R-:W-:Y:S05]  /*2d9f0*/  BSYNC B1 ;  /* 0x0000000000017941 */ /* 0x000fea0003800000 */
.L_x_1434:
        /* <DEDUP_REMOVED lines=11> */
.L_x_1437:
[----:B------:R-:W-:Y:S05]  /*2dab0*/  BSYNC B1 ;  /* 0x0000000000017941 */ /* 0x000fea0003800000 */
.L_x_1436:
        /* <DEDUP_REMOVED lines=11> */
.L_x_1439:
[----:B------:R-:W-:Y:S05]  /*2db70*/  BSYNC B1 ;  /* 0x0000000000017941 */ /* 0x000fea0003800000 */
.L_x_1438:
        /* <DEDUP_REMOVED lines=11> */
.L_x_1441:
[----:B------:R-:W-:Y:S05]  /*2dc30*/  BSYNC B1 ;  /* 0x0000000000017941 */ /* 0x000fea0003800000 */
.L_x_1440:
        /* <DEDUP_REMOVED lines=11> */
.L_x_1443:
[----:B------:R-:W-:Y:S05]  /*2dcf0*/  BSYNC B1 ;  /* 0x0000000000017941 */ /* 0x000fea0003800000 */
.L_x_1442:
        /* <DEDUP_REMOVED lines=11> */
.L_x_1445:
[----:B------:R-:W-:Y:S05]  /*2ddb0*/  BSYNC B1 ;  /* 0x0000000000017941 */ /* 0x000fea0003800000 */
.L_x_1444:
        /* <DEDUP_REMOVED lines=11> */
.L_x_1447:
[----:B------:R-:W-:Y:S05]  /*2de70*/  BSYNC B1 ;  /* 0x0000000000017941 */ /* 0x000fea0003800000 */
.L_x_1446:
        /* <DEDUP_REMOVED lines=11> */
.L_x_1449:
[----:B------:R-:W-:Y:S05]  /*2df30*/  BSYNC B1 ;  /* 0x0000000000017941 */ /* 0x000fea0003800000 */
.L_x_1448:
        /* <DEDUP_REMOVED lines=11> */
.L_x_1451:
[----:B------:R-:W-:Y:S05]  /*2dff0*/  BSYNC B1 ;  /* 0x0000000000017941 */ /* 0x000fea0003800000 */
.L_x_1450:
        /* <DEDUP_REMOVED lines=11> */
.L_x_1453:
[----:B------:R-:W-:Y:S05]  /*2e0b0*/  BSYNC B1 ;  /* 0x0000000000017941 */ /* 0x000fea0003800000 */
.L_x_1452:
        /* <DEDUP_REMOVED lines=11> */
.L_x_1455:
[----:B------:R-:W-:Y:S05]  /*2e170*/  BSYNC B1 ;  /* 0x0000000000017941 */ /* 0x000fea0003800000 */
.L_x_1454:
        /* <DEDUP_REMOVED lines=11> */
.L_x_1457:
[----:B------:R-:W-:Y:S05]  /*2e230*/  BSYNC B1 ;  /* 0x0000000000017941 */ /* 0x000fea0003800000 */
.L_x_1456:
        /* <DEDUP_REMOVED lines=11> */
.L_x_1459:
[----:B------:R-:W-:Y:S05]  /*2e2f0*/  BSYNC B1 ;  /* 0x0000000000017941 */ /* 0x000fea0003800000 */
.L_x_1458:
        /* <DEDUP_REMOVED lines=11> */
.L_x_1461:
[----:B------:R-:W-:Y:S05]  /*2e3b0*/  BSYNC B1 ;  /* 0x0000000000017941 */ /* 0x000fea0003800000 */
.L_x_1460:
        /* <DEDUP_REMOVED lines=11> */
.L_x_1463:
[----:B------:R-:W-:Y:S05]  /*2e470*/  BSYNC B1 ;  /* 0x0000000000017941 */ /* 0x000fea0003800000 */
.L_x_1462:
        /* <DEDUP_REMOVED lines=11> */
.L_x_1465:
[----:B------:R-:W-:Y:S05]  /*2e530*/  BSYNC B1 ;  /* 0x0000000000017941 */ /* 0x000fea0003800000 */
.L_x_1464:
        /* <DEDUP_REMOVED lines=11> */
.L_x_1467:
[----:B------:R-:W-:Y:S05]  /*2e5f0*/  BSYNC B1 ;  /* 0x0000000000017941 */ /* 0x000fea0003800000 */
.L_x_1466:
        /* <DEDUP_REMOVED lines=11> */
.L_x_1469:
[----:B------:R-:W-:Y:S05]  /*2e6b0*/  BSYNC B1 ;  /* 0x0000000000017941 */ /* 0x000fea0003800000 */
.L_x_1468:
        /* <DEDUP_REMOVED lines=11> */
.L_x_1471:
[----:B------:R-:W-:Y:S05]  /*2e770*/  BSYNC B1 ;  /* 0x0000000000017941 */ /* 0x000fea0003800000 */
.L_x_1470:
        /* <DEDUP_REMOVED lines=11> */
.L_x_1473:
[----:B------:R-:W-:Y:S05]  /*2e830*/  BSYNC B1 ;  /* 0x0000000000017941 */ /* 0x000fea0003800000 */
.L_x_1472:
        /* <DEDUP_REMOVED lines=11> */
.L_x_1475:
[----:B------:R-:W-:Y:S05]  /*2e8f0*/  BSYNC B1 ;  /* 0x0000000000017941 */ /* 0x000fea0003800000 */
.L_x_1474:
        /* <DEDUP_REMOVED lines=11> */
.L_x_1477:
[----:B------:R-:W-:Y:S05]  /*2e9b0*/  BSYNC B1 ;  /* 0x0000000000017941 */ /* 0x000fea0003800000 */
.L_x_1476:
        /* <DEDUP_REMOVED lines=11> */
.L_x_1479:
[----:B------:R-:W-:Y:S05]  /*2ea70*/  BSYNC B1 ;  /* 0x0000000000017941 */ /* 0x000fea0003800000 */
.L_x_1478:
        /* <DEDUP_REMOVED lines=11> */
.L_x_1481:
[----:B------:R-:W-:Y:S05]  /*2eb30*/  BSYNC B1 ;  /* 0x0000000000017941 */ /* 0x000fea0003800000 */
.L_x_1480:
        /* <DEDUP_REMOVED lines=11> */
.L_x_1483:
[----:B------:R-:W-:Y:S05]  /*2ebf0*/  BSYNC B1 ;  /* 0x0000000000017941 */ /* 0x000fea0003800000 */
.L_x_1482:
        /* <DEDUP_REMOVED lines=11> */
.L_x_1485:
[----:B------:R-:W-:Y:S05]  /*2ecb0*/  BSYNC B1 ;  /* 0x0000000000017941 */ /* 0x000fea0003800000 */
.L_x_1484:
        /* <DEDUP_REMOVED lines=11> */
.L_x_1487:
[----:B------:R-:W-:Y:S05]  /*2ed70*/  BSYNC B1 ;  /* 0x0000000000017941 */ /* 0x000fea0003800000 */
.L_x_1486:
        /* <DEDUP_REMOVED lines=11> */
.L_x_1489:
[----:B------:R-:W-:Y:S05]  /*2ee30*/  BSYNC B1 ;  /* 0x0000000000017941 */ /* 0x000fea0003800000 */
.L_x_1488:
        /* <DEDUP_REMOVED lines=11> */
.L_x_1491:
[----:B------:R-:W-:Y:S05]  /*2eef0*/  BSYNC B1 ;  /* 0x0000000000017941 */ /* 0x000fea0003800000 */
.L_x_1490:
        /* <DEDUP_REMOVED lines=11> */
.L_x_1493:
[----:B------:R-:W-:Y:S05]  /*2efb0*/  BSYNC B1 ;  /* 0x0000000000017941 */ /* 0x000fea0003800000 */
.L_x_1492:
        /* <DEDUP_REMOVED lines=11> */
.L_x_1495:
[----:B------:R-:W-:Y:S05]  /*2f070*/  BSYNC B1 ;  /* 0x0000000000017941 */ /* 0x000fea0003800000 */
.L_x_1494:
        /* <DEDUP_REMOVED lines=11> */
.L_x_1497:
[----:B------:R-:W-:Y:S05]  /*2f130*/  BSYNC B1 ;  /* 0x0000000000017941 */ /* 0x000fea0003800000 */
.L_x_1496:
        /* <DEDUP_REMOVED lines=11> */
.L_x_1499:
[----:B------:R-:W-:Y:S05]  /*2f1f0*/  BSYNC B1 ;  /* 0x0000000000017941 */ /* 0x000fea0003800000 */
.L_x_1498:
        /* <DEDUP_REMOVED lines=11> */
.L_x_1501:
[----:B------:R-:W-:Y:S05]  /*2f2b0*/  BSYNC B1 ;  /* 0x0000000000017941 */ /* 0x000fea0003800000 */
.L_x_1500:
        /* <DEDUP_REMOVED lines=11> */
.L_x_1503:
[----:B------:R-:W-:Y:S05]  /*2f370*/  BSYNC B1 ;  /* 0x0000000000017941 */ /* 0x000fea0003800000 */
.L_x_1502:
        /* <DEDUP_REMOVED lines=11> */
.L_x_1505:
[----:B------:R-:W-:Y:S05]  /*2f430*/  BSYNC B1 ;  /* 0x0000000000017941 */ /* 0x000fea0003800000 */
.L_x_1504:
        /* <DEDUP_REMOVED lines=11> */
.L_x_1507:
[----:B------:R-:W-:Y:S05]  /*2f4f0*/  BSYNC B1 ;  /* 0x0000000000017941 */ /* 0x000fea0003800000 */
.L_x_1506:
        /* <DEDUP_REMOVED lines=11> */
.L_x_1509:
[----:B------:R-:W-:Y:S05]  /*2f5b0*/  BSYNC B1 ;  /* 0x0000000000017941 */ /* 0x000fea0003800000 */
.L_x_1508:
        /* <DEDUP_REMOVED lines=11> */
.L_x_1511:
[----:B------:R-:W-:Y:S05]  /*2f670*/  BSYNC B1 ;  /* 0x0000000000017941 */ /* 0x000fea0003800000 */
.L_x_1510:
        /* <DEDUP_REMOVED lines=11> */
.L_x_1513:
[----:B------:R-:W-:Y:S05]  /*2f730*/  BSYNC B1 ;  /* 0x0000000000017941 */ /* 0x000fea0003800000 */
.L_x_1512:
        /* <DEDUP_REMOVED lines=11> */
.L_x_1515:
[----:B------:R-:W-:Y:S05]  /*2f7f0*/  BSYNC B1 ;  /* 0x0000000000017941 */ /* 0x000fea0003800000 */
.L_x_1514:
        /* <DEDUP_REMOVED lines=11> */
.L_x_1517:
[----:B------:R-:W-:Y:S05]  /*2f8b0*/  BSYNC B1 ;  /* 0x0000000000017941 */ /* 0x000fea0003800000 */
.L_x_1516:
        /* <DEDUP_REMOVED lines=11> */
.L_x_1519:
[----:B------:R-:W-:Y:S05]  /*2f970*/  BSYNC B1 ;  /* 0x0000000000017941 */ /* 0x000fea0003800000 */
.L_x_1518:
        /* <DEDUP_REMOVED lines=11> */
.L_x_1521:
[----:B------:R-:W-:Y:S05]  /*2fa30*/  BSYNC B1 ;  /* 0x0000000000017941 */ /* 0x000fea0003800000 */
.L_x_1520:
        /* <DEDUP_REMOVED lines=11> */
.L_x_1523:
[----:B------:R-:W-:Y:S05]  /*2faf0*/  BSYNC B1 ;  /* 0x0000000000017941 */ /* 0x000fea0003800000 */
.L_x_1522:
        /* <DEDUP_REMOVED lines=11> */
.L_x_1525:
[----:B------:R-:W-:Y:S05]  /*2fbb0*/  BSYNC B1 ;  /* 0x0000000000017941 */ /* 0x000fea0003800000 */
.L_x_1524:
        /* <DEDUP_REMOVED lines=11> */
.L_x_1527:
[----:B------:R-:W-:Y:S05]  /*2fc70*/  BSYNC B1 ;  /* 0x0000000000017941 */ /* 0x000fea0003800000 */
.L_x_1526:
        /* <DEDUP_REMOVED lines=11> */
.L_x_1529:
[----:B------:R-:W-:Y:S05]  /*2fd30*/  BSYNC B1 ;  /* 0x0000000000017941 */ /* 0x000fea0003800000 */
.L_x_1528:
        /* <DEDUP_REMOVED lines=11> */
.L_x_1531:
[----:B------:R-:W-:Y:S05]  /*2fdf0*/  BSYNC B1 ;  /* 0x0000000000017941 */ /* 0x000fea0003800000 */
.L_x_1530:
        /* <DEDUP_REMOVED lines=10> */
.L_x_1533:
[----:B------:R-:W-:Y:S05]  /*2fea0*/  BSYNC B1 ;  /* 0x0000000000017941 */ /* 0x000fea0003800000 */
.L_x_1532:
        /* <DEDUP_REMOVED lines=10> */
.L_x_1535:
[----:B------:R-:W-:Y:S05]  /*2ff50*/  BSYNC B1 ;  /* 0x0000000000017941 */ /* 0x000fea0003800000 */
.L_x_1534:
        /* <DEDUP_REMOVED lines=10> */
.L_x_1537:
[----:B------:R-:W-:Y:S05]  /*30000*/  BSYNC B1 ;  /* 0x0000000000017941 */ /* 0x000fea0003800000 */
.L_x_1536:
        /* <DEDUP_REMOVED lines=10> */
.L_x_1539:
[----:B------:R-:W-:Y:S05]  /*300b0*/  BSYNC B1 ;  /* 0x0000000000017941 */ /* 0x000fea0003800000 */
.L_x_1538:
        /* <DEDUP_REMOVED lines=10> */
.L_x_1541:
[----:B------:R-:W-:Y:S05]  /*30160*/  BSYNC B1 ;  /* 0x0000000000017941 */ /* 0x000fea0003800000 */
.L_x_1540:
        /* <DEDUP_REMOVED lines=10> */
.L_x_1543:
[----:B------:R-:W-:Y:S05]  /*30210*/  BSYNC B1 ;  /* 0x0000000000017941 */ /* 0x000fea0003800000 */
.L_x_1542:
        /* <DEDUP_REMOVED lines=10> */
.L_x_1545:
[----:B------:R-:W-:Y:S05]  /*302c0*/  BSYNC B1 ;  /* 0x0000000000017941 */ /* 0x000fea0003800000 */
.L_x_1544:
        /* <DEDUP_REMOVED lines=10> */
.L_x_1547:
[----:B------:R-:W-:Y:S05]  /*30370*/  BSYNC B1 ;  /* 0x0000000000017941 */ /* 0x000fea0003800000 */
.L_x_1546:
        /* <DEDUP_REMOVED lines=10> */
.L_x_1549:
[----:B------:R-:W-:Y:S05]  /*30420*/  BSYNC B1 ;  /* 0x0000000000017941 */ /* 0x000fea0003800000 */
.L_x_1548:
        /* <DEDUP_REMOVED lines=10> */
.L_x_1551:
[----:B------:R-:W-:Y:S05]  /*304d0*/  BSYNC B1 ;  /* 0x0000000000017941 */ /* 0x000fea0003800000 */
.L_x_1550:
        /* <DEDUP_REMOVED lines=10> */
.L_x_1553:
[----:B------:R-:W-:Y:S05]  /*30580*/  BSYNC B1 ;  /* 0x0000000000017941 */ /* 0x000fea0003800000 */
.L_x_1552:
        /* <DEDUP_REMOVED lines=10> */
.L_x_1555:
[----:B------:R-:W-:Y:S05]  /*30630*/  BSYNC B1 ;  /* 0x0000000000017941 */ /* 0x000fea0003800000 */
.L_x_1554:
        /* <DEDUP_REMOVED lines=11> */
.L_x_1557:
[----:B------:R-:W-:Y:S05]  /*306f0*/  BSYNC B1 ;  /* 0x0000000000017941 */ /* 0x000fea0003800000 */
.L_x_1556:
[----:B------:R-:W2:Y:S01]  /*30700*/  LDL.LU R5, [R1] ;  /* 0x0000000001057983 */ /* 0x000ea20000300800 */
        /* <DEDUP_REMOVED lines=10> */
.L_x_1559:
[----:B------:R-:W-:Y:S05]  /*307b0*/  BSYNC B1 ;  /* 0x0000000000017941 */ /* 0x000fea0003800000 */
.L_x_1558:
        /* <DEDUP_REMOVED lines=11> */
.L_x_1561:
[----:B------:R-:W-:Y:S05]  /*30870*/  BSYNC B1 ;  /* 0x0000000000017941 */ /* 0x000fea0003800000 */
.L_x_1560:
        /* <DEDUP_REMOVED lines=11> */
.L_x_1563:
[----:B------:R-:W-:Y:S05]  /*30930*/  BSYNC B1 ;  /* 0x0000000000017941 */ /* 0x000fea0003800000 */
.L_x_1562:
        /* <DEDUP_REMOVED lines=11> */
.L_x_1565:
[----:B------:R-:W-:Y:S05]  /*309f0*/  BSYNC B1 ;  /* 0x0000000000017941 */ /* 0x000fea0003800000 */
.L_x_1564:
        /* <DEDUP_REMOVED lines=11> */
.L_x_1567:
[----:B------:R-:W-:Y:S05]  /*30ab0*/  BSYNC B1 ;  /* 0x0000000000017941 */ /* 0x000fea0003800000 */
.L_x_1566:
        /* <DEDUP_REMOVED lines=11> */
.L_x_1569:
[----:B------:R-:W-:Y:S05]  /*30b70*/  BSYNC B1 ;  /* 0x0000000000017941 */ /* 0x000fea0003800000 */
.L_x_1568:
        /* <DEDUP_REMOVED lines=11> */
.L_x_1571:
[----:B------:R-:W-:Y:S05]  /*30c30*/  BSYNC B1 ;  /* 0x0000000000017941 */ /* 0x000fea0003800000 */
.L_x_1570:
        /* <DEDUP_REMOVED lines=11> */
.L_x_1573:
[----:B------:R-:W-:Y:S05]  /*30cf0*/  BSYNC B1 ;  /* 0x0000000000017941 */ /* 0x000fea0003800000 */
.L_x_1572:
        /* <DEDUP_REMOVED lines=11> */
.L_x_1575:
[----:B------:R-:W-:Y:S05]  /*30db0*/  BSYNC B1 ;  /* 0x0000000000017941 */ /* 0x000fea0003800000 */
.L_x_1574:
        /* <DEDUP_REMOVED lines=11> */
.L_x_1577:
[----:B------:R-:W-:Y:S05]  /*30e70*/  BSYNC B1 ;  /* 0x0000000000017941 */ /* 0x000fea0003800000 */
.L_x_1576:
        /* <DEDUP_REMOVED lines=11> */
.L_x_1579:
[----:B------:R-:W-:Y:S05]  /*30f30*/  BSYNC B1 ;  /* 0x0000000000017941 */ /* 0x000fea0003800000 */
.L_x_1578:
        /* <DEDUP_REMOVED lines=11> */
.L_x_1581:
[----:B------:R-:W-:Y:S05]  /*30ff0*/  BSYNC B1 ;  /* 0x0000000000017941 */ /* 0x000fea0003800000 */
.L_x_1580:
        /* <DEDUP_REMOVED lines=11> */
.L_x_1583:
[----:B------:R-:W-:Y:S05]  /*310b0*/  BSYNC B1 ;  /* 0x0000000000017941 */ /* 0x000fea0003800000 */
.L_x_1582:
        /* <DEDUP_REMOVED lines=11> */
.L_x_1585:
[----:B------:R-:W-:Y:S05]  /*31170*/  BSYNC B1 ;  /* 0x0000000000017941 */ /* 0x000fea0003800000 */
.L_x_1584:
        /* <DEDUP_REMOVED lines=11> */
.L_x_1587:
[----:B------:R-:W-:Y:S05]  /*31230*/  BSYNC B1 ;  /* 0x0000000000017941 */ /* 0x000fea0003800000 */
.L_x_1586:
        /* <DEDUP_REMOVED lines=11> */
.L_x_1589:
[----:B------:R-:W-:Y:S05]  /*312f0*/  BSYNC B1 ;  /* 0x0000000000017941 */ /* 0x000fea0003800000 */
.L_x_1588:
        /* <DEDUP_REMOVED lines=11> */
.L_x_1591:
[----:B------:R-:W-:Y:S05]  /*313b0*/  BSYNC B1 ;  /* 0x0000000000017941 */ /* 0x000fea0003800000 */
.L_x_1590:
        /* <DEDUP_REMOVED lines=11> */
.L_x_1593:
[----:B------:R-:W-:Y:S05]  /*31470*/  BSYNC B1 ;  /* 0x0000000000017941 */ /* 0x000fea0003800000 */
.L_x_1592:
        /* <DEDUP_REMOVED lines=11> */
.L_x_1595:
[----:B------:R-:W-:Y:S05]  /*31530*/  BSYNC B1 ;  /* 0x0000000000017941 */ /* 0x000fea0003800000 */
.L_x_1594:
        /* <DEDUP_REMOVED lines=11> */
.L_x_1597:
[----:B------:R-:W-:Y:S05]  /*315f0*/  BSYNC B1 ;  /* 0x0000000000017941 */ /* 0x000fea0003800000 */
.L_x_1596:
        /* <DEDUP_REMOVED lines=11> */
.L_x_1599:
[----:B------:R-:W-:Y:S05]  /*316b0*/  BSYNC B1 ;  /* 0x0000000000017941 */ /* 0x000fea0003800000 */
.L_x_1598:
        /* <DEDUP_REMOVED lines=11> */
.L_x_1601:
[----:B------:R-:W-:Y:S05]  /*31770*/  BSYNC B1 ;  /* 0x0000000000017941 */ /* 0x000fea0003800000 */
.L_x_1600:
        /* <DEDUP_REMOVED lines=11> */
.L_x_1603:
[----:B------:R-:W-:Y:S05]  /*31830*/  BSYNC B1 ;  /* 0x0000000000017941 */ /* 0x000fea0003800000 */
.L_x_1602:
        /* <DEDUP_REMOVED lines=11> */
.L_x_1605:
[----:B------:R-:W-:Y:S05]  /*318f0*/  BSYNC B1 ;  /* 0x0000000000017941 */ /* 0x000fea0003800000 */
.L_x_1604:
        /* <DEDUP_REMOVED lines=11> */
.L_x_1607:
[----:B------:R-:W-:Y:S05]  /*319b0*/  BSYNC B1 ;  /* 0x0000000000017941 */ /* 0x000fea0003800000 */
.L_x_1606:
        /* <DEDUP_REMOVED lines=11> */
.L_x_1609:
[----:B------:R-:W-:Y:S05]  /*31a70*/  BSYNC B1 ;  /* 0x0000000000017941 */ /* 0x000fea0003800000 */
.L_x_1608:
        /* <DEDUP_REMOVED lines=11> */
.L_x_1611:
[----:B------:R-:W-:Y:S05]  /*31b30*/  BSYNC B1 ;  /* 0x0000000000017941 */ /* 0x000fea0003800000 */
.L_x_1610:
        /* <DEDUP_REMOVED lines=11> */
.L_x_1613:
[----:B------:R-:W-:Y:S05]  /*31bf0*/  BSYNC B1 ;  /* 0x0000000000017941 */ /* 0x000fea0003800000 */
.L_x_1612:
        /* <DEDUP_REMOVED lines=11> */
.L_x_1615:
[----:B------:R-:W-:Y:S05]  /*31cb0*/  BSYNC B1 ;  /* 0x0000000000017941 */ /* 0x000fea0003800000 */
.L_x_1614:
        /* <DEDUP_REMOVED lines=11> */
.L_x_1617:
[----:B------:R-:W-:Y:S05]  /*31d70*/  BSYNC B1 ;  /* 0x0000000000017941 */ /* 0x000fea0003800000 */
.L_x_1616:
        /* <DEDUP_REMOVED lines=11> */
.L_x_1619:
[----:B------:R-:W-:Y:S05]  /*31e30*/  BSYNC B1 ;  /* 0x0000000000017941 */ /* 0x000fea0003800000 */
.L_x_1618:
        /* <DEDUP_REMOVED lines=11> */
.L_x_1621:
[----:B------:R-:W-:Y:S05]  /*31ef0*/  BSYNC B1 ;  /* 0x0000000000017941 */ /* 0x000fea0003800000 */
.L_x_1620:
        /* <DEDUP_REMOVED lines=11> */
.L_x_1623:
[----:B------:R-:W-:Y:S05]  /*31fb0*/  BSYNC B1 ;  /* 0x0000000000017941 */ /* 0x000fea0003800000 */
.L_x_1622:
        /* <DEDUP_REMOVED lines=11> */
.L_x_1625:
[----:B------:R-:W-:Y:S05]  /*32070*/  BSYNC B1 ;  /* 0x0000000000017941 */ /* 0x000fea0003800000 */
.L_x_1624:
        /* <DEDUP_REMOVED lines=11> */
.L_x_1627:
[----:B------:R-:W-:Y:S05]  /*32130*/  BSYNC B1 ;  /* 0x0000000000017941 */ /* 0x000fea0003800000 */
.L_x_1626:
        /* <DEDUP_REMOVED lines=11> */
.L_x_1629:
[----:B------:R-:W-:Y:S05]  /*321f0*/  BSYNC B1 ;  /* 0x0000000000017941 */ /* 0x000fea0003800000 */
.L_x_1628:
        /* <DEDUP_REMOVED lines=11> */
.L_x_1631:
[----:B------:R-:W-:Y:S05]  /*322b0*/  BSYNC B1 ;  /* 0x0000000000017941 */ /* 0x000fea0003800000 */
.L_x_1630:
        /* <DEDUP_REMOVED lines=11> */
.L_x_1633:
[----:B------:R-:W-:Y:S05]  /*32370*/  BSYNC B1 ;  /* 0x0000000000017941 */ /* 0x000fea0003800000 */
.L_x_1632:
        /* <DEDUP_REMOVED lines=11> */
.L_x_1635:
[----:B------:R-:W-:Y:S05]  /*32430*/  BSYNC B1 ;  /* 0x0000000000017941 */ /* 0x000fea0003800000 */
.L_x_1634:
        /* <DEDUP_REMOVED lines=11> */
.L_x_1637:
[----:B------:R-:W-:Y:S05]  /*324f0*/  BSYNC B1 ;  /* 0x0000000000017941 */ /* 0x000fea0003800000 */
.L_x_1636:
        /* <DEDUP_REMOVED lines=11> */
.L_x_1639:
[----:B------:R-:W-:Y:S05]  /*325b0*/  BSYNC B1 ;  /* 0x0000000000017941 */ /* 0x000fea0003800000 */
.L_x_1638:
        /* <DEDUP_REMOVED lines=11> */
.L_x_1641:
[----:B------:R-:W-:Y:S05]  /*32670*/  BSYNC B1 ;  /* 0x0000000000017941 */ /* 0x000fea0003800000 */
.L_x_1640:
        /* <DEDUP_REMOVED lines=11> */
.L_x_1643:
[----:B------:R-:W-:Y:S05]  /*32730*/  BSYNC B1 ;  /* 0x0000000000017941 */ /* 0x000fea0003800000 */
.L_x_1642:
        /* <DEDUP_REMOVED lines=11> */
.L_x_1645:
[----:B------:R-:W-:Y:S05]  /*327f0*/  BSYNC B1 ;  /* 0x0000000000017941 */ /* 0x000fea0003800000 */
.L_x_1644:
        /* <DEDUP_REMOVED lines=11> */
.L_x_1647:
[----:B------:R-:W-:Y:S05]  /*328b0*/  BSYNC B1 ;  /* 0x0000000000017941 */ /* 0x000fea0003800000 */
.L_x_1646:
        /* <DEDUP_REMOVED lines=8> */
[----:B------:R-:W-:Y:S02]  /*32940*/  ISETP.GT.AND P5, PT, R0, 0x108, P5 ;  /* 0x000001080000780c */ /* 0x000fe40002fa4270 */
[----:B---3--:R-:W-:-:S11]  /*32950*/  PRMT R4, R3, 0x7610, R4 ;  /* 0x0000761003047816 */ /* 0x008fd60000000004 */
[----:B------:R-:W-:Y:S05]  /*32960*/  @!P5 BRA `(.L_x_1649) ;  /* 0x000000000004d947 */ /* 0x000fea0003800000 */
[----:B------:R3:W5:Y:S02]  /*32970*/  LDG.E.LTC128B.U16 R4, desc[UR36][R10.64+0x2b0] ;  /* 0x0002b0240a047981 */ /* 0x000764000c1e1520 */
.L_x_1649:
[----:B------:R-:W-:Y:S05]  /*32980*/  BSYNC B1 ;  /* 0x0000000000017941 */ /* 0x000fea0003800000 */
.L_x_1648:
        /* <DEDUP_REMOVED lines=11> */
.L_x_1651:
[----:B------:R-:W-:Y:S05]  /*32a40*/  BSYNC B1 ;  /* 0x0000000000017941 */ /* 0x000fea0003800000 */
.L_x_1650:
        /* <DEDUP_REMOVED lines=11> */
.L_x_1653:
[----:B------:R-:W-:Y:S05]  /*32b00*/  BSYNC B1 ;  /* 0x0000000000017941 */ /* 0x000fea0003800000 */
.L_x_1652:
        /* <DEDUP_REMOVED lines=11> */
.L_x_1655:
[----:B------:R-:W-:Y:S05]  /*32bc0*/  BSYNC B1 ;  /* 0x0000000000017941 */ /* 0x000fea0003800000 */
.L_x_1654:
        /* <DEDUP_REMOVED lines=11> */
.L_x_1657:
[----:B------:R-:W-:Y:S05]  /*32c80*/  BSYNC B1 ;  /* 0x0000000000017941 */ /* 0x000fea0003800000 */
.L_x_1656:
        /* <DEDUP_REMOVED lines=11> */
.L_x_1659:
[----:B------:R-:W-:Y:S05]  /*32d40*/  BSYNC B1 ;  /* 0x0000000000017941 */ /* 0x000fea0003800000 */
.L_x_1658:
        /* <DEDUP_REMOVED lines=11> */
.L_x_1661:
[----:B------:R-:W-:Y:S05]  /*32e00*/  BSYNC B1 ;  /* 0x0000000000017941 */ /* 0x000fea0003800000 */
.L_x_1660:
        /* <DEDUP_REMOVED lines=11> */
.L_x_1663:
[----:B------:R-:W-:Y:S05]  /*32ec0*/  BSYNC B1 ;  /* 0x0000000000017941 */ /* 0x000fea0003800000 */
.L_x_1662:
        /* <DEDUP_REMOVED lines=11> */
.L_x_1665:
[----:B------:R-:W-:Y:S05]  /*32f80*/  BSYNC B1 ;  /* 0x0000000000017941 */ /* 0x000fea0003800000 */
.L_x_1664:
        /* <DEDUP_REMOVED lines=11> */
.L_x_1667:
[----:B------:R-:W-:Y:S05]  /*33040*/  BSYNC B1 ;  /* 0x0000000000017941 */ /* 0x000fea0003800000 */
.L_x_1666:
        /* <DEDUP_REMOVED lines=11> */
.L_x_1669:
[----:B------:R-:W-:Y:S05]  /*33100*/  BSYNC B1 ;  /* 0x0000000000017941 */ /* 0x000fea0003800000 */
.L_x_1668:
        /* <DEDUP_REMOVED lines=11> */
.L_x_1671:
[----:B------:R-:W-:Y:S05]  /*331c0*/  BSYNC B1 ;  /* 0x0000000000017941 */ /* 0x000fea0003800000 */
.L_x_1670:
        /* <DEDUP_REMOVED lines=11> */
.L_x_1673:
[----:B------:R-:W-:Y:S05]  /*33280*/  BSYNC B1 ;  /* 0x0000000000017941 */ /* 0x000fea0003800000 */
.L_x_1672:
        /* <DEDUP_REMOVED lines=11> */
.L_x_1675:
[----:B------:R-:W-:Y:S05]  /*33340*/  BSYNC B1 ;  /* 0x0000000000017941 */ /* 0x000fea0003800000 */
.L_x_1674:
        /* <DEDUP_REMOVED lines=11> */
.L_x_1677:
[----:B------:R-:W-:Y:S05]  /*33400*/  BSYNC B1 ;  /* 0x0000000000017941 */ /* 0x000fea0003800000 */
.L_x_1676:
        /* <DEDUP_REMOVED lines=11> */
.L_x_1679:
[----:B------:R-:W-:Y:S05]  /*334c0*/  BSYNC B1 ;  /* 0x0000000000017941 */ /* 0x000fea0003800000 */
.L_x_1678:
        /* <DEDUP_REMOVED lines=11> */
.L_x_1681:
[----:B------:R-:W-:Y:S05]  /*33580*/  BSYNC B1 ;  /* 0x0000000000017941 */ /* 0x000fea0003800000 */
.L_x_1680:
        /* <DEDUP_REMOVED lines=11> */
.L_x_1683:
[----:B------:R-:W-:Y:S05]  /*33640*/  BSYNC B1 ;  /* 0x0000000000017941 */ /* 0x000fea0003800000 */
.L_x_1682:
        /* <DEDUP_REMOVED lines=11> */
.L_x_1685:
[----:B------:R-:W-:Y:S05]  /*33700*/  BSYNC B1 ;  /* 0x0000000000017941 */ /* 0x000fea0003800000 */
.L_x_1684:
        /* <DEDUP_REMOVED lines=11> */
.L_x_1687:
[----:B------:R-:W-:Y:S05]  /*337c0*/  BSYNC B1 ;  /* 0x0000000000017941 */ /* 0x000fea0003800000 */
.L_x_1686:
        /* <DEDUP_REMOVED lines=11> */
.L_x_1689:
[----:B------:R-:W-:Y:S05]  /*33880*/  BSYNC B1 ;  /* 0x0000000000017941 */ /* 0x000fea0003800000 */
.L_x_1688:
        /* <DEDUP_REMOVED lines=11> */
.L_x_1691:
[----:B------:R-:W-:Y:S05]  /*33940*/  BSYNC B1 ;  /* 0x0000000000017941 */ /* 0x000fea0003800000 */
.L_x_1690:
        /* <DEDUP_REMOVED lines=11> */
.L_x_1693:
[----:B------:R-:W-:Y:S05]  /*33a00*/  BSYNC B1 ;  /* 0x0000000000017941 */ /* 0x000fea0003800000 */
.L_x_1692:
        /* <DEDUP_REMOVED lines=11> */
.L_x_1695:
[----:B------:R-:W-:Y:S05]  /*33ac0*/  BSYNC B1 ;  /* 0x0000000000017941 */ /* 0x000fea0003800000 */
.L_x_1694:
        /* <DEDUP_REMOVED lines=11> */
.L_x_1697:
[----:B------:R-:W-:Y:S05]  /*33b80*/  BSYNC B1 ;  /* 0x0000000000017941 */ /* 0x000fea0003800000 */
.L_x_1696:
        /* <DEDUP_REMOVED lines=11> */
.L_x_1699:
[----:B------:R-:W-:Y:S05]  /*33c40*/  BSYNC B1 ;  /* 0x0000000000017941 */ /* 0x000fea0003800000 */
.L_x_1698:
        /* <DEDUP_REMOVED lines=11> */
.L_x_1701:
[----:B------:R-:W-:Y:S05]  /*33d00*/  BSYNC B1 ;  /* 0x0000000000017941 */ /* 0x000fea0003800000 */
.L_x_1700:
        /* <DEDUP_REMOVED lines=11> */
.L_x_1703:
[----:B------:R-:W-:Y:S05]  /*33dc0*/  BSYNC B1 ;  /* 0x0000000000017941 */ /* 0x000fea0003800000 */
.L_x_1702:
        /* <DEDUP_REMOVED lines=11> */
.L_x_1705:
[----:B------:R-:W-:Y:S05]  /*33e80*/  BSYNC B1 ;  /* 0x0000000000017941 */ /* 0x000fea0003800000 */
.L_x_1704:
        /* <DEDUP_REMOVED lines=11> */
.L_x_1707:
[----:B------:R-:W-:Y:S05]  /*33f40*/  BSYNC B1 ;  /* 0x0000000000017941 */ /* 0x000fea0003800000 */
.L_x_1706:
        /* <DEDUP_REMOVED lines=11> */
.L_x_1709:
[----:B------:R-:W-:Y:S05]  /*34000*/  BSYNC B1 ;  /* 0x0000000000017941 */ /* 0x000fea0003800000 */
.L_x_1708:
        /* <DEDUP_REMOVED lines=11> */
.L_x_1711:
[----:B------:R-:W-:Y:S05]  /*340c0*/  BSYNC B1 ;  /* 0x0000000000017941 */ /* 0x000fea0003800000 */
.L_x_1710:
        /* <DEDUP_REMOVED lines=11> */
.L_x_1713:
[----:B------:R-:W-:Y:S05]  /*34180*/  BSYNC B1 ;  /* 0x0000000000017941 */ /* 0x000fea0003800000 */
.L_x_1712:
        /* <DEDUP_REMOVED lines=11> */
.L_x_1715:
[----:B------:R-:W-:Y:S05]  /*34240*/  BSYNC B1 ;  /* 0x0000000000017941 */ /* 0x000fea0003800000 */
.L_x_1714:
        /* <DEDUP_REMOVED lines=11> */
.L_x_1717:
[----:B------:R-:W-:Y:S05]  /*34300*/  BSYNC B1 ;  /* 0x0000000000017941 */ /* 0x000fea0003800000 */
.L_x_1716:
        /* <DEDUP_REMOVED lines=11> */
.L_x_1719:
[----:B------:R-:W-:Y:S05]  /*343c0*/  BSYNC B1 ;  /* 0x0000000000017941 */ /* 0x000fea0003800000 */
.L_x_1718:
        /* <DEDUP_REMOVED lines=11> */
.L_x_1721:
[----:B------:R-:W-:Y:S05]  /*34480*/  BSYNC B1 ;  /* 0x0000000000017941 */ /* 0x000fea0003800000 */
.L_x_1720:
        /* <DEDUP_REMOVED lines=11> */
.L_x_1723:
[----:B------:R-:W-:Y:S05]  /*34540*/  BSYNC B1 ;  /* 0x0000000000017941 */ /* 0x000fea0003800000 */
.L_x_1722:
        /* <DEDUP_REMOVED lines=11> */
.L_x_1725:
[----:B------:R-:W-:Y:S05]  /*34600*/  BSYNC B1 ;  /* 0x0000000000017941 */ /* 0x000fea0003800000 */
.L_x_1724:
        /* <DEDUP_REMOVED lines=11> */
.L_x_1727:
[----:B------:R-:W-:Y:S05]  /*346c0*/  BSYNC B1 ;  /* 0x0000000000017941 */ /* 0x000fea0003800000 */
.L_x_1726:
        /* <DEDUP_REMOVED lines=11> */
.L_x_1729:
[----:B------:R-:W-:Y:S05]  /*34780*/  BSYNC B1 ;  /* 0x0000000000017941 */ /* 0x000fea0003800000 */
.L_x_1728:
        /* <DEDUP_REMOVED lines=11> */
.L_x_1731:
[----:B------:R-:W-:Y:S05]  /*34840*/  BSYNC B1 ;  /* 0x0000000000017941 */ /* 0x000fea0003800000 */
.L_x_1730:
        /* <DEDUP_REMOVED lines=11> */
.L_x_1733:
[----:B------:R-:W-:Y:S05]  /*34900*/  BSYNC B1 ;  /* 0x0000000000017941 */ /* 0x000fea0003800000 */
.L_x_1732:
        /* <DEDUP_REMOVED lines=11> */
.L_x_1735:
[----:B------:R-:W-:Y:S05]  /*349c0*/  BSYNC B1 ;  /* 0x0000000000017941 */ /* 0x000fea0003800000 */
.L_x_1734:
        /* <DEDUP_REMOVED lines=11> */
.L_x_1737:
[----:B------:R-:W-:Y:S05]  /*34a80*/  BSYNC B1 ;  /* 0x0000000000017941 */ /* 0x000fea0003800000 */
.L_x_1736:
        /* <DEDUP_REMOVED lines=11> */
.L_x_1739:
[----:B------:R-:W-:Y:S05]  /*34b40*/  BSYNC B1 ;  /* 0x0000000000017941 */ /* 0x000fea0003800000 */
.L_x_1738:
        /* <DEDUP_REMOVED lines=11> */
.L_x_1741:
[----:B------:R-:W-:Y:S05]  /*34c00*/  BSYNC B1 ;  /* 0x0000000000017941 */ /* 0x000fea0003800000 */
.L_x_1740:
        /* <DEDUP_REMOVED lines=11> */
.L_x_1743:
[----:B------:R-:W-:Y:S05]  /*34cc0*/  BSYNC B1 ;  /* 0x0000000000017941 */ /* 0x000fea0003800000 */
.L_x_1742:
        /* <DEDUP_REMOVED lines=11> */
.L_x_1745:
[----:B------:R-:W-:Y:S05]  /*34d80*/  BSYNC B1 ;  /* 0x0000000000017941 */ /* 0x000fea0003800000 */
.L_x_1744:
        /* <DEDUP_REMOVED lines=11> */
.L_x_1747:
[----:B------:R-:W-:Y:S05]  /*34e40*/  BSYNC B1 ;  /* 0x0000000000017941 */ /* 0x000fea0003800000 */
.L_x_1746:
        /* <DEDUP_REMOVED lines=11> */
.L_x_1749:
[----:B------:R-:W-:Y:S05]  /*34f00*/  BSYNC B1 ;  /* 0x0000000000017941 */ /* 0x000fea0003800000 */
.L_x_1748:
        /* <DEDUP_REMOVED lines=11> */
.L_x_1751:
[----:B------:R-:W-:Y:S05]  /*34fc0*/  BSYNC B1 ;  /* 0x0000000000017941 */ /* 0x000fea0003800000 */
.L_x_1750:
        /* <DEDUP_REMOVED lines=11> */
.L_x_1753:
[----:B------:R-:W-:Y:S05]  /*35080*/  BSYNC B1 ;  /* 0x0000000000017941 */ /* 0x000fea0003800000 */
.L_x_1752:
        /* <DEDUP_REMOVED lines=11> */
.L_x_1755:
[----:B------:R-:W-:Y:S05]  /*35140*/  BSYNC B1 ;  /* 0x0000000000017941 */ /* 0x000fea0003800000 */
.L_x_1754:
        /* <DEDUP_REMOVED lines=11> */
.L_x_1757:
[----:B------:R-:W-:Y:S05]  /*35200*/  BSYNC B1 ;  /* 0x0000000000017941 */ /* 0x000fea0003800000 */
.L_x_1756:
        /* <DEDUP_REMOVED lines=11> */
.L_x_1759:
[----:B------:R-:W-:Y:S05]  /*352c0*/  BSYNC B1 ;  /* 0x0000000000017941 */ /* 0x000fea0003800000 */
.L_x_1758:
        /* <DEDUP_REMOVED lines=11> */
.L_x_1761:
[----:B------:R-:W-:Y:S05]  /*35380*/  BSYNC B1 ;  /* 0x0000000000017941 */ /* 0x000fea0003800000 */
.L_x_1760:
        /* <DEDUP_REMOVED lines=11> */
.L_x_1763:
[----:B------:R-:W-:Y:S05]  /*35440*/  BSYNC B1 ;  /* 0x0000000000017941 */ /* 0x000fea0003800000 */
.L_x_1762:
        /* <DEDUP_REMOVED lines=11> */
.L_x_1765:
[----:B------:R-:W-:Y:S05]  /*35500*/  BSYNC B1 ;  /* 0x0000000000017941 */ /* 0x000fea0003800000 */
.L_x_1764:
        /* <DEDUP_REMOVED lines=11> */
.L_x_1767:
[----:B------:R-:W-:Y:S05]  /*355c0*/  BSYNC B1 ;  /* 0x0000000000017941 */ /* 0x000fea0003800000 */
.L_x_1766:
        /* <DEDUP_REMOVED lines=11> */
.L_x_1769:
[----:B------:R-:W-:Y:S05]  /*35680*/  BSYNC B1 ;  /* 0x0000000000017941 */ /* 0x000fea0003800000 */
.L_x_1768:
        /* <DEDUP_REMOVED lines=11> */
.L_x_1771:
[----:B------:R-:W-:Y:S05]  /*35740*/  BSYNC B1 ;  /* 0x0000000000017941 */ /* 0x000fea0003800000 */
.L_x_1770:
        /* <DEDUP_REMOVED lines=11> */
.L_x_1773:
[----:B------:R-:W-:Y:S05]  /*35800*/  BSYNC B1 ;  /* 0x0000000000017941 */ /* 0x000fea0003800000 */
.L_x_1772:
        /* <DEDUP_REMOVED lines=11> */
.L_x_1775:
[----:B------:R-:W-:Y:S05]  /*358c0*/  BSYNC B1 ;  /* 0x0000000000017941 */ /* 0x000fea0003800000 */
.L_x_1774:
        /* <DEDUP_REMOVED lines=11> */
.L_x_1777:
[----:B------:R-:W-:Y:S05]  /*35980*/  BSYNC B1 ;  /* 0x0000000000017941 */ /* 0x000fea0003800000 */
.L_x_1776:
        /* <DEDUP_REMOVED lines=11> */
.L_x_1779:
[----:B------:R-:W-:Y:S05]  /*35a40*/  BSYNC B1 ;  /* 0x0000000000017941 */ /* 0x000fea0003800000 */
.L_x_1778:
        /* <DEDUP_REMOVED lines=11> */
.L_x_1781:
[----:B------:R-:W-:Y:S05]  /*35b00*/  BSYNC B1 ;  /* 0x0000000000017941 */ /* 0x000fea0003800000 */
.L_x_1780:
        /* <DEDUP_REMOVED lines=11> */
.L_x_1783:
[----:B------:R-:W-:Y:S05]  /*35bc0*/  BSYNC B1 ;  /* 0x0000000000017941 */ /* 0x000fea0003800000 */
.L_x_1782:
        /* <DEDUP_REMOVED lines=11> */
.L_x_1785:
[----:B------:R-:W-:Y:S05]  /*35c80*/  BSYNC B1 ;  /* 0x0000000000017941 */ /* 0x000fea0003800000 */
.L_x_1784:
        /* <DEDUP_REMOVED lines=11> */
.L_x_1787:
[----:B------:R-:W-:Y:S05]  /*35d40*/  BSYNC B1 ;  /* 0x0000000000017941 */ /* 0x000fea0003800000 */
.L_x_1786:
        /* <DEDUP_REMOVED lines=10> */
.L_x_1789:
[----:B------:R-:W-:Y:S05]  /*35df0*/  BSYNC B1 ;  /* 0x0000000000017941 */ /* 0x000fea0003800000 */
.L_x_1788:
        /* <DEDUP_REMOVED lines=10> */
.L_x_1791:
[----:B------:R-:W-:Y:S05]  /*35ea0*/  BSYNC B1 ;  /* 0x0000000000017941 */ /* 0x000fea0003800000 */
.L_x_1790:
        /* <DEDUP_REMOVED lines=10> */
.L_x_1793:
[----:B------:R-:W-:Y:S05]  /*35f50*/  BSYNC B1 ;  /* 0x0000000000017941 */ /* 0x000fea0003800000 */
.L_x_1792:
        /* <DEDUP_REMOVED lines=10> */
.L_x_1795:
[----:B------:R-:W-:Y:S05]  /*36000*/  BSYNC B1 ;  /* 0x0000000000017941 */ /* 0x000fea0003800000 */
.L_x_1794:
        /* <DEDUP_REMOVED lines=10> */
.L_x_1797:
[----:B------:R-:W-:Y:S05]  /*360b0*/  BSYNC B1 ;  /* 0x0000000000017941 */ /* 0x000fea0003800000 */
.L_x_1796:
        /* <DEDUP_REMOVED lines=10> */
.L_x_1799:
[----:B------:R-:W-:Y:S05]  /*36160*/  BSYNC B1 ;  /* 0x0000000000017941 */ /* 0x000fea0003800000 */
.L_x_1798:
        /* <DEDUP_REMOVED lines=10> */
.L_x_1801:
[----:B------:R-:W-:Y:S05]  /*36210*/  BSYNC B1 ;  /* 0x0000000000017941 */ /* 0x000fea0003800000 */
.L_x_1800:
        /* <DEDUP_REMOVED lines=10> */
.L_x_1803:
[----:B------:R-:W-:Y:S05]  /*362c0*/  BSYNC B1 ;  /* 0x0000000000017941 */ /* 0x000fea0003800000 */
.L_x_1802:
        /* <DEDUP_REMOVED lines=10> */
.L_x_1805:
[----:B------:R-:W-:Y:S05]  /*36370*/  BSYNC B1 ;  /* 0x0000000000017941 */ /* 0x000fea0003800000 */
.L_x_1804:
        /* <DEDUP_REMOVED lines=10> */
.L_x_1807:
[----:B------:R-:W-:Y:S05]  /*36420*/  BSYNC B1 ;  /* 0x0000000000017941 */ /* 0x000fea0003800000 */
.L_x_1806:
        /* <DEDUP_REMOVED lines=10> */
.L_x_1809:
[----:B------:R-:W-:Y:S05]  /*364d0*/  BSYNC B1 ;  /* 0x0000000000017941 */ /* 0x000fea0003800000 */
.L_x_1808:
        /* <DEDUP_REMOVED lines=10> */
.L_x_1811:
[----:B------:R-:W-:Y:S05]  /*36580*/  BSYNC B1 ;  /* 0x0000000000017941 */ /* 0x000fea0003800000 */
.L_x_1810:
        /* <DEDUP_REMOVED lines=11> */
.L_x_1813:
[----:B------:R-:W-:Y:S05]  /*36640*/  BSYNC B1 ;  /* 0x0000000000017941 */ /* 0x000fea0003800000 */
.L_x_1812:
[----:B-----5:R-:W-:Y:S01]  /*36650*/  IMAD.U32 R3, R4, 0x10000, RZ ;  /* 0x0001000004037824 */ /* 0x020fe200078e00ff */
[----:B------:R-:W-:Y:S01]  /*36660*/  BSSY B1, `(.L_x_1814) ;  /* 0x000000a000017945 */ /* 0x000fe20003800000 */
[----:B------:R-:W-:Y:S02]  /*36670*/  IMAD.MOV.U32 R161, RZ, RZ, R172 ;  /* 0x000000ffffa17224 */ /* 0x000fe400078e00ac */
[----:B------:R-:W-:-:S04]  /*36680*/  FMUL R3, R3, R16 ;  /* 0x0000001003037220 */ /* 0x000fc80000400000 */
[----:B------:R-:W-:-:S05]  /*36690*/  FFMA R3, R24, R2, R3 ;  /* 0x0000000218037223 */ /* 0x000fca0000000003 */
[----:B------:R-:W-:-:S05]  /*366a0*/  F2FP.BF16.F32.PACK_AB R3, RZ, R3 ;  /* 0x00000003ff03723e */ /* 0x000fca00000010ff */
[----:B------:R0:W-:Y:S01]  /*366b0*/  @P5 STG.E.U16 desc[UR36][R160.64+0x200], R3 ;  /* 0x00020003a0005986 */ /* 0x0001e2000c101524 */
[----:B------:R-:W-:-:S04]  /*366c0*/  LOP3.LUT P5, RZ, R17, 0x2, RZ, 0xc0, !PT ;  /* 0x0000000211ff7812 */ /* 0x000fc800078ac0ff */
[----:B------:R-:W-:-:S13]  /*366d0*/  ISETP.GT.AND P5, PT, R0, 0x180, P5 ;  /* 0x000001800000780c */ /* 0x000fda0002fa4270 */
[----:B0-----:R-:W-:Y:S05]  /*366e0*/  @!P5 BRA `(.L_x_1815) ;  /* 0x000000000004d947 */ /* 0x001fea0003800000 */
[----:B------:R0:W5:Y:S02]  /*366f0*/  LDG.E.LTC128B.U16 R4, desc[UR36][R8.64+0x202] ;  /* 0x0002022408047981 */ /* 0x000164000c1e1520 */
.L_x_1815:
[----:B------:R-:W-:Y:S05]  /*36700*/  BSYNC B1 ;  /* 0x0000000000017941 */ /* 0x000fea0003800000 */
.L_x_1814:
[----:B-----5:R-:W-:Y:S01]  /*36710*/  IMAD.U32 R3, R4, 0x10000, RZ ;  /* 0x0001000004037824 */ /* 0x020fe200078e00ff */
[----:B------:R-:W-:Y:S03]  /*36720*/  BSSY B1, `(.L_x_1816) ;  /* 0x0000009000017945 */ /* 0x000fe60003800000 */
[----:B--2---:R-:W-:-:S04]  /*36730*/  FMUL R10, R3, R16 ;  /* 0x00000010030a7220 */ /* 0x004fc80000400000 */
[----:B------:R-:W-:-:S05]  /*36740*/  FFMA R10, R25, R2, R10 ;  /* 0x00000002190a7223 */ /* 0x000fca000000000a */
[----:B------:R-:W-:-:S05]  /*36750*/  F2FP.BF16.F32.PACK_AB R10, RZ, R10 ;  /* 0x0000000aff0a723e */ /* 0x000fca00000010ff */
[----:B------:R2:W-:Y:S01]  /*36760*/  @P5 STG.E.U16 desc[UR36][R160.64+0x202], R10 ;  /* 0x0002020aa0005986 */ /* 0x0005e2000c101524 */
[----:B------:R-:W-:-:S04]  /*36770*/  LOP3.LUT P5, RZ, R17, 0x1, RZ, 0xc0, !PT ;  /* 0x0000000111ff7812 */ /* 0x000fc800078ac0ff */
[----:B------:R-:W-:-:S13]  /*36780*/  ISETP.GT.AND P5, PT, R0, 0x188, P5 ;  /* 0x000001880000780c */ /* 0x000fda0002fa4270 */
[----:B--2---:R-:W-:Y:S05]  /*36790*/  @!P5 BRA `(.L_x_1817) ;  /* 0x000000000004d947 */ /* 0x004fea0003800000 */
[----:B------:R2:W5:Y:S02]  /*367a0*/  LDG.E.LTC128B.U16 R4, desc[UR36][R6.64+0x200] ;  /* 0x0002002406047981 */ /* 0x000564000c1e1520 */
.L_x_1817:
[----:B------:R-:W-:Y:S05]  /*367b0*/  BSYNC B1 ;  /* 0x0000000000017941 */ /* 0x000fea0003800000 */
.L_x_1816:
[----:B-----5:R-:W-:Y:S01]  /*367c0*/  IMAD.U32 R3, R4, 0x10000, RZ ;  /* 0x0001000004037824 */ /* 0x020fe200078e00ff */
[----:B------:R-:W-:Y:S03]  /*367d0*/  BSSY B1, `(.L_x_1818) ;  /* 0x000000b000017945 */ /* 0x000fe60003800000 */
[----:B------:R-:W-:-:S04]  /*367e0*/  FMUL R3, R3, R16 ;  /* 0x0000001003037220 */ /* 0x000fc80000400000 */
[----:B------:R-:W-:-:S05]  /*367f0*/  FFMA R3, R26, R2, R3 ;  /* 0x000000021a037223 */ /* 0x000fca0000000003 */
[----:B------:R-:W-:-:S04]  /*36800*/  F2FP.BF16.F32.PACK_AB R3, RZ, R3 ;  /* 0x00000003ff03723e */ /* 0x000fc800000010ff */
[----:B------:R-:W-:Y:S02]  /*36810*/  PRMT R5, R3, 0x7610, R5 ;  /* 0x0000761003057816 */ /* 0x000fe40000000005 */
[----:B------:R-:W-:-:S03]  /*36820*/  PRMT R3, R4, 0x7610, R3 ;  /* 0x0000761004037816 */ /* 0x000fc60000000003 */
[----:B------:R0:W-:Y:S01]  /*36830*/  @P5 STG.E.U16 desc[UR36][R162.64+0x200], R5 ;  /* 0x00020005a2005986 */ /* 0x0001e2000c101524 */
[----:B------:R-:W-:-:S04]  /*36840*/  LOP3.LUT P5, RZ, R17, 0x2, RZ, 0xc0, !PT ;  /* 0x0000000211ff7812 */ /* 0x000fc800078ac0ff */
[----:B------:R-:W-:-:S13]  /*36850*/  ISETP.GT.AND P5, PT, R0, 0x188, P5 ;  /* 0x000001880000780c */ /* 0x000fda0002fa4270 */
[----:B0-----:R-:W-:Y:S05]  /*36860*/  @!P5 BRA `(.L_x_1819) ;  /* 0x000000000004d947 */ /* 0x001fea0003800000 */
[----:B------:R0:W5:Y:S02]  /*36870*/  LDG.E.LTC128B.U16 R3, desc[UR36][R6.64+0x202] ;  /* 0x0002022406037981 */ /* 0x000164000c1e1520 */
.L_x_1819:
[----:B------:R-:W-:Y:S05]  /*36880*/  BSYNC B1 ;  /* 0x0000000000017941 */ /* 0x000fea0003800000 */
.L_x_1818:
[----:B-----5:R-:W-:Y:S01]  /*36890*/  IMAD.U32 R5, R3, 0x10000, RZ ;  /* 0x0001000003057824 */ /* 0x020fe200078e00ff */
[----:B------:R-:W-:Y:S03]  /*368a0*/  BSSY B1, `(.L_x_1820) ;  /* 0x000000c000017945 */ /* 0x000fe60003800000 */
[----:B------:R-:W-:Y:S01]  /*368b0*/  FMUL R4, R5, R16 ;  /* 0x0000001005047220 */ /* 0x000fe20000400000 */
[----:B------:R-:W-:-:S03]  /*368c0*/  @P5 IMAD.MOV.U32 R5, RZ, RZ, R163 ;  /* 0x000000ffff055224 */ /* 0x000fc600078e00a3 */
[----:B------:R-:W-:-:S05]  /*368d0*/  FFMA R4, R27, R2, R4 ;  /* 0x000000021b047223 */ /* 0x000fca0000000004 */
[----:B------:R-:W-:-:S04]  /*368e0*/  F2FP.BF16.F32.PACK_AB R4, RZ, R4 ;  /* 0x00000004ff04723e */ /* 0x000fc800000010ff */
[----:B------:R-:W-:Y:S01]  /*368f0*/  PRMT R10, R4, 0x7610, R10 ;  /* 0x00007610040a7816 */ /* 0x000fe2000000000a */
[----:B------:R-:W-:-:S05]  /*36900*/  @P5 IMAD.MOV.U32 R4, RZ, RZ, R162 ;  /* 0x000000ffff045224 */ /* 0x000fca00078e00a2 */
[----:B------:R0:W-:Y:S01]  /*36910*/  @P5 STG.E.U16 desc[UR36][R4.64+0x202], R10 ;  /* 0x0002020a04005986 */ /* 0x0001e2000c101524 */
[----:B------:R-:W-:-:S04]  /*36920*/  LOP3.LUT P5, RZ, R17, 0x4, RZ, 0xc0, !PT ;  /* 0x0000000411ff7812 */ /* 0x000fc800078ac0ff */
[----:B------:R-:W-:-:S13]  /*36930*/  ISETP.GT.AND P5, PT, R0, 0x180, P5 ;  /* 0x000001800000780c */ /* 0x000fda0002fa4270 */
[----:B0-----:R-:W-:Y:S05]  /*36940*/  @!P5 BRA `(.L_x_1821) ;  /* 0x000000000004d947 */ /* 0x001fea0003800000 */
[----:B------:R0:W5:Y:S02]  /*36950*/  LDG.E.LTC128B.U16 R3, desc[UR36][R8.64+0x210] ;  /* 0x0002102408037981 */ /* 0x000164000c1e1520 */
.L_x_1821:
[----:B------:R-:W-:Y:S05]  /*36960*/  BSYNC B1 ;  /* 0x0000000000017941 */ /* 0x000fea0003800000 */
.L_x_1820:
[----:B-----5:R-:W-:Y:S01]  /*36970*/  IMAD.U32 R5, R3, 0x10000, RZ ;  /* 0x0001000003057824 */ /* 0x020fe200078e00ff */
[----:B------:R-:W-:Y:S03]  /*36980*/  BSSY B1, `(.L_x_1822) ;  /* 0x0000009000017945 */ /* 0x000fe60003800000 */
        /* <DEDUP_REMOVED lines=8> */
.L_x_1823:
[----:B------:R-:W-:Y:S05]  /*36a10*/  BSYNC B1 ;  /* 0x0000000000017941 */ /* 0x000fea0003800000 */
.L_x_1822:
        /* <DEDUP_REMOVED lines=10> */
.L_x_1825:
[----:B------:R-:W-:Y:S05]  /*36ac0*/  BSYNC B1 ;  /* 0x0000000000017941 */ /* 0x000fea0003800000 */
.L_x_1824:
        /* <DEDUP_REMOVED lines=10> */
.L_x_1827:
[----:B------:R-:W-:Y:S05]  /*36b70*/  BSYNC B1 ;  /* 0x0000000000017941 */ /* 0x000fea0003800000 */
.L_x_1826:
        /* <DEDUP_REMOVED lines=10> */
.L_x_1829:
[----:B------:R-:W-:Y:S05]  /*36c20*/  BSYNC B1 ;  /* 0x0000000000017941 */ /* 0x000fea0003800000 */
.L_x_1828:
        /* <DEDUP_REMOVED lines=10> */
.L_x_1831:
[----:B------:R-:W-:Y:S05]  /*36cd0*/  BSYNC B1 ;  /* 0x0000000000017941 */ /* 0x000fea0003800000 */
.L_x_1830:
        /* <DEDUP_REMOVED lines=10> */
.L_x_1833:
[----:B------:R-:W-:Y:S05]  /*36d80*/  BSYNC B1 ;  /* 0x0000000000017941 */ /* 0x000fea0003800000 */
.L_x_1832:
        /* <DEDUP_REMOVED lines=10> */
.L_x_1835:
[----:B------:R-:W-:Y:S05]  /*36e30*/  BSYNC B1 ;  /* 0x0000000000017941 */ /* 0x000fea0003800000 */
.L_x_1834:
        /* <DEDUP_REMOVED lines=10> */
.L_x_1837:
[----:B------:R-:W-:Y:S05]  /*36ee0*/  BSYNC B1 ;  /* 0x0000000000017941 */ /* 0x000fea0003800000 */
.L_x_1836:
        /* <DEDUP_REMOVED lines=10> */
.L_x_1839:
[----:B------:R-:W-:Y:S05]  /*36f90*/  BSYNC B1 ;  /* 0x0000000000017941 */ /* 0x000fea0003800000 */
.L_x_1838:
        /* <DEDUP_REMOVED lines=10> */
.L_x_1841:
[----:B------:R-:W-:Y:S05]  /*37040*/  BSYNC B1 ;  /* 0x0000000000017941 */ /* 0x000fea0003800000 */
.L_x_1840:
        /* <DEDUP_REMOVED lines=10> */
.L_x_1843:
[----:B------:R-:W-:Y:S05]  /*370f0*/  BSYNC B1 ;  /* 0x0000000000017941 */ /* 0x000fea0003800000 */
.L_x_1842:
        /* <DEDUP_REMOVED lines=10> */
.L_x_1845:
[----:B------:R-:W-:Y:S05]  /*371a0*/  BSYNC B1 ;  /* 0x0000000000017941 */ /* 0x000fea0003800000 */
.L_x_1844:
        /* <DEDUP_REMOVED lines=10> */
.L_x_1847:
[----:B------:R-:W-:Y:S05]  /*37250*/  BSYNC B1 ;  /* 0x0000000000017941 */ /* 0x000fea0003800000 */
.L_x_1846:
        /* <DEDUP_REMOVED lines=10> */
.L_x_1849:
[----:B------:R-:W-:Y:S05]  /*37300*/  BSYNC B1 ;  /* 0x0000000000017941 */ /* 0x000fea0003800000 */
.L_x_1848:
        /* <DEDUP_REMOVED lines=10> */
.L_x_1851:
[----:B------:R-:W-:Y:S05]  /*373b0*/  BSYNC B1 ;  /* 0x0000000000017941 */ /* 0x000fea0003800000 */
.L_x_1850:
        /* <DEDUP_REMOVED lines=10> */
.L_x_1853:
[----:B------:R-:W-:Y:S05]  /*37460*/  BSYNC B1 ;  /* 0x0000000000017941 */ /* 0x000fea0003800000 */
.L_x_1852:
        /* <DEDUP_REMOVED lines=10> */
.L_x_1855:
[----:B------:R-:W-:Y:S05]  /*37510*/  BSYNC B1 ;  /* 0x0000000000017941 */ /* 0x000fea0003800000 */
.L_x_1854:
        /* <DEDUP_REMOVED lines=10> */
.L_x_1857:
[----:B------:R-:W-:Y:S05]  /*375c0*/  BSYNC B1 ;  /* 0x0000000000017941 */ /* 0x000fea0003800000 */
.L_x_1856:
        /* <DEDUP_REMOVED lines=10> */
.L_x_1859:
[----:B------:R-:W-:Y:S05]  /*37670*/  BSYNC B1 ;  /* 0x0000000000017941 */ /* 0x000fea0003800000 */
.L_x_1858:
        /* <DEDUP_REMOVED lines=10> */
.L_x_1861:
[----:B------:R-:W-:Y:S05]  /*37720*/  BSYNC B1 ;  /* 0x0000000000017941 */ /* 0x000fea0003800000 */
.L_x_1860:
        /* <DEDUP_REMOVED lines=10> */
.L_x_1863:
[----:B------:R-:W-:Y:S05]  /*377d0*/  BSYNC B1 ;  /* 0x0000000000017941 */ /* 0x000fea0003800000 */
.L_x_1862:
        /* <DEDUP_REMOVED lines=10> */
.L_x_1865:
[----:B------:R-:W-:Y:S05]  /*37880*/  BSYNC B1 ;  /* 0x0000000000017941 */ /* 0x000fea0003800000 */
.L_x_1864:
        /* <DEDUP_REMOVED lines=10> */
.L_x_1867:
[----:B------:R-:W-:Y:S05]  /*37930*/  BSYNC B1 ;  /* 0x0000000000017941 */ /* 0x000fea0003800000 */
.L_x_1866:
        /* <DEDUP_REMOVED lines=10> */
.L_x_1869:
[----:B------:R-:W-:Y:S05]  /*379e0*/  BSYNC B1 ;  /* 0x0000000000017941 */ /* 0x000fea0003800000 */
.L_x_1868:
        /* <DEDUP_REMOVED lines=10> */
.L_x_1871:
[----:B------:R-:W-:Y:S05]  /*37a90*/  BSYNC B1 ;  /* 0x0000000000017941 */ /* 0x000fea0003800000 */
.L_x_1870:
        /* <DEDUP_REMOVED lines=10> */
.L_x_1873:
[----:B------:R-:W-:Y:S05]  /*37b40*/  BSYNC B1 ;  /* 0x0000000000017941 */ /* 0x000fea0003800000 */
.L_x_1872:
        /* <DEDUP_REMOVED lines=10> */
.L_x_1875:
[----:B------:R-:W-:Y:S05]  /*37bf0*/  BSYNC B1 ;  /* 0x0000000000017941 */ /* 0x000fea0003800000 */
.L_x_1874:
        /* <DEDUP_REMOVED lines=10> */
.L_x_1877:
[----:B------:R-:W-:Y:S05]  /*37ca0*/  BSYNC B1 ;  /* 0x0000000000017941 */ /* 0x000fea0003800000 */
.L_x_1876:
        /* <DEDUP_REMOVED lines=10> */
.L_x_1879:
[----:B------:R-:W-:Y:S05]  /*37d50*/  BSYNC B1 ;  /* 0x0000000000017941 */ /* 0x000fea0003800000 */
.L_x_1878:
        /* <DEDUP_REMOVED lines=10> */
.L_x_1881:
[----:B------:R-:W-:Y:S05]  /*37e00*/  BSYNC B1 ;  /* 0x0000000000017941 */ /* 0x000fea0003800000 */
.L_x_1880:
        /* <DEDUP_REMOVED lines=10> */
.L_x_1883:
[----:B------:R-:W-:Y:S05]  /*37eb0*/  BSYNC B1 ;  /* 0x0000000000017941 */ /* 0x000fea0003800000 */
.L_x_1882:
        /* <DEDUP_REMOVED lines=10> */
.L_x_1885:
[----:B------:R-:W-:Y:S05]  /*37f60*/  BSYNC B1 ;  /* 0x0000000000017941 */ /* 0x000fea0003800000 */
.L_x_1884:
        /* <DEDUP_REMOVED lines=10> */
.L_x_1887:
[----:B------:R-:W-:Y:S05]  /*38010*/  BSYNC B1 ;  /* 0x0000000000017941 */ /* 0x000fea0003800000 */
.L_x_1886:
        /* <DEDUP_REMOVED lines=10> */
.L_x_1889:
[----:B------:R-:W-:Y:S05]  /*380c0*/  BSYNC B1 ;  /* 0x0000000000017941 */ /* 0x000fea0003800000 */
.L_x_1888:
        /* <DEDUP_REMOVED lines=10> */
.L_x_1891:
[----:B------:R-:W-:Y:S05]  /*38170*/  BSYNC B1 ;  /* 0x0000000000017941 */ /* 0x000fea0003800000 */
.L_x_1890:
        /* <DEDUP_REMOVED lines=10> */
.L_x_1893:
[----:B------:R-:W-:Y:S05]  /*38220*/  BSYNC B1 ;  /* 0x0000000000017941 */ /* 0x000fea0003800000 */
.L_x_1892:
        /* <DEDUP_REMOVED lines=10> */
.L_x_1895:
[----:B------:R-:W-:Y:S05]  /*382d0*/  BSYNC B1 ;  /* 0x0000000000017941 */ /* 0x000fea0003800000 */
.L_x_1894:
        /* <DEDUP_REMOVED lines=10> */
.L_x_1897:
[----:B------:R-:W-:Y:S05]  /*38380*/  BSYNC B1 ;  /* 0x0000000000017941 */ /* 0x000fea0003800000 */
.L_x_1896:
        /* <DEDUP_REMOVED lines=10> */
.L_x_1899:
[----:B------:R-:W-:Y:S05]  /*38430*/  BSYNC B1 ;  /* 0x0000000000017941 */ /* 0x000fea0003800000 */
.L_x_1898:
        /* <DEDUP_REMOVED lines=10> */
.L_x_1901:
[----:B------:R-:W-:Y:S05]  /*384e0*/  BSYNC B1 ;  /* 0x0000000000017941 */ /* 0x000fea0003800000 */
.L_x_1900:
        /* <DEDUP_REMOVED lines=10> */
.L_x_1903:
[----:B------:R-:W-:Y:S05]  /*38590*/  BSYNC B1 ;  /* 0x0000000000017941 */ /* 0x000fea0003800000 */
.L_x_1902:
        /* <DEDUP_REMOVED lines=10> */
.L_x_1905:
[----:B------:R-:W-:Y:S05]  /*38640*/  BSYNC B1 ;  /* 0x0000000000017941 */ /* 0x000fea0003800000 */
.L_x_1904:
        /* <DEDUP_REMOVED lines=10> */
.L_x_1907:
[----:B------:R-:W-:Y:S05]  /*386f0*/  BSYNC B1 ;  /* 0x0000000000017941 */ /* 0x000fea0003800000 */
.L_x_1906:
        /* <DEDUP_REMOVED lines=10> */
.L_x_1909:
[----:B------:R-:W-:Y:S05]  /*387a0*/  BSYNC B1 ;  /* 0x0000000000017941 */ /* 0x000fea0003800000 */
.L_x_1908:
        /* <DEDUP_REMOVED lines=10> */
.L_x_1911:
[----:B------:R-:W-:Y:S05]  /*38850*/  BSYNC B1 ;  /* 0x0000000000017941 */ /* 0x000fea0003800000 */
.L_x_1910:
        /* <DEDUP_REMOVED lines=10> */
.L_x_1913:
[----:B------:R-:W-:Y:S05]  /*38900*/  BSYNC B1 ;  /* 0x0000000000017941 */ /* 0x000fea0003800000 */
.L_x_1912:
        /* <DEDUP_REMOVED lines=10> */
.L_x_1915:
[----:B------:R-:W-:Y:S05]  /*389b0*/  BSYNC B1 ;  /* 0x0000000000017941 */ /* 0x000fea0003800000 */
.L_x_1914:
        /* <DEDUP_REMOVED lines=10> */
.L_x_1917:
[----:B------:R-:W-:Y:S05]  /*38a60*/  BSYNC B1 ;  /* 0x0000000000017941 */ /* 0x000fea0003800000 */
.L_x_1916:
        /* <DEDUP_REMOVED lines=10> */
.L_x_1919:
[----:B------:R-:W-:Y:S05]  /*38b10*/  BSYNC B1 ;  /* 0x0000000000017941 */ /* 0x000fea0003800000 */
.L_x_1918:
        /* <DEDUP_REMOVED lines=10> */
.L_x_1921:
[----:B------:R-:W-:Y:S05]  /*38bc0*/  BSYNC B1 ;  /* 0x0000000000017941 */ /* 0x000fea0003800000 */
.L_x_1920:
        /* <DEDUP_REMOVED lines=10> */
.L_x_1923:
[----:B------:R-:W-:Y:S05]  /*38c70*/  BSYNC B1 ;  /* 0x0000000000017941 */ /* 0x000fea0003800000 */
.L_x_1922:
        /* <DEDUP_REMOVED lines=10> */
.L_x_1925:
[----:B------:R-:W-:Y:S05]  /*38d20*/  BSYNC B1 ;  /* 0x0000000000017941 */ /* 0x000fea0003800000 */
.L_x_1924:
        /* <DEDUP_REMOVED lines=10> */
.L_x_1927:
[----:B------:R-:W-:Y:S05]  /*38dd0*/  BSYNC B1 ;  /* 0x0000000000017941 */ /* 0x000fea0003800000 */
.L_x_1926:
        /* <DEDUP_REMOVED lines=10> */
.L_x_1929:
[----:B------:R-:W-:Y:S05]  /*38e80*/  BSYNC B1 ;  /* 0x0000000000017941 */ /* 0x000fea0003800000 */
.L_x_1928:
        /* <DEDUP_REMOVED lines=10> */
.L_x_1931:
[----:B------:R-:W-:Y:S05]  /*38f30*/  BSYNC B1 ;  /* 0x0000000000017941 */ /* 0x000fea0003800000 */
.L_x_1930:
        /* <DEDUP_REMOVED lines=10> */
.L_x_1933:
[----:B------:R-:W-:Y:S05]  /*38fe0*/  BSYNC B1 ;  /* 0x0000000000017941 */ /* 0x000fea0003800000 */
.L_x_1932:
        /* <DEDUP_REMOVED lines=10> */
.L_x_1935:
[----:B------:R-:W-:Y:S05]  /*39090*/  BSYNC B1 ;  /* 0x0000000000017941 */ /* 0x000fea0003800000 */
.L_x_1934:
        /* <DEDUP_REMOVED lines=10> */
.L_x_1937:
[----:B------:R-:W-:Y:S05]  /*39140*/  BSYNC B1 ;  /* 0x0000000000017941 */ /* 0x000fea0003800000 */
.L_x_1936:
        /* <DEDUP_REMOVED lines=10> */
.L_x_1939:
[----:B------:R-:W-:Y:S05]  /*391f0*/  BSYNC B1 ;  /* 0x0000000000017941 */ /* 0x000fea0003800000 */
.L_x_1938:
        /* <DEDUP_REMOVED lines=10> */
.L_x_1941:
[----:B------:R-:W-:Y:S05]  /*392a0*/  BSYNC B1 ;  /* 0x0000000000017941 */ /* 0x000fea0003800000 */
.L_x_1940:
        /* <DEDUP_REMOVED lines=10> */
.L_x_1943:
[----:B------:R-:W-:Y:S05]  /*39350*/  BSYNC B1 ;  /* 0x0000000000017941 */ /* 0x000fea0003800000 */
.L_x_1942:
        /* <DEDUP_REMOVED lines=10> */
.L_x_1945:
[----:B------:R-:W-:Y:S05]  /*39400*/  BSYNC B1 ;  /* 0x0000000000017941 */ /* 0x000fea0003800000 */
.L_x_1944:
        /* <DEDUP_REMOVED lines=10> */
.L_x_1947:
[----:B------:R-:W-:Y:S05]  /*394b0*/  BSYNC B1 ;  /* 0x0000000000017941 */ /* 0x000fea0003800000 */
.L_x_1946:
        /* <DEDUP_REMOVED lines=10> */
.L_x_1949:
[----:B------:R-:W-:Y:S05]  /*39560*/  BSYNC B1 ;  /* 0x0000000000017941 */ /* 0x000fea0003800000 */
.L_x_1948:
        /* <DEDUP_REMOVED lines=10> */
.L_x_1951:
[----:B------:R-:W-:Y:S05]  /*39610*/  BSYNC B1 ;  /* 0x0000000000017941 */ /* 0x000fea0003800000 */
.L_x_1950:
        /* <DEDUP_REMOVED lines=10> */
.L_x_1953:
[----:B------:R-:W-:Y:S05]  /*396c0*/  BSYNC B1 ;  /* 0x0000000000017941 */ /* 0x000fea0003800000 */
.L_x_1952:
        /* <DEDUP_REMOVED lines=10> */
.L_x_1955:
[----:B------:R-:W-:Y:S05]  /*39770*/  BSYNC B1 ;  /* 0x0000000000017941 */ /* 0x000fea0003800000 */
.L_x_1954:
        /* <DEDUP_REMOVED lines=10> */
.L_x_1957:
[----:B------:R-:W-:Y:S05]  /*39820*/  BSYNC B1 ;  /* 0x0000000000017941 */ /* 0x000fea0003800000 */
.L_x_1956:
        /* <DEDUP_REMOVED lines=10> */
.L_x_1959:
[----:B------:R-:W-:Y:S05]  /*398d0*/  BSYNC B1 ;  /* 0x0000000000017941 */ /* 0x000fea0003800000 */
.L_x_1958:
        /* <DEDUP_REMOVED lines=10> */
.L_x_1961:
[----:B------:R-:W-:Y:S05]  /*39980*/  BSYNC B1 ;  /* 0x0000000000017941 */ /* 0x000fea0003800000 */
.L_x_1960:
        /* <DEDUP_REMOVED lines=10> */
.L_x_1963:
[----:B------:R-:W-:Y:S05]  /*39a30*/  BSYNC B1 ;  /* 0x0000000000017941 */ /* 0x000fea0003800000 */
.L_x_1962:
        /* <DEDUP_REMOVED lines=10> */
.L_x_1965:
[----:B------:R-:W-:Y:S05]  /*39ae0*/  BSYNC B1 ;  /* 0x0000000000017941 */ /* 0x000fea0003800000 */
.L_x_1964:
        /* <DEDUP_REMOVED lines=10> */
.L_x_1967:
[----:B------:R-:W-:Y:S05]  /*39b90*/  BSYNC B1 ;  /* 0x0000000000017941 */ /* 0x000fea0003800000 */
.L_x_1966:
        /* <DEDUP_REMOVED lines=10> */
.L_x_1969:
[----:B------:R-:W-:Y:S05]  /*39c40*/  BSYNC B1 ;  /* 0x0000000000017941 */ /* 0x000fea0003800000 */
.L_x_1968:
        /* <DEDUP_REMOVED lines=10> */
.L_x_1971:
[----:B------:R-:W-:Y:S05]  /*39cf0*/  BSYNC B1 ;  /* 0x0000000000017941 */ /* 0x000fea0003800000 */
.L_x_1970:
        /* <DEDUP_REMOVED lines=10> */
.L_x_1973:
[----:B------:R-:W-:Y:S05]  /*39da0*/  BSYNC B1 ;  /* 0x0000000000017941 */ /* 0x000fea0003800000 */
.L_x_1972:
        /* <DEDUP_REMOVED lines=10> */
.L_x_1975:
[----:B------:R-:W-:Y:S05]  /*39e50*/  BSYNC B1 ;  /* 0x0000000000017941 */ /* 0x000fea0003800000 */
.L_x_1974:
        /* <DEDUP_REMOVED lines=10> */
.L_x_1977:
[----:B------:R-:W-:Y:S05]  /*39f00*/  BSYNC B1 ;  /* 0x0000000000017941 */ /* 0x000fea0003800000 */
.L_x_1976:
        /* <DEDUP_REMOVED lines=10> */
.L_x_1979:
[----:B------:R-:W-:Y:S05]  /*39fb0*/  BSYNC B1 ;  /* 0x0000000000017941 */ /* 0x000fea0003800000 */
.L_x_1978:
        /* <DEDUP_REMOVED lines=10> */
.L_x_1981:
[----:B------:R-:W-:Y:S05]  /*3a060*/  BSYNC B1 ;  /* 0x0000000000017941 */ /* 0x000fea0003800000 */
.L_x_1980:
        /* <DEDUP_REMOVED lines=10> */
.L_x_1983:
[----:B------:R-:W-:Y:S05]  /*3a110*/  BSYNC B1 ;  /* 0x0000000000017941 */ /* 0x000fea0003800000 */
.L_x_1982:
        /* <DEDUP_REMOVED lines=10> */
.L_x_1985:
[----:B------:R-:W-:Y:S05]  /*3a1c0*/  BSYNC B1 ;  /* 0x0000000000017941 */ /* 0x000fea0003800000 */
.L_x_1984:
        /* <DEDUP_REMOVED lines=10> */
.L_x_1987:
[----:B------:R-:W-:Y:S05]  /*3a270*/  BSYNC B1 ;  /* 0x0000000000017941 */ /* 0x000fea0003800000 */
.L_x_1986:
        /* <DEDUP_REMOVED lines=10> */
.L_x_1989:
[----:B------:R-:W-:Y:S05]  /*3a320*/  BSYNC B1 ;  /* 0x0000000000017941 */ /* 0x000fea0003800000 */
.L_x_1988:
        /* <DEDUP_REMOVED lines=10> */
.L_x_1991:
[----:B------:R-:W-:Y:S05]  /*3a3d0*/  BSYNC B1 ;  /* 0x0000000000017941 */ /* 0x000fea0003800000 */
.L_x_1990:
        /* <DEDUP_REMOVED lines=10> */
.L_x_1993:
[----:B------:R-:W-:Y:S05]  /*3a480*/  BSYNC B1 ;  /* 0x0000000000017941 */ /* 0x000fea0003800000 */
.L_x_1992:
        /* <DEDUP_REMOVED lines=10> */
.L_x_1995:
[----:B------:R-:W-:Y:S05]  /*3a530*/  BSYNC B1 ;  /* 0x0000000000017941 */ /* 0x000fea0003800000 */
.L_x_1994:
        /* <DEDUP_REMOVED lines=10> */
.L_x_1997:
[----:B------:R-:W-:Y:S05]  /*3a5e0*/  BSYNC B1 ;  /* 0x0000000000017941 */ /* 0x000fea0003800000 */
.L_x_1996:
        /* <DEDUP_REMOVED lines=10> */
.L_x_1999:
[----:B------:R-:W-:Y:S05]  /*3a690*/  BSYNC B1 ;  /* 0x0000000000017941 */ /* 0x000fea0003800000 */
.L_x_1998:
        /* <DEDUP_REMOVED lines=10> */
.L_x_2001:
[----:B------:R-:W-:Y:S05]  /*3a740*/  BSYNC B1 ;  /* 0x0000000000017941 */ /* 0x000fea0003800000 */
.L_x_2000:
        /* <DEDUP_REMOVED lines=10> */
.L_x_2003:
[----:B------:R-:W-:Y:S05]  /*3a7f0*/  BSYNC B1 ;  /* 0x0000000000017941 */ /* 0x000fea0003800000 */
.L_x_2002:
        /* <DEDUP_REMOVED lines=10> */
.L_x_2005:
[----:B------:R-:W-:Y:S05]  /*3a8a0*/  BSYNC B1 ;  /* 0x0000000000017941 */ /* 0x000fea0003800000 */
.L_x_2004:
        /* <DEDUP_REMOVED lines=10> */
.L_x_2007:
[----:B------:R-:W-:Y:S05]  /*3a950*/  BSYNC B1 ;  /* 0x0000000000017941 */ /* 0x000fea0003800000 */
.L_x_2006:
        /* <DEDUP_REMOVED lines=10> */
.L_x_2009:
[----:B------:R-:W-:Y:S05]  /*3aa00*/  BSYNC B1 ;  /* 0x0000000000017941 */ /* 0x000fea0003800000 */
.L_x_2008:
        /* <DEDUP_REMOVED lines=10> */
.L_x_2011:
[----:B------:R-:W-:Y:S05]  /*3aab0*/  BSYNC B1 ;  /* 0x0000000000017941 */ /* 0x000fea0003800000 */
.L_x_2010:
        /* <DEDUP_REMOVED lines=10> */
.L_x_2013:
[----:B------:R-:W-:Y:S05]  /*3ab60*/  BSYNC B1 ;  /* 0x0000000000017941 */ /* 0x000fea0003800000 */
.L_x_2012:
        /* <DEDUP_REMOVED lines=10> */
.L_x_2015:
[----:B------:R-:W-:Y:S05]  /*3ac10*/  BSYNC B1 ;  /* 0x0000000000017941 */ /* 0x000fea0003800000 */
.L_x_2014:
        /* <DEDUP_REMOVED lines=10> */
.L_x_2017:
[----:B------:R-:W-:Y:S05]  /*3acc0*/  BSYNC B1 ;  /* 0x0000000000017941 */ /* 0x000fea0003800000 */
.L_x_2016:
        /* <DEDUP_REMOVED lines=10> */
.L_x_2019:
[----:B------:R-:W-:Y:S05]  /*3ad70*/  BSYNC B1 ;  /* 0x0000000000017941 */ /* 0x000fea0003800000 */
.L_x_2018:
        /* <DEDUP_REMOVED lines=10> */
.L_x_2021:
[----:B------:R-:W-:Y:S05]  /*3ae20*/  BSYNC B1 ;  /* 0x0000000000017941 */ /* 0x000fea0003800000 */
.L_x_2020:
        /* <DEDUP_REMOVED lines=10> */
.L_x_2023:
[----:B------:R-:W-:Y:S05]  /*3aed0*/  BSYNC B1 ;  /* 0x0000000000017941 */ /* 0x000fea0003800000 */
.L_x_2022:
        /* <DEDUP_REMOVED lines=10> */
.L_x_2025:
[----:B------:R-:W-:Y:S05]  /*3af80*/  BSYNC B1 ;  /* 0x0000000000017941 */ /* 0x000fea0003800000 */
.L_x_2024:
        /* <DEDUP_REMOVED lines=10> */
.L_x_2027:
[----:B------:R-:W-:Y:S05]  /*3b030*/  BSYNC B1 ;  /* 0x0000000000017941 */ /* 0x000fea0003800000 */
.L_x_2026:
        /* <DEDUP_REMOVED lines=10> */
.L_x_2029:
[----:B------:R-:W-:Y:S05]  /*3b0e0*/  BSYNC B1 ;  /* 0x0000000000017941 */ /* 0x000fea0003800000 */
.L_x_2028:
        /* <DEDUP_REMOVED lines=10> */
.L_x_2031:
[----:B------:R-:W-:Y:S05]  /*3b190*/  BSYNC B1 ;  /* 0x0000000000017941 */ /* 0x000fea0003800000 */
.L_x_2030:
        /* <DEDUP_REMOVED lines=10> */
.L_x_2033:
[----:B------:R-:W-:Y:S05]  /*3b240*/  BSYNC B1 ;  /* 0x0000000000017941 */ /* 0x000fea0003800000 */
.L_x_2032:
        /* <DEDUP_REMOVED lines=10> */
.L_x_2035:
[----:B------:R-:W-:Y:S05]  /*3b2f0*/  BSYNC B1 ;  /* 0x0000000000017941 */ /* 0x000fea0003800000 */
.L_x_2034:
        /* <DEDUP_REMOVED lines=10> */
.L_x_2037:
[----:B------:R-:W-:Y:S05]  /*3b3a0*/  BSYNC B1 ;  /* 0x0000000000017941 */ /* 0x000fea0003800000 */
.L_x_2036:
        /* <DEDUP_REMOVED lines=10> */
.L_x_2039:
[----:B------:R-:W-:Y:S05]  /*3b450*/  BSYNC B1 ;  /* 0x0000000000017941 */ /* 0x000fea0003800000 */
.L_x_2038:
        /* <DEDUP_REMOVED lines=10> */
.L_x_2041:
[----:B------:R-:W-:Y:S05]  /*3b500*/  BSYNC B1 ;  /* 0x0000000000017941 */ /* 0x000fea0003800000 */
.L_x_2040:
        /* <DEDUP_REMOVED lines=10> */
.L_x_2043:
[----:B------:R-:W-:Y:S05]  /*3b5b0*/  BSYNC B1 ;  /* 0x0000000000017941 */ /* 0x000fea0003800000 */
.L_x_2042:
[----:B-----5:R-:W-:Y:S01]  /*3b5c0*/  IMAD.U32 R5, R3, 0x10000, RZ ;  /* 0x0001000003057824 */ /* 0x020fe200078e00ff */
[----:B------:R-:W-:Y:S03]  /*3b5d0*/  BSSY B1, `(.L_x_2044) ;  /* 0x0000008000017945 */ /* 0x000fe60003800000 */
[----:B------:R-:W-:-:S04]  /*3b5e0*/  FMUL R4, R5, R16 ;  /* 0x0000001005047220 */ /* 0x000fc80000400000 */
[----:B------:R-:W-:-:S05]  /*3b5f0*/  FFMA R4, R139, R2, R4 ;  /* 0x000000028b047223 */ /* 0x000fca0000000004 */
[----:B------:R-:W-:-:S05]  /*3b600*/  F2FP.BF16.F32.PACK_AB R4, RZ, R4 ;  /* 0x00000004ff04723e */ /* 0x000fca00000010ff */
[----:B------:R0:W-:Y:S01]  /*3b610*/  @P5 STG.E.U16 desc[UR36][R162.64+0x3c2], R4 ;  /* 0x0003c204a2005986 */ /* 0x0001e2000c101524 */
[----:B------:R-:W-:-:S13]  /*3b620*/  ISETP.GT.AND P5, PT, R0, 0x180, P6 ;  /* 0x000001800000780c */ /* 0x000fda00037a4270 */
[----:B0-----:R-:W-:Y:S05]  /*3b630*/  @!P5 BRA `(.L_x_2045) ;  /* 0x000000000004d947 */ /* 0x001fea0003800000 */
[----:B------:R0:W5:Y:S02]  /*3b640*/  LDG.E.LTC128B.U16 R3, desc[UR36][R8.64+0x3d0] ;  /* 0x0003d02408037981 */ /* 0x000164000c1e1520 */
.L_x_2045:
[----:B------:R-:W-:Y:S05]  /*3b650*/  BSYNC B1 ;  /* 0x0000000000017941 */ /* 0x000fea0003800000 */
.L_x_2044:
        /* <DEDUP_REMOVED lines=9> */
.L_x_2047:
[----:B------:R-:W-:Y:S05]  /*3b6f0*/  BSYNC B1 ;  /* 0x0000000000017941 */ /* 0x000fea0003800000 */
.L_x_2046:
[----:B-----5:R-:W-:Y:S01]  /*3b700*/  IMAD.U32 R5, R3, 0x10000, RZ ;  /* 0x0001000003057824 */ /* 0x020fe200078e00ff */
[----:B------:R-:W-:Y:S01]  /*3b710*/  ISETP.GT.AND P6, PT, R0, 0x188, P6 ;  /* 0x000001880000780c */ /* 0x000fe200037c4270 */
[----:B------:R-:W-:Y:S02]  /*3b720*/  BSSY B1, `(.L_x_2048) ;  /* 0x0000007000017945 */ /* 0x000fe40003800000 */
[----:B------:R-:W-:-:S04]  /*3b730*/  FMUL R4, R5, R16 ;  /* 0x0000001005047220 */ /* 0x000fc80000400000 */
[----:B------:R-:W-:-:S05]  /*3b740*/  FFMA R4, R141, R2, R4 ;  /* 0x000000028d047223 */ /* 0x000fca0000000004 */
[----:B------:R-:W-:-:S05]  /*3b750*/  F2FP.BF16.F32.PACK_AB R4, RZ, R4 ;  /* 0x00000004ff04723e */ /* 0x000fca00000010ff */
[----:B------:R0:W-:Y:S01]  /*3b760*/  @P5 STG.E.U16 desc[UR36][R160.64+0x3d2], R4 ;  /* 0x0003d204a0005986 */ /* 0x0001e2000c101524 */
[----:B------:R-:W-:Y:S05]  /*3b770*/  @!P6 BRA `(.L_x_2049) ;  /* 0x000000000004e947 */ /* 0x000fea0003800000 */
[----:B------:R0:W5:Y:S02]  /*3b780*/  LDG.E.LTC128B.U16 R3, desc[UR36][R6.64+0x3d0] ;  /* 0x0003d02406037981 */ /* 0x000164000c1e1520 */
.L_x_2049:
[----:B------:R-:W-:Y:S05]  /*3b790*/  BSYNC B1 ;  /* 0x0000000000017941 */ /* 0x000fea0003800000 */
.L_x_2048:
        /* <DEDUP_REMOVED lines=9> */
.L_x_2051:
[----:B------:R-:W-:Y:S05]  /*3b830*/  BSYNC B1 ;  /* 0x0000000000017941 */ /* 0x000fea0003800000 */
.L_x_2050:
[----:B0----5:R-:W-:Y:S01]  /*3b840*/  IMAD.U32 R5, R3, 0x10000, RZ ;  /* 0x0001000003057824 */ /* 0x021fe200078e00ff */
        /* <DEDUP_REMOVED lines=8> */
.L_x_2053:
[----:B------:R-:W-:Y:S05]  /*3b8d0*/  BSYNC B1 ;  /* 0x0000000000017941 */ /* 0x000fea0003800000 */
.L_x_2052:
        /* <DEDUP_REMOVED lines=9> */
.L_x_2055:
[----:B------:R-:W-:Y:S05]  /*3b970*/  BSYNC B1 ;  /* 0x0000000000017941 */ /* 0x000fea0003800000 */
.L_x_2054:
        /* <DEDUP_REMOVED lines=9> */
.L_x_2057:
[----:B------:R-:W-:Y:S05]  /*3ba10*/  BSYNC B1 ;  /* 0x0000000000017941 */ /* 0x000fea0003800000 */
.L_x_2056:
        /* <DEDUP_REMOVED lines=9> */
.L_x_2059:
[----:B------:R-:W-:Y:S05]  /*3bab0*/  BSYNC B1 ;  /* 0x0000000000017941 */ /* 0x000fea0003800000 */
.L_x_2058:
        /* <DEDUP_REMOVED lines=9> */
.L_x_2061:
[----:B------:R-:W-:Y:S05]  /*3bb50*/  BSYNC B1 ;  /* 0x0000000000017941 */ /* 0x000fea0003800000 */
.L_x_2060:
        /* <DEDUP_REMOVED lines=9> */
.L_x_2063:
[----:B------:R-:W-:Y:S05]  /*3bbf0*/  BSYNC B1 ;  /* 0x0000000000017941 */ /* 0x000fea0003800000 */
.L_x_2062:
        /* <DEDUP_REMOVED lines=9> */
.L_x_2065:
[----:B------:R-:W-:Y:S05]  /*3bc90*/  BSYNC B1 ;  /* 0x0000000000017941 */ /* 0x000fea0003800000 */
.L_x_2064:
        /* <DEDUP_REMOVED lines=9> */
.L_x_2067:
[----:B------:R-:W-:Y:S05]  /*3bd30*/  BSYNC B1 ;  /* 0x0000000000017941 */ /* 0x000fea0003800000 */
.L_x_2066:
[----:B------:R-:W-:Y:S05]  /*3bd40*/  @!P0 BRA `(.L_x_2068) ;  /* 0x00000184006c8947 */ /* 0x000fea0003800000 */
[----:B-----5:R-:W-:-:S04]  /*3bd50*/  IMAD.U32 R3, R3, 0x10000, RZ ;  /* 0x0001000003037824 */ /* 0x020fc800078e00ff */
[----:B------:R-:W-:-:S04]  /*3bd60*/  FMUL R0, R3, R16 ;  /* 0x0000001003007220 */ /* 0x000fc80000400000 */
[----:B------:R-:W-:-:S05]  /*3bd70*/  FFMA R0, R151, R2, R0 ;  /* 0x0000000297007223 */ /* 0x000fca0000000000 */
[----:B------:R-:W-:-:S05]  /*3bd80*/  F2FP.BF16.F32.PACK_AB R0, RZ, R0 ;  /* 0x00000000ff00723e */ /* 0x000fca00000010ff */
[----:B------:R0:W-:Y:S01]  /*3bd90*/  STG.E.U16 desc[UR36][R162.64+0x3f2], R0 ;  /* 0x0003f200a2007986 */ /* 0x0001e2000c101524 */
[----:B------:R-:W-:Y:S05]  /*3bda0*/  BRA `(.L_x_2068) ;  /* 0x0000018400547947 */ /* 0x000fea0003800000 */
.L_x_29:
[----:B------:R-:W2:Y:S01]  /*3bdb0*/  LDL.LU R6, [R1+0xc08] ;  /* 0x000c080001067983 */ /* 0x000ea20000300800 */
[----:B------:R-:W-:-:S03]  /*3bdc0*/  ULDC.64 UR4, c[0x0][0x5c0] ;  /* 0x0001700000047ab9 */ /* 0x000fc60000000a00 */
[----:B----4-:R-:W4:Y:S04]  /*3bdd0*/  LDL.LU R235, [R1+0xc9c] ;  /* 0x000c9c0001eb7983 */ /* 0x010f280000300800 */
[----:B------:R-:W5:Y:S04]  /*3bde0*/  LDL.LU R234, [R1+0xca0] ;  /* 0x000ca00001ea7983 */ /* 0x000f680000300800 */
[----:B------:R-:W3:Y:S04]  /*3bdf0*/  LDL.LU R233, [R1+0xca4] ;  /* 0x000ca40001e97983 */ /* 0x000ee80000300800 */
        /* <DEDUP_REMOVED lines=85> */
[----:B------:R-:W3:Y:S01]  /*3c350*/  LDL.LU R13, [R1+0xdfc] ;  /* 0x000dfc00010d7983 */ /* 0x000ee20000300800 */
[----:B------:R-:W-:-:S03]  /*3c360*/  LEA R10, P0, R4, UR4, 0x1 ;  /* 0x00000004040a7c11 */ /* 0x000fc6000f8008ff */
[----:B------:R-:W2:Y:S01]  /*3c370*/  LDL.LU R5, [R1+0xc04] ;  /* 0x000c040001057983 */ /* 0x000ea20000300800 */
[----:B------:R-:W-:-:S03]  /*3c380*/  LEA.HI.X R11, R4, UR5, R20, 0x1, P0 ;  /* 0x00000005040b7c11 */ /* 0x000fc600080f0c14 */
[----:B------:R-:W4:Y:S01]  /*3c390*/  LDL.LU R4, [R1+0xc00] ;  /* 0x000c000001047983 */ /* 0x000f220000300800 */
[----:B------:R-:W-:-:S03]  /*3c3a0*/  ISETP.GT.AND P3, PT, R3, 0x1, PT ;  /* 0x000000010300780c */ /* 0x000fc60003f64270 */
[----:B------:R-:W5:Y:S01]  /*3c3b0*/  LDL.LU R20, [R1+0xc98] ;  /* 0x000c980001147983 */ /* 0x000f620000300800 */
[----:B------:R-:W-:Y:S01]  /*3c3c0*/  ISETP.GT.AND P0, PT, R0, RZ, P3 ;  /* 0x000000ff0000720c */ /* 0x000fe20001f04270 */
[----:B--2---:R-:W-:-:S05]  /*3c3d0*/  FMUL R5, R5, R2 ;  /* 0x0000000205057220 */ /* 0x004fca0000400000 */
[----:B------:R-:W-:-:S07]  /*3c3e0*/  F2FP.BF16.F32.PACK_AB R5, RZ, R5 ;  /* 0x00000005ff05723e */ /* 0x000fce00000010ff */
[----:B------:R0:W-:Y:S04]  /*3c3f0*/  @P0 STG.E.U16 desc[UR36][R10.64+0x2], R5 ;  /* 0x000002050a000986 */ /* 0x0001e8000c101524 */
[----:B0-----:R-:W2:Y:S01]  /*3c400*/  LDL.LU R5, [R1+0xc0c] ;  /* 0x000c0c0001057983 */ /* 0x001ea20000300800 */
[-C--:B----4-:R-:W-:Y:S01]  /*3c410*/  FMUL R4, R4, R2.reuse ;  /* 0x0000000204047220 */ /* 0x090fe20000400000 */
[----:B------:R-:W-:-:S04]  /*3c420*/  FMUL R6, R6, R2 ;  /* 0x0000000206067220 */ /* 0x000fc80000400000 */
[----:B------:R-:W-:Y:S01]  /*3c430*/  F2FP.BF16.F32.PACK_AB R4, RZ, R4 ;  /* 0x00000004ff04723e */ /* 0x000fe200000010ff */
[----:B------:R-:W-:Y:S01]  /*3c440*/  USHF.L.U32 UR5, UR6, 0x4, URZ ;  /* 0x0000000406057899 */ /* 0x000fe2000800063f */
[----:B------:R-:W-:Y:S02]  /*3c450*/  ISETP.GT.AND P2, PT, R0, 0x8, P5 ;  /* 0x000000080000780c */ /* 0x000fe40002f44270 */
[----:B------:R-:W-:Y:S01]  /*3c460*/  PRMT R7, R4, 0x7610, R7 ;  /* 0x0000761004077816 */ /* 0x000fe20000000007 */
[----:B------:R-:W-:Y:S01]  /*3c470*/  USHF.L.U64.HI UR4, UR6, 0x4, UR7 ;  /* 0x0000000406047899 */ /* 0x000fe20008010207 */
[----:B------:R-:W-:-:S03]  /*3c480*/  F2FP.BF16.F32.PACK_AB R4, RZ, R6 ;  /* 0x00000006ff04723e */ /* 0x000fc600000010ff */
[----:B------:R0:W-:Y:S01]  /*3c490*/  @P1 STG.E.U16 desc[UR36][R10.64], R7 ;  /* 0x000000070a001986 */ /* 0x0001e2000c101524 */
[----:B------:R-:W-:Y:S02]  /*3c4a0*/  IADD3 R6, P1, R10, UR5, RZ ;  /* 0x000000050a067c10 */ /* 0x000fe4000ff3e0ff */
[----:B------:R-:W-:Y:S02]  /*3c4b0*/  ISETP.GT.AND P0, PT, R0, 0x8, P3 ;  /* 0x000000080000780c */ /* 0x000fe40001f04270 */
[----:B0-----:R-:W-:-:S05]  /*3c4c0*/  IADD3.X R7, R11, UR4, RZ, P1, !PT ;  /* 0x000000040b077c10 */ /* 0x001fca0008ffe4ff */
[----:B------:R2:W-:Y:S02]  /*3c4d0*/  @P2 STG.E.U16 desc[UR36][R6.64], R4 ;  /* 0x0000000406002986 */ /* 0x0005e4000c101524 */
[----:B--2---:R-:W-:-:S05]  /*3c4e0*/  FMUL R4, R5, R2 ;  /* 0x0000000205047220 */ /* 0x004fca0000400000 */
[----:B------:R-:W-:Y:S01]  /*3c4f0*/  F2FP.BF16.F32.PACK_AB R4, RZ, R4 ;  /* 0x00000004ff04723e */ /* 0x000fe200000010ff */
[----:B------:R-:W-:-:S03]  /*3c500*/  @P0 IMAD.MOV.U32 R5, RZ, RZ, R7 ;  /* 0x000000ffff050224 */ /* 0x000fc600078e0007 */
[----:B------:R-:W-:Y:S01]  /*3c510*/  PRMT R8, R4, 0x7610, R8 ;  /* 0x0000761004087816 */ /* 0x000fe20000000008 */
[----:B------:R-:W-:-:S05]  /*3c520*/  @P0 IMAD.MOV.U32 R4, RZ, RZ, R6 ;  /* 0x000000ffff040224 */ /* 0x000fca00078e0006 */
[----:B------:R0:W-:Y:S04]  /*3c530*/  @P0 STG.E.U16 desc[UR36][R4.64+0x2], R8 ;  /* 0x0000020804000986 */ /* 0x0001e8000c101524 */
[----:B0-----:R-:W2:Y:S04]  /*3c540*/  LDL.LU R4, [R1+0xc10] ;  /* 0x000c100001047983 */ /* 0x001ea80000300800 */
[----:B------:R-:W4:Y:S04]  /*3c550*/  LDL.LU R5, [R1+0xc14] ;  /* 0x000c140001057983 */ /* 0x000f280000300800 */
[----:B------:R-:W3:Y:S01]  /*3c560*/  LDL.LU R8, [R1+0xc18] ;  /* 0x000c180001087983 */ /* 0x000ee20000300800 */
[----:B------:R-:W-:-:S02]  /*3c570*/  ISETP.GT.AND P2, PT, R3, 0x8, PT ;  /* 0x000000080300780c */ /* 0x000fc40003f44270 */
[----:B------:R-:W-:Y:S02]  /*3c580*/  ISETP.GT.AND P3, PT, R3, 0x9, PT ;  /* 0x000000090300780c */ /* 0x000fe40003f64270 */
[C---:B------:R-:W-:Y:S02]  /*3c590*/  ISETP.GT.AND P0, PT, R0.reuse, RZ, P2 ;  /* 0x000000ff0000720c */ /* 0x040fe40001704270 */
[C---:B------:R-:W-:Y:S02]  /*3c5a0*/  ISETP.GT.AND P1, PT, R0.reuse, RZ, P3 ;  /* 0x000000ff0000720c */ /* 0x040fe40001f24270 */
[----:B------:R-:W-:Y:S01]  /*3c5b0*/  ISETP.GT.AND P2, PT, R0, 0x8, P2 ;  /* 0x000000080000780c */ /* 0x000fe20001744270 */
[-C--:B--2---:R-:W-:Y:S01]  /*3c5c0*/  FMUL R4, R4, R2.reuse ;  /* 0x0000000204047220 */ /* 0x084fe20000400000 */
[----:B----4-:R-:W-:-:S04]  /*3c5d0*/  FMUL R5, R5, R2 ;  /* 0x0000000205057220 */ /* 0x010fc80000400000 */
[----:B------:R-:W-:Y:S01]  /*3c5e0*/  F2FP.BF16.F32.PACK_AB R4, RZ, R4 ;  /* 0x00000004ff04723e */ /* 0x000fe200000010ff */
[----:B---3--:R-:W-:Y:S01]  /*3c5f0*/  FMUL R8, R8, R2 ;  /* 0x0000000208087220 */ /* 0x008fe20000400000 */
[----:B------:R-:W-:Y:S02]  /*3c600*/  F2FP.BF16.F32.PACK_AB R5, RZ, R5 ;  /* 0x00000005ff05723e */ /* 0x000fe400000010ff */
[----:B------:R-:W-:Y:S02]  /*3c610*/  PRMT R9, R4, 0x7610, R9 ;  /* 0x0000761004097816 */ /* 0x000fe40000000009 */
[----:B------:R-:W-:Y:S01]  /*3c620*/  F2FP.BF16.F32.PACK_AB R4, RZ, R8 ;  /* 0x00000008ff04723e */ /* 0x000fe200000010ff */
[----:B------:R0:W-:Y:S03]  /*3c630*/  @P1 STG.E.U16 desc[UR36][R10.64+0x12], R5 ;  /* 0x000012050a001986 */ /* 0x0001e6000c101524 */
[----:B------:R-:W-:Y:S01]  /*3c640*/  PRMT R8, R4, 0x7610, R8 ;  /* 0x0000761004087816 */ /* 0x000fe20000000008 */
[----:B------:R-:W-:Y:S01]  /*3c650*/  @P2 IMAD.MOV.U32 R4, RZ, RZ, R6 ;  /* 0x000000ffff042224 */ /* 0x000fe200078e0006 */
[----:B------:R1:W-:Y:S01]  /*3c660*/  @P0 STG.E.U16 desc[UR36][R10.64+0x10], R9 ;  /* 0x000010090a000986 */ /* 0x0003e2000c101524 */
[----:B0-----:R-:W-:-:S03]  /*3c670*/  @P2 IMAD.MOV.U32 R5, RZ, RZ, R7 ;  /* 0x000000ffff052224 */ /* 0x001fc600078e0007 */
[----:B-1----:R-:W2:Y:S04]  /*3c680*/  LDL.LU R9, [R1+0xc94] ;  /* 0x000c940001097983 */ /* 0x002ea80000300800 */
[----:B------:R0:W-:Y:S04]  /*3c690*/  @P2 STG.E.U16 desc[UR36][R4.64+0x10], R8 ;  /* 0x0000100804002986 */ /* 0x0001e8000c101524 */
[----:B0-----:R-:W3:Y:S01]  /*3c6a0*/  LDL.LU R5, [R1+0xc1c] ;  /* 0x000c1c0001057983 */ /* 0x001ee20000300800 */
[----:B------:R-:W-:Y:S01]  /*3c6b0*/  ISETP.GT.AND P0, PT, R0, 0x8, P3 ;  /* 0x000000080000780c */ /* 0x000fe20001f04270 */
[----:B---3--:R-:W-:-:S05]  /*3c6c0*/  FMUL R4, R5, R2 ;  /* 0x0000000205047220 */ /* 0x008fca0000400000 */
[----:B------:R-:W-:-:S07]  /*3c6d0*/  F2FP.BF16.F32.PACK_AB R4, RZ, R4 ;  /* 0x00000004ff04723e */ /* 0x000fce00000010ff */
[----:B------:R-:W-:Y:S01]  /*3c6e0*/  @P0 IMAD.MOV.U32 R5, RZ, RZ, R7 ;  /* 0x000000ffff050224 */ /* 0x000fe200078e0007 */
[----:B------:R-:W-:Y:S01]  /*3c6f0*/  PRMT R8, R4, 0x7610, R8 ;  /* 0x0000761004087816 */ /* 0x000fe20000000008 */
[----:B------:R-:W-:-:S05]  /*3c700*/  @P0 IMAD.MOV.U32 R4, RZ, RZ, R6 ;  /* 0x000000ffff040224 */ /* 0x000fca00078e0006 */
[----:B------:R0:W-:Y:S04]  /*3c710*/  @P0 STG.E.U16 desc[UR36][R4.64+0x12], R8 ;  /* 0x0000120804000986 */ /* 0x0001e8000c101524 */
[----:B0-----:R-:W3:Y:S01]  /*3c720*/  LDL.LU R4, [R1+0xc20] ;  /* 0x000c200001047983 */ /* 0x001ee20000300800 */
[----:B------:R-:W-:-:S03]  /*3c730*/  ISETP.GT.AND P2, PT, R3, 0x10, PT ;  /* 0x000000100300780c */ /* 0x000fc60003f44270 */
[----:B------:R-:W4:Y:S01]  /*3c740*/  LDL.LU R5, [R1+0xc28] ;  /* 0x000c280001057983 */ /* 0x000f220000300800 */
[----:B------:R-:W-:Y:S01]  /*3c750*/  ISETP.GT.AND P0, PT, R0, RZ, P2 ;  /* 0x000000ff0000720c */ /* 0x000fe20001704270 */
[----:B---3--:R-:W-:-:S05]  /*3c760*/  FMUL R4, R4, R2 ;  /* 0x0000000204047220 */ /* 0x008fca0000400000 */
[----:B------:R-:W-:-:S07]  /*3c770*/  F2FP.BF16.F32.PACK_AB R4, RZ, R4 ;  /* 0x00000004ff04723e */ /* 0x000fce00000010ff */
[----:B------:R0:W-:Y:S04]  /*3c780*/  @P0 STG.E.U16 desc[UR36][R10.64+0x20], R4 ;  /* 0x000020040a000986 */ /* 0x0001e8000c101524 */
[----:B0-----:R-:W3:Y:S01]  /*3c790*/  LDL.LU R4, [R1+0xc24] ;  /* 0x000c240001047983 */ /* 0x001ee20000300800 */
[----:B------:R-:W-:-:S04]  /*3c7a0*/  ISETP.GT.AND P1, PT, R3, 0x11, PT ;  /* 0x000000110300780c */ /* 0x000fc80003f24270 */
[----:B------:R-:W-:Y:S01]  /*3c7b0*/  ISETP.GT.AND P0, PT, R0, RZ, P1 ;  /* 0x000000ff0000720c */ /* 0x000fe20000f04270 */
[----:B---3--:R-:W-:-:S05]  /*3c7c0*/  FMUL R4, R4, R2 ;  /* 0x0000000204047220 */ /* 0x008fca0000400000 */
[----:B------:R-:W-:-:S07]  /*3c7d0*/  F2FP.BF16.F32.PACK_AB R4, RZ, R4 ;  /* 0x00000004ff04723e */ /* 0x000fce00000010ff */
[----:B------:R4:W-:Y:S01]  /*3c7e0*/  @P0 STG.E.U16 desc[UR36][R10.64+0x22], R4 ;  /* 0x000022040a000986 */ /* 0x0009e2000c101524 */
[----:B------:R-:W-:Y:S01]  /*3c7f0*/  ISETP.GT.AND P0, PT, R0, 0x8, P2 ;  /* 0x000000080000780c */ /* 0x000fe20001704270 */
[----:B----4-:R-:W-:-:S05]  /*3c800*/  FMUL R4, R5, R2 ;  /* 0x0000000205047220 */ /* 0x010fca0000400000 */
[----:B------:R-:W-:-:S07]  /*3c810*/  F2FP.BF16.F32.PACK_AB R4, RZ, R4 ;  /* 0x00000004ff04723e */ /* 0x000fce00000010ff */
[----:B------:R-:W-:Y:S01]  /*3c820*/  @P0 IMAD.MOV.U32 R5, RZ, RZ, R7 ;  /* 0x000000ffff050224 */ /* 0x000fe200078e0007 */
[----:B------:R-:W-:Y:S01]  /*3c830*/  PRMT R8, R4, 0x7610, R8 ;  /* 0x0000761004087816 */ /* 0x000fe20000000008 */
[----:B------:R-:W-:-:S05]  /*3c840*/  @P0 IMAD.MOV.U32 R4, RZ, RZ, R6 ;  /* 0x000000ffff040224 */ /* 0x000fca00078e0006 */
        /* <DEDUP_REMOVED lines=178> */
[----:B------:R-:W-:-:S04]  /*3d370*/  ISETP.GT.AND P2, PT, R3, 0x48, PT ;  /* 0x000000480300780c */ /* 0x000fc80003f44270 */
[----:B------:R-:W-:Y:S02]  /*3d380*/  ISETP.GT.AND P0, PT, R0, RZ, P2 ;  /* 0x000000ff0000720c */ /* 0x000fe40001704270 */
[----:B------:R-:W-:Y:S01]  /*3d390*/  ISETP.GT.AND P1, PT, R3, 0x49, PT ;  /* 0x000000490300780c */ /* 0x000fe20003f24270 */
[----:B---3--:R-:W-:-:S05]  /*3d3a0*/  FMUL R4, R5, R2 ;  /* 0x0000000205047220 */ /* 0x008fca0000400000 */
[----:B------:R-:W-:-:S05]  /*3d3b0*/  F2FP.BF16.F32.PACK_AB R4, RZ, R4 ;  /* 0x00000004ff04723e */ /* 0x000fca00000010ff */
[----:B------:R2:W-:Y:S01]  /*3d3c0*/  @P0 STG.E.U16 desc[UR36][R10.64+0x90], R4 ;  /* 0x000090040a000986 */ /* 0x0005e2000c101524 */
[----:B------:R-:W-:Y:S01]  /*3d3d0*/  ISETP.GT.AND P0, PT, R0, RZ, P1 ;  /* 0x000000ff0000720c */ /* 0x000fe20000f04270 */
[----:B--2---:R-:W-:-:S05]  /*3d3e0*/  FMUL R4, R9, R2 ;  /* 0x0000000209047220 */ /* 0x004fca0000400000 */
[----:B------:R-:W-:-:S07]  /*3d3f0*/  F2FP.BF16.F32.PACK_AB R4, RZ, R4 ;  /* 0x00000004ff04723e */ /* 0x000fce00000010ff */
[----:B------:R5:W-:Y:S01]  /*3d400*/  @P0 STG.E.U16 desc[UR36][R10.64+0x92], R4 ;  /* 0x000092040a000986 */ /* 0x000be2000c101524 */
[----:B------:R-:W-:Y:S01]  /*3d410*/  ISETP.GT.AND P0, PT, R0, 0x8, P2 ;  /* 0x000000080000780c */ /* 0x000fe20001704270 */
[----:B-----5:R-:W-:-:S05]  /*3d420*/  FMUL R4, R20, R2 ;  /* 0x0000000214047220 */ /* 0x020fca0000400000 */
[----:B------:R-:W-:-:S07]  /*3d430*/  F2FP.BF16.F32.PACK_AB R4, RZ, R4 ;  /* 0x00000004ff04723e */ /* 0x000fce00000010ff */
[----:B------:R-:W-:Y:S01]  /*3d440*/  @P0 IMAD.MOV.U32 R5, RZ, RZ, R7 ;  /* 0x000000ffff050224 */ /* 0x000fe200078e0007 */
[----:B------:R-:W-:Y:S01]  /*3d450*/  PRMT R8, R4, 0x7610, R8 ;  /* 0x0000761004087816 */ /* 0x000fe20000000008 */
[----:B------:R-:W-:-:S05]  /*3d460*/  @P0 IMAD.MOV.U32 R4, RZ, RZ, R6 ;  /* 0x000000ffff040224 */ /* 0x000fca00078e0006 */
[----:B------:R0:W-:Y:S01]  /*3d470*/  @P0 STG.E.U16 desc[UR36][R4.64+0x90], R8 ;  /* 0x0000900804000986 */ /* 0x0001e2000c101524 */
[----:B------:R-:W-:Y:S01]  /*3d480*/  ISETP.GT.AND P0, PT, R0, 0x8, P1 ;  /* 0x000000080000780c */ /* 0x000fe20000f04270 */
[----:B0-----:R-:W-:-:S05]  /*3d490*/  FMUL R4, R235, R2 ;  /* 0x00000002eb047220 */ /* 0x001fca0000400000 */
[----:B------:R-:W-:-:S07]  /*3d4a0*/  F2FP.BF16.F32.PACK_AB R4, RZ, R4 ;  /* 0x00000004ff04723e */ /* 0x000fce00000010ff */
[----:B------:R-:W-:Y:S01]  /*3d4b0*/  @P0 IMAD.MOV.U32 R5, RZ, RZ, R7 ;  /* 0x000000ffff050224 */ /* 0x000fe200078e0007 */
[----:B------:R-:W-:Y:S01]  /*3d4c0*/  PRMT R8, R4, 0x7610, R8 ;  /* 0x0000761004087816 */ /* 0x000fe20000000008 */
[----:B------:R-:W-:Y:S01]  /*3d4d0*/  @P0 IMAD.MOV.U32 R4, RZ, RZ, R6 ;  /* 0x000000ffff040224 */ /* 0x000fe200078e0006 */
[----:B------:R-:W-:-:S04]  /*3d4e0*/  ISETP.GT.AND P2, PT, R3, 0x50, PT ;  /* 0x000000500300780c */ /* 0x000fc80003f44270 */
[----:B------:R0:W-:Y:S01]  /*3d4f0*/  @P0 STG.E.U16 desc[UR36][R4.64+0x92], R8 ;  /* 0x0000920804000986 */ /* 0x0001e2000c101524 */
[----:B------:R-:W-:Y:S02]  /*3d500*/  ISETP.GT.AND P0, PT, R0, RZ, P2 ;  /* 0x000000ff0000720c */ /* 0x000fe40001704270 */
[----:B------:R-:W-:Y:S01]  /*3d510*/  ISETP.GT.AND P1, PT, R3, 0x51, PT ;  /* 0x000000510300780c */ /* 0x000fe20003f24270 */
[----:B0-----:R-:W-:-:S05]  /*3d520*/  FMUL R4, R234, R2 ;  /* 0x00000002ea047220 */ /* 0x001fca0000400000 */
[----:B------:R-:W-:-:S05]  /*3d530*/  F2FP.BF16.F32.PACK_AB R4, RZ, R4 ;  /* 0x00000004ff04723e */ /* 0x000fca00000010ff */
[----:B------:R0:W-:Y:S01]  /*3d540*/  @P0 STG.E.U16 desc[UR36][R10.64+0xa0], R4 ;  /* 0x0000a0040a000986 */ /* 0x0001e2000c101524 */
[----:B------:R-:W-:Y:S01]  /*3d550*/  ISETP.GT.AND P0, PT, R0, RZ, P1 ;  /* 0x000000ff0000720c */ /* 0x000fe20000f04270 */
[----:B0-----:R-:W-:-:S05]  /*3d560*/  FMUL R4, R233, R2 ;  /* 0x00000002e9047220 */ /* 0x001fca0000400000 */
[----:B------:R-:W-:-:S07]  /*3d570*/  F2FP.BF16.F32.PACK_AB R4, RZ, R4 ;  /* 0x00000004ff04723e */ /* 0x000fce00000010ff */
[----:B------:R0:W-:Y:S01]  /*3d580*/  @P0 STG.E.U16 desc[UR36][R10.64+0xa2], R4 ;  /* 0x0000a2040a000986 */ /* 0x0001e2000c101524 */
[----:B------:R-:W-:Y:S01]  /*3d590*/  ISETP.GT.AND P0, PT, R0, 0x8, P2 ;  /* 0x000000080000780c */ /* 0x000fe20001704270 */
[----:B0-----:R-:W-:-:S05]  /*3d5a0*/  FMUL R4, R232, R2 ;  /* 0x00000002e8047220 */ /* 0x001fca0000400000 */
        /* <DEDUP_REMOVED lines=131> */
[----:B------:R-:W-:-:S04]  /*3dde0*/  USHF.L.U64.HI UR10, UR6, 0x8, UR7 ;  /* 0x00000008060a7899 */ /* 0x000fc80008010207 */
[----:B------:R0:W-:Y:S01]  /*3ddf0*/  @P0 STG.E.U16 desc[UR36][R4.64+0xf2], R8 ;  /* 0x0000f20804000986 */ /* 0x0001e2000c101524 */
[----:B------:R-:W-:Y:S01]  /*3de00*/  ISETP.GT.AND P2, PT, R3, 0x80, PT ;  /* 0x000000800300780c */ /* 0x000fe20003f44270 */
[----:B0-----:R-:W-:-:S05]  /*3de10*/  IMAD.U32 R8, RZ, RZ, UR6 ;  /* 0x00000006ff087e24 */ /* 0x001fca000f8e00ff */
[----:B------:R-:W-:-:S04]  /*3de20*/  LEA R8, P0, R8, R10, 0x8 ;  /* 0x0000000a08087211 */ /* 0x000fc800078040ff */
[----:B------:R-:W-:Y:S02]  /*3de30*/  IADD3.X R9, R11, UR10, RZ, P0, !PT ;  /* 0x0000000a0b097c10 */ /* 0x000fe400087fe4ff */
[----:B------:R-:W-:Y:S01]  /*3de40*/  ISETP.GT.AND P0, PT, R0, RZ, P2 ;  /* 0x000000ff0000720c */ /* 0x000fe20001704270 */
[----:B------:R-:W-:Y:S01]  /*3de50*/  FMUL R4, R210, R2 ;  /* 0x00000002d2047220 */ /* 0x000fe20000400000 */
[----:B------:R-:W-:-:S04]  /*3de60*/  ISETP.GT.AND P1, PT, R3, 0x81, PT ;  /* 0x000000810300780c */ /* 0x000fc80003f24270 */
[----:B------:R-:W-:-:S07]  /*3de70*/  F2FP.BF16.F32.PACK_AB R4, RZ, R4 ;  /* 0x00000004ff04723e */ /* 0x000fce00000010ff */
        /* <DEDUP_REMOVED lines=331> */
[----:B------:R-:W-:-:S04]  /*3f330*/  ISETP.GT.AND P0, PT, R3, 0xf0, PT ;  /* 0x000000f00300780c */ /* 0x000fc80003f04270 */
[----:B------:R-:W-:Y:S01]  /*3f340*/  ISETP.GT.AND P1, PT, R0, RZ, P0 ;  /* 0x000000ff0000720c */ /* 0x000fe20000724270 */
[----:B0-----:R-:W-:Y:S01]  /*3f350*/  FMUL R4, R153, R2 ;  /* 0x0000000299047220 */ /* 0x001fe20000400000 */
        /* <DEDUP_REMOVED lines=15> */
[----:B0-----:R-:W-:-:S12]  /*3f450*/  FMUL R4, R22, R2 ;  /* 0x0000000216047220 */ /* 0x001fd80000400000 */
[----:B------:R-:W-:Y:S01]  /*3f460*/  @P1 IMAD.MOV.U32 R5, RZ, RZ, R7 ;  /* 0x000000ffff051224 */ /* 0x000fe200078e0007 */
[----:B------:R-:W-:Y:S01]  /*3f470*/  ISETP.GT.AND P2, PT, R3, 0xf8, PT ;  /* 0x000000f80300780c */ /* 0x000fe20003f44270 */
[----:B------:R-:W-:Y:S01]  /*3f480*/  USHF.L.U64.HI UR10, UR6, 0x9, UR7 ;  /* 0x00000009060a7899 */ /* 0x000fe20008010207 */
[----:B------:R-:W-:Y:S01]  /*3f490*/  F2FP.BF16.F32.PACK_AB R4, RZ, R4 ;  /* 0x00000004ff04723e */ /* 0x000fe200000010ff */
[----:B------:R-:W2:Y:S03]  /*3f4a0*/  LDL.LU R22, [R1+0xa00] ;  /* 0x000a000001167983 */ /* 0x000ea60000300800 */
[----:B------:R-:W-:Y:S01]  /*3f4b0*/  PRMT R12, R4, 0x7610, R12 ;  /* 0x00007610040c7816 */ /* 0x000fe2000000000c */
[----:B------:R-:W-:-:S05]  /*3f4c0*/  @P1 IMAD.MOV.U32 R4, RZ, RZ, R6 ;  /* 0x000000ffff041224 */ /* 0x000fca00078e0006 */
[----:B------:R0:W-:Y:S01]  /*3f4d0*/  @P1 STG.E.U16 desc[UR36][R4.64+0x1e2], R12 ;  /* 0x0001e20c04001986 */ /* 0x0001e2000c101524 */
[----:B------:R-:W-:Y:S01]  /*3f4e0*/  ISETP.GT.AND P1, PT, R0, RZ, P2 ;  /* 0x000000ff0000720c */ /* 0x000fe20001724270 */
[----:B0-----:R-:W-:-:S05]  /*3f4f0*/  FMUL R4, R21, R2 ;  /* 0x0000000215047220 */ /* 0x001fca0000400000 */
[----:B------:R-:W-:-:S07]  /*3f500*/  F2FP.BF16.F32.PACK_AB R4, RZ, R4 ;  /* 0x00000004ff04723e */ /* 0x000fce00000010ff */
[----:B------:R0:W-:Y:S01]  /*3f510*/  @P1 STG.E.U16 desc[UR36][R10.64+0x1f0], R4 ;  /* 0x0001f0040a001986 */ /* 0x0001e2000c101524 */
[----:B------:R-:W-:-:S04]  /*3f520*/  ISETP.GT.AND P1, PT, R3, 0xf9, PT ;  /* 0x000000f90300780c */ /* 0x000fc80003f24270 */
[----:B------:R-:W-:Y:S01]  /*3f530*/  ISETP.GT.AND P6, PT, R0, RZ, P1 ;  /* 0x000000ff0000720c */ /* 0x000fe20000fc4270 */
[----:B0-----:R-:W-:-:S05]  /*3f540*/  FMUL R4, R15, R2 ;  /* 0x000000020f047220 */ /* 0x001fca0000400000 */
[----:B------:R-:W-:-:S07]  /*3f550*/  F2FP.BF16.F32.PACK_AB R4, RZ, R4 ;  /* 0x00000004ff04723e */ /* 0x000fce00000010ff */
[----:B------:R0:W-:Y:S02]  /*3f560*/  @P6 STG.E.U16 desc[UR36][R10.64+0x1f2], R4 ;  /* 0x0001f2040a006986 */ /* 0x0001e4000c101524 */
[----:B0-----:R-:W-:-:S05]  /*3f570*/  IMAD.U32 R4, RZ, RZ, UR6 ;  /* 0x00000006ff047e24 */ /* 0x001fca000f8e00ff */
[----:B------:R-:W-:-:S04]  /*3f580*/  LEA R4, P6, R4, R10, 0x9 ;  /* 0x0000000a04047211 */ /* 0x000fc800078c48ff */
[----:B------:R-:W-:Y:S02]  /*3f590*/  IADD3.X R5, R11, UR10, RZ, P6, !PT ;  /* 0x0000000a0b057c10 */ /* 0x000fe4000b7fe4ff */
[----:B------:R-:W-:Y:S01]  /*3f5a0*/  ISETP.GT.AND P6, PT, R0, 0x8, P2 ;  /* 0x000000080000780c */ /* 0x000fe200017c4270 */
[----:B------:R-:W-:-:S05]  /*3f5b0*/  FMUL R12, R14, R2 ;  /* 0x000000020e0c7220 */ /* 0x000fca0000400000 */
[----:B------:R-:W-:-:S07]  /*3f5c0*/  F2FP.BF16.F32.PACK_AB R12, RZ, R12 ;  /* 0x0000000cff0c723e */ /* 0x000fce00000010ff */
[----:B------:R0:W-:Y:S02]  /*3f5d0*/  @P6 STG.E.U16 desc[UR36][R6.64+0x1f0], R12 ;  /* 0x0001f00c06006986 */ /* 0x0001e4000c101524 */
[----:B0-----:R-:W-:Y:S02]  /*3f5e0*/  FMUL R12, R13, R2 ;  /* 0x000000020d0c7220 */ /* 0x001fe40000400000 */
[----:B------:R-:W3:Y:S04]  /*3f5f0*/  LDL.LU R13, [R1+0xa04] ;  /* 0x000a0400010d7983 */ /* 0x000ee80000300800 */
[----:B------:R-:W4:Y:S04]  /*3f600*/  LDL.LU R14, [R1+0xa08] ;  /* 0x000a0800010e7983 */ /* 0x000f280000300800 */
[----:B------:R-:W5:Y:S04]  /*3f610*/  LDL.LU R20, [R1+0xab0] ;  /* 0x000ab00001147983 */ /* 0x000f680000300800 */
[----:B------:R-:W5:Y:S04]  /*3f620*/  LDL.LU R235, [R1+0xab4] ;  /* 0x000ab40001eb7983 */ /* 0x000f680000300800 */
[----:B------:R-:W5:Y:S04]  /*3f630*/  LDL.LU R234, [R1+0xab8] ;  /* 0x000ab80001ea7983 */ /* 0x000f680000300800 */
[----:B------:R-:W5:Y:S04]  /*3f640*/  LDL.LU R233, [R1+0xabc] ;  /* 0x000abc0001e97983 */ /* 0x000f680000300800 */
[----:B------:R-:W5:Y:S04]  /*3f650*/  LDL.LU R232, [R1+0xac0] ;  /* 0x000ac00001e87983 */ /* 0x000f680000300800 */
[----:B------:R-:W5:Y:S01]  /*3f660*/  LDL.LU R231, [R1+0xac4] ;  /* 0x000ac40001e77983 */ /* 0x000f620000300800 */
[----:B------:R-:W-:-:S03]  /*3f670*/  ISETP.GT.AND P6, PT, R0, 0x8, P1 ;  /* 0x000000080000780c */ /* 0x000fc60000fc4270 */
[----:B------:R-:W5:Y:S04]  /*3f680*/  LDL.LU R230, [R1+0xac8] ;  /* 0x000ac80001e67983 */ /* 0x000f680000300800 */
[----:B------:R-:W5:Y:S04]  /*3f690*/  LDL.LU R229, [R1+0xacc] ;  /* 0x000acc0001e57983 */ /* 0x000f680000300800 */
[----:B------:R-:W5:Y:S04]  /*3f6a0*/  LDL.LU R228, [R1+0xad0] ;  /* 0x000ad00001e47983 */ /* 0x000f680000300800 */
[----:B------:R-:W5:Y:S04]  /*3f6b0*/  LDL.LU R227, [R1+0xad4] ;  /* 0x000ad40001e37983 */ /* 0x000f680000300800 */
[----:B------:R-:W5:Y:S04]  /*3f6c0*/  LDL.LU R226, [R1+0xad8] ;  /* 0x000ad80001e27983 */ /* 0x000f680000300800 */
[----:B------:R-:W5:Y:S04]  /*3f6d0*/  LDL.LU R225, [R1+0xadc] ;  /* 0x000adc0001e17983 */ /* 0x000f680000300800 */
[----:B------:R-:W5:Y:S04]  /*3f6e0*/  LDL.LU R224, [R1+0xae0] ;  /* 0x000ae00001e07983 */ /* 0x000f680000300800 */
[----:B------:R-:W5:Y:S01]  /*3f6f0*/  LDL.LU R223, [R1+0xae4] ;  /* 0x000ae40001df7983 */ /* 0x000f620000300800 */
[----:B------:R-:W-:-:S03]  /*3f700*/  F2FP.BF16.F32.PACK_AB R12, RZ, R12 ;  /* 0x0000000cff0c723e */ /* 0x000fc600000010ff */
[----:B------:R-:W5:Y:S04]  /*3f710*/  LDL.LU R222, [R1+0xae8] ;  /* 0x000ae80001de7983 */ /* 0x000f680000300800 */
        /* <DEDUP_REMOVED lines=8> */
[----:B------:R2:W-:Y:S01]  /*3f7a0*/  @P6 STG.E.U16 desc[UR36][R6.64+0x1f2], R12 ;  /* 0x0001f20c06006986 */ /* 0x0005e2000c101524 */
        /* <DEDUP_REMOVED lines=25> */
[----:B--2---:R-:W-:-:S03]  /*3f940*/  FMUL R12, R22, R2 ;  /* 0x00000002160c7220 */ /* 0x004fc60000400000 */
[----:B------:R-:W2:Y:S02]  /*3f950*/  LDL.LU R189, [R1+0xb6c] ;  /* 0x000b6c0001bd7983 */ /* 0x000ea40000300800 */
[----:B------:R-:W-:Y:S02]  /*3f960*/  F2FP.BF16.F32.PACK_AB R12, RZ, R12 ;  /* 0x0000000cff0c723e */ /* 0x000fe400000010ff */
[----:B------:R-:W2:Y:S04]  /*3f970*/  LDL.LU R188, [R1+0xb70] ;  /* 0x000b700001bc7983 */ /* 0x000ea80000300800 */
[----:B------:R3:W-:Y:S01]  /*3f980*/  @P6 STG.E.U16 desc[UR36][R8.64], R12 ;  /* 0x0000000c08006986 */ /* 0x0007e2000c101524 */
[----:B------:R-:W-:-:S03]  /*3f990*/  ISETP.GT.AND P6, PT, R3, 0x1, PT ;  /* 0x000000010300780c */ /* 0x000fc60003fc4270 */
[----:B------:R-:W2:Y:S01]  /*3f9a0*/  LDL.LU R187, [R1+0xb74] ;  /* 0x000b740001bb7983 */ /* 0x000ea20000300800 */
[----:B------:R-:W-:-:S03]  /*3f9b0*/  ISETP.GT.AND P6, PT, R0, 0x80, P6 ;  /* 0x000000800000780c */ /* 0x000fc600037c4270 */
[----:B------:R-:W2:Y:S04]  /*3f9c0*/  LDL.LU R186, [R1+0xb78] ;  /* 0x000b780001ba7983 */ /* 0x000ea80000300800 */
        /* <DEDUP_REMOVED lines=19> */
[----:B------:R-:W2:Y:S01]  /*3fb00*/  LDL.LU R166, [R1+0xbc8] ;  /* 0x000bc80001a67983 */ /* 0x000ea20000300800 */
[----:B---3--:R-:W-:-:S03]  /*3fb10*/  FMUL R12, R13, R2 ;  /* 0x000000020d0c7220 */ /* 0x008fc60000400000 */
[----:B------:R-:W3:Y:S02]  /*3fb20*/  LDL.LU R165, [R1+0xbcc] ;  /* 0x000bcc0001a57983 */ /* 0x000ee40000300800 */
[----:B------:R-:W-:Y:S02]  /*3fb30*/  F2FP.BF16.F32.PACK_AB R12, RZ, R12 ;  /* 0x0000000cff0c723e */ /* 0x000fe400000010ff */
[----:B------:R-:W3:Y:S04]  /*3fb40*/  LDL.LU R163, [R1+0xbd0] ;  /* 0x000bd00001a37983 */ /* 0x000ee80000300800 */
[----:B------:R0:W-:Y:S01]  /*3fb50*/  @P6 STG.E.U16 desc[UR36][R8.64+0x2], R12 ;  /* 0x0000020c08006986 */ /* 0x0001e2000c101524 */
[----:B----4-:R-:W-:-:S03]  /*3fb60*/  FMUL R14, R14, R2 ;  /* 0x000000020e0e7220 */ /* 0x010fc60000400000 */
[----:B------:R-:W4:Y:S04]  /*3fb70*/  LDL.LU R162, [R1+0xbd4] ;  /* 0x000bd40001a27983 */ /* 0x000f280000300800 */
[----:B------:R-:W4:Y:S01]  /*3fb80*/  LDL.LU R161, [R1+0xbd8] ;  /* 0x000bd80001a17983 */ /* 0x000f220000300800 */
[----:B0-----:R-:W-:-:S03]  /*3fb90*/  IADD3 R12, P6, R8, UR5, RZ ;  /* 0x00000005080c7c10 */ /* 0x001fc6000ffde0ff */
[----:B------:R-:W4:Y:S01]  /*3fba0*/  LDL.LU R160, [R1+0xbdc] ;  /* 0x000bdc0001a07983 */ /* 0x000f220000300800 */
[----:B------:R-:W-:-:S03]  /*3fbb0*/  IADD3.X R13, R9, UR4, RZ, P6, !PT ;  /* 0x00000004090d7c10 */ /* 0x000fc6000b7fe4ff */
[----:B------:R-:W4:Y:S01]  /*3fbc0*/  LDL.LU R159, [R1+0xbe0] ;  /* 0x000be000019f7983 */ /* 0x000f220000300800 */
[----:B------:R-:W-:Y:S02]  /*3fbd0*/  IADD3 R22, P6, R8, UR5, RZ ;  /* 0x0000000508167c10 */ /* 0x000fe4000ffde0ff */
[----:B------:R-:W-:Y:S01]  /*3fbe0*/  F2FP.BF16.F32.PACK_AB R14, RZ, R14 ;  /* 0x0000000eff0e723e */ /* 0x000fe200000010ff */
[----:B------:R-:W4:Y:S01]  /*3fbf0*/  LDL.LU R158, [R1+0xbe4] ;  /* 0x000be400019e7983 */ /* 0x000f220000300800 */
[----:B------:R-:W-:Y:S02]  /*3fc00*/  IADD3.X R23, R9, UR4, RZ, P6, !PT ;  /* 0x0000000409177c10 */ /* 0x000fe4000b7fe4ff */
[----:B------:R-:W-:Y:S01]  /*3fc10*/  IADD3 R152, P6, R4, UR5, RZ ;  /* 0x0000000504987c10 */ /* 0x000fe2000ffde0ff */
[----:B------:R-:W4:Y:S03]  /*3fc20*/  LDL.LU R157, [R1+0xbe8] ;  /* 0x000be800019d7983 */ /* 0x000f260000300800 */
[----:B------:R-:W-:Y:S01]  /*3fc30*/  IADD3.X R153, R5, UR4, RZ, P6, !PT ;  /* 0x0000000405997c10 */ /* 0x000fe2000b7fe4ff */
[----:B------:R-:W4:Y:S01]  /*3fc40*/  LDL.LU R156, [R1+0xbec] ;  /* 0x000bec00019c7983 */ /* 0x000f220000300800 */
[----:B------:R-:W-:-:S03]  /*3fc50*/  ISETP.GT.AND P6, PT, R0, 0x88, P5 ;  /* 0x000000880000780c */ /* 0x000fc60002fc4270 */
[----:B------:R-:W4:Y:S04]  /*3fc60*/  LDL.LU R155, [R1+0xbf0] ;  /* 0x000bf000019b7983 */ /* 0x000f280000300800 */
[----:B------:R-:W4:Y:S04]  /*3fc70*/  LDL.LU R154, [R1+0xbf4] ;  /* 0x000bf400019a7983 */ /* 0x000f280000300800 */
[----:B------:R-:W4:Y:S04]  /*3fc80*/  LDL.LU R21, [R1+0xbf8] ;  /* 0x000bf80001157983 */ /* 0x000f280000300800 */
[----:B------:R-:W4:Y:S04]  /*3fc90*/  LDL.LU R15, [R1+0xbfc] ;  /* 0x000bfc00010f7983 */ /* 0x000f280000300800 */
[----:B------:R0:W-:Y:S04]  /*3fca0*/  @P6 STG.E.U16 desc[UR36][R12.64], R14 ;  /* 0x0000000e0c006986 */ /* 0x0001e8000c101524 */
[----:B0-----:R-:W5:Y:S01]  /*3fcb0*/  LDL.LU R14, [R1+0xa0c] ;  /* 0x000a0c00010e7983 */ /* 0x001f620000300800 */
[----:B------:R-:W-:-:S04]  /*3fcc0*/  ISETP.GT.AND P6, PT, R3, 0x1, PT ;  /* 0x000000010300780c */ /* 0x000fc80003fc4270 */
[----:B------:R-:W-:Y:S01]  /*3fcd0*/  ISETP.GT.AND P6, PT, R0, 0x88, P6 ;  /* 0x000000880000780c */ /* 0x000fe200037c4270 */
[----:B-----5:R-:W-:-:S05]  /*3fce0*/  FMUL R14, R14, R2 ;  /* 0x000000020e0e7220 */ /* 0x020fca0000400000 */
[----:B------:R-:W-:-:S07]  /*3fcf0*/  F2FP.BF16.F32.PACK_AB R14, RZ, R14 ;  /* 0x0000000eff0e723e */ /* 0x000fce00000010ff */
        /* <DEDUP_REMOVED lines=240> */
[----:B------:R0:W-:Y:S01]  /*40c00*/  @P6 STG.E.U16 desc[UR36][R22.64+0xa2], R14 ;  /* 0x0000a20e16006986 */ /* 0x0001e2000c101524 */
[----:B------:R-:W-:-:S04]  /*40c10*/  ISETP.GT.AND P6, PT, R3, 0x58, PT ;  /* 0x000000580300780c */ /* 0x000fc80003fc4270 */
[----:B------:R-:W-:Y:S01]  /*40c20*/  ISETP.GT.AND P6, PT, R0, 0x80, P6 ;  /* 0x000000800000780c */ /* 0x000fe200037c4270 */
[----:B0-----:R-:W-:-:S05]  /*40c30*/  FMUL R14, R20, R2 ;  /* 0x00000002140e7220 */ /* 0x001fca0000400000 */
        /* <DEDUP_REMOVED lines=234> */
[----:B--2---:R-:W-:-:S05]  /*41ae0*/  FMUL R14, R189, R2 ;  /* 0x00000002bd0e7220 */ /* 0x004fca0000400000 */
        /* <DEDUP_REMOVED lines=119> */
[----:B---3--:R-:W-:-:S05]  /*42260*/  FMUL R14, R165, R2 ;  /* 0x00000002a50e7220 */ /* 0x008fca0000400000 */
[----:B------:R-:W-:-:S07]  /*42270*/  F2FP.BF16.F32.PACK_AB R14, RZ, R14 ;  /* 0x0000000eff0e723e */ /* 0x000fce00000010ff */
[----:B------:R0:W-:Y:S01]  /*42280*/  @P6 STG.E.U16 desc[UR36][R22.64+0x1c2], R14 ;  /* 0x0001c20e16006986 */ /* 0x0001e2000c101524 */
[----:B------:R-:W-:-:S04]  /*42290*/  ISETP.GT.AND P6, PT, R3, 0xe8, PT ;  /* 0x000000e80300780c */ /* 0x000fc80003fc4270 */
[----:B------:R-:W-:Y:S01]  /*422a0*/  ISETP.GT.AND P6, PT, R0, 0x80, P6 ;  /* 0x000000800000780c */ /* 0x000fe200037c4270 */
[----:B0-----:R-:W-:-:S05]  /*422b0*/  FMUL R14, R163, R2 ;  /* 0x00000002a30e7220 */ /* 0x001fca0000400000 */
[----:B------:R-:W-:-:S07]  /*422c0*/  F2FP.BF16.F32.PACK_AB R14, RZ, R14 ;  /* 0x0000000eff0e723e */ /* 0x000fce00000010ff */
[----:B------:R4:W-:Y:S01]  /*422d0*/  @P6 STG.E.U16 desc[UR36][R8.64+0x1d0], R14 ;  /* 0x0001d00e08006986 */ /* 0x0009e2000c101524 */
[----:B------:R-:W-:Y:S01]  /*422e0*/  ISETP.GT.AND P6, PT, R0, 0x80, P4 ;  /* 0x000000800000780c */ /* 0x000fe200027c4270 */
[----:B----4-:R-:W-:-:S05]  /*422f0*/  FMUL R14, R162, R2 ;  /* 0x00000002a20e7220 */ /* 0x010fca0000400000 */
        /* <DEDUP_REMOVED lines=36> */
[----:B0-----:R-:W-:Y:S02]  /*42540*/  FMUL R14, R21, R2 ;  /* 0x00000002150e7220 */ /* 0x001fe40000400000 */
[----:B------:R-:W2:Y:S03]  /*42550*/  LDL.LU R21, [R1+0x800] ;  /* 0x0008000001157983 */ /* 0x000ea60000300800 */
        /* <DEDUP_REMOVED lines=83> */
[----:B------:R-:W4:Y:S01]  /*42a90*/  LDL.LU R14, [R1+0x808] ;  /* 0x00080800010e7983 */ /* 0x000f220000300800 */
[----:B------:R-:W-:-:S02]  /*42aa0*/  ISETP.GT.AND P6, PT, R0, 0x88, P1 ;  /* 0x000000880000780c */ /* 0x000fc40000fc4270 */
[----:B------:R-:W-:-:S11]  /*42ab0*/  F2FP.BF16.F32.PACK_AB R12, RZ, R12 ;  /* 0x0000000cff0c723e */ /* 0x000fd600000010ff */
[----:B------:R2:W-:Y:S01]  /*42ac0*/  @P6 STG.E.U16 desc[UR36][R22.64+0x1f2], R12 ;  /* 0x0001f20c16006986 */ /* 0x0005e2000c101524 */
[----:B------:R-:W-:Y:S01]  /*42ad0*/  ISETP.GT.AND P6, PT, R0, 0x100, P5 ;  /* 0x000001000000780c */ /* 0x000fe20002fc4270 */
[----:B--2---:R-:W-:-:S05]  /*42ae0*/  FMUL R12, R21, R2 ;  /* 0x00000002150c7220 */ /* 0x004fca0000400000 */
[----:B------:R-:W-:-:S07]  /*42af0*/  F2FP.BF16.F32.PACK_AB R12, RZ, R12 ;  /* 0x0000000cff0c723e */ /* 0x000fce00000010ff */
[----:B------:R3:W-:Y:S01]  /*42b00*/  @P6 STG.E.U16 desc[UR36][R4.64], R12 ;  /* 0x0000000c04006986 */ /* 0x0007e2000c101524 */
[----:B------:R-:W-:-:S04]  /*42b10*/  ISETP.GT.AND P6, PT, R3, 0x1, PT ;  /* 0x000000010300780c */ /* 0x000fc80003fc4270 */
[----:B------:R-:W-:Y:S01]  /*42b20*/  ISETP.GT.AND P6, PT, R0, 0x100, P6 ;  /* 0x000001000000780c */ /* 0x000fe200037c4270 */
[----:B---3--:R-:W-:Y:S01]  /*42b30*/  FMUL R12, R15, R2 ;  /* 0x000000020f0c7220 */ /* 0x008fe20000400000 */
[----:B------:R-:W-:-:S04]  /*42b40*/  IMAD.U32 R154, RZ, RZ, UR6 ;  /* 0x00000006ff9a7e24 */ /* 0x000fc8000f8e00ff */
[----:B------:R-:W-:Y:S01]  /*42b50*/  F2FP.BF16.F32.PACK_AB R12, RZ, R12 ;  /* 0x0000000cff0c723e */ /* 0x000fe200000010ff */
[----:B------:R-:W-:Y:S01]  /*42b60*/  UIMAD UR10, UR7, 0x300, URZ ;  /* 0x00000300070a78a4 */ /* 0x000fe2000f8e023f */
[----:B------:R-:W-:-:S05]  /*42b70*/  IMAD.WIDE.U32 R154, R154, 0x300, R10 ;  /* 0x000003009a9a7825 */ /* 0x000fca00078e000a */
[----:B------:R0:W-:Y:S01]  /*42b80*/  @P6 STG.E.U16 desc[UR36][R4.64+0x2], R12 ;  /* 0x0000020c04006986 */ /* 0x0001e2000c101524 */
[----:B------:R-:W-:Y:S01]  /*42b90*/  IADD3 R20, P6, R4, UR5, RZ ;  /* 0x0000000504147c10 */ /* 0x000fe2000ffde0ff */
[----:B------:R-:W-:-:S03]  /*42ba0*/  VIADD R15, R155, UR10 ;  /* 0x0000000a9b0f7c36 */ /* 0x000fc60008000000 */
[----:B------:R-:W-:Y:S02]  /*42bb0*/  IADD3.X R21, R5, UR4, RZ, P6, !PT ;  /* 0x0000000405157c10 */ /* 0x000fe4000b7fe4ff */
[----:B0-----:R-:W-:-:S04]  /*42bc0*/  IADD3 R12, P6, R154, UR5, RZ ;  /* 0x000000059a0c7c10 */ /* 0x001fc8000ffde0ff */
[----:B------:R-:W-:Y:S02]  /*42bd0*/  IADD3.X R13, R15, UR4, RZ, P6, !PT ;  /* 0x000000040f0d7c10 */ /* 0x000fe4000b7fe4ff */
[----:B------:R-:W-:Y:S01]  /*42be0*/  ISETP.GT.AND P6, PT, R0, 0x108, P5 ;  /* 0x000001080000780c */ /* 0x000fe20002fc4270 */
[----:B----4-:R-:W-:-:S05]  /*42bf0*/  FMUL R14, R14, R2 ;  /* 0x000000020e0e7220 */ /* 0x010fca0000400000 */
[----:B------:R-:W-:-:S07]  /*42c00*/  F2FP.BF16.F32.PACK_AB R14, RZ, R14 ;  /* 0x0000000eff0e723e */ /* 0x000fce00000010ff */
[----:B------:R0:W-:Y:S04]  /*42c10*/  @P6 STG.E.U16 desc[UR36][R152.64], R14 ;  /* 0x0000000e98006986 */ /* 0x0001e8000c101524 */
[----:B0-----:R-:W2:Y:S01]  /*42c20*/  LDL.LU R14, [R1+0x80c] ;  /* 0x00080c00010e7983 */ /* 0x001ea20000300800 */
[----:B------:R-:W-:-:S04]  /*42c30*/  ISETP.GT.AND P6, PT, R3, 0x1, PT ;  /* 0x000000010300780c */ /* 0x000fc80003fc4270 */
[----:B------:R-:W-:Y:S01]  /*42c40*/  ISETP.GT.AND P6, PT, R0, 0x108, P6 ;  /* 0x000001080000780c */ /* 0x000fe200037c4270 */
[----:B--2---:R-:W-:-:S05]  /*42c50*/  FMUL R14, R14, R2 ;  /* 0x000000020e0e7220 */ /* 0x004fca0000400000 */
        /* <DEDUP_REMOVED lines=652> */
[----:B------:R0:W-:Y:S04]  /*45520*/  @P6 STG.E.U16 desc[UR36][R152.64+0x1f0], R14 ;  /* 0x0001f00e98006986 */ /* 0x0001e8000c101524 */
[----:B0-----:R-:W2:Y:S04]  /*45530*/  LDL.LU R152, [R1+0x6c0] ;  /* 0x0006c00001987983 */ /* 0x001ea80000300800 */
        /* <DEDUP_REMOVED lines=65> */
[----:B------:R-:W5:Y:S01]  /*45950*/  LDL.LU R171, [R1+0x7c4] ;  /* 0x0007c40001ab7983 */ /* 0x000f620000300800 */
[----:B------:R-:W-:-:S03]  /*45960*/  FMUL R14, R156, R2 ;  /* 0x000000029c0e7220 */ /* 0x000fc60000400000 */
        /* <DEDUP_REMOVED lines=15> */
[----:B------:R0:W-:Y:S04]  /*45a60*/  @P6 STG.E.U16 desc[UR36][R20.64+0x1f2], R14 ;  /* 0x0001f20e14006986 */ /* 0x0001e8000c101524 */
[----:B0-----:R-:W2:Y:S01]  /*45a70*/  LDL.LU R14, [R1+0x600] ;  /* 0x00060000010e7983 */ /* 0x001ea20000300800 */
[----:B------:R-:W-:Y:S01]  /*45a80*/  ISETP.GT.AND P6, PT, R0, 0x180, P5 ;  /* 0x000001800000780c */ /* 0x000fe20002fc4270 */
[----:B--2---:R-:W-:-:S05]  /*45a90*/  FMUL R14, R14, R2 ;  /* 0x000000020e0e7220 */ /* 0x004fca0000400000 */
[----:B------:R-:W-:-:S04]  /*45aa0*/  F2FP.BF16.F32.PACK_AB R14, RZ, R14 ;  /* 0x0000000eff0e723e */ /* 0x000fc800000010ff */
[----:B------:R-:W-:-:S03]  /*45ab0*/  PRMT R19, R14, 0x7610, R19 ;  /* 0x000076100e137816 */ /* 0x000fc60000000013 */
[----:B------:R-:W-:-:S05]  /*45ac0*/  @P6 IMAD.MOV.U32 R14, RZ, RZ, R154 ;  /* 0x000000ffff0e6224 */ /* 0x000fca00078e009a */
[----:B------:R0:W-:Y:S04]  /*45ad0*/  @P6 STG.E.U16 desc[UR36][R14.64], R19 ;  /* 0x000000130e006986 */ /* 0x0001e8000c101524 */
[----:B0-----:R-:W2:Y:S01]  /*45ae0*/  LDL.LU R14, [R1+0x604] ;  /* 0x00060400010e7983 */ /* 0x001ea20000300800 */
[----:B------:R-:W-:-:S04]  /*45af0*/  ISETP.GT.AND P6, PT, R3, 0x1, PT ;  /* 0x000000010300780c */ /* 0x000fc80003fc4270 */
[----:B------:R-:W-:Y:S01]  /*45b00*/  ISETP.GT.AND P6, PT, R0, 0x180, P6 ;  /* 0x000001800000780c */ /* 0x000fe200037c4270 */
[----:B--2---:R-:W-:-:S05]  /*45b10*/  FMUL R14, R14, R2 ;  /* 0x000000020e0e7220 */ /* 0x004fca0000400000 */
[----:B------:R-:W-:-:S04]  /*45b20*/  F2FP.BF16.F32.PACK_AB R14, RZ, R14 ;  /* 0x0000000eff0e723e */ /* 0x000fc800000010ff */
[----:B------:R-:W-:-:S03]  /*45b30*/  PRMT R19, R14, 0x7610, R19 ;  /* 0x000076100e137816 */ /* 0x000fc60000000013 */
[----:B------:R-:W-:-:S05]  /*45b40*/  @P6 IMAD.MOV.U32 R14, RZ, RZ, R154 ;  /* 0x000000ffff0e6224 */ /* 0x000fca00078e009a */
[----:B------:R0:W-:Y:S04]  /*45b50*/  @P6 STG.E.U16 desc[UR36][R14.64+0x2], R19 ;  /* 0x000002130e006986 */ /* 0x0001e8000c101524 */
[----:B0-----:R-:W2:Y:S01]  /*45b60*/  LDL.LU R14, [R1+0x608] ;  /* 0x00060800010e7983 */ /* 0x001ea20000300800 */
        /* <DEDUP_REMOVED lines=303> */
[----:B------:R-:W-:Y:S02]  /*46e60*/  ISETP.GT.AND P5, PT, R0, 0x188, P6 ;  /* 0x000001880000780c */ /* 0x000fe400037a4270 */
[----:B------:R-:W-:Y:S01]  /*46e70*/  ISETP.GT.AND P6, PT, R3, 0x60, PT ;  /* 0x000000600300780c */ /* 0x000fe20003fc4270 */
[----:B--2---:R-:W-:-:S05]  /*46e80*/  FMUL R14, R14, R2 ;  /* 0x000000020e0e7220 */ /* 0x004fca0000400000 */
[----:B------:R-:W-:-:S05]  /*46e90*/  F2FP.BF16.F32.PACK_AB R14, RZ, R14 ;  /* 0x0000000eff0e723e */ /* 0x000fca00000010ff */
[----:B------:R0:W-:Y:S01]  /*46ea0*/  @P5 STG.E.U16 desc[UR36][R12.64+0xb2], R14 ;  /* 0x0000b20e0c005986 */ /* 0x0001e2000c101524 */
[----:B------:R-:W-:Y:S01]  /*46eb0*/  ISETP.GT.AND P5, PT, R0, 0x180, P6 ;  /* 0x000001800000780c */ /* 0x000fe200037a4270 */
[----:B0-----:R-:W-:-:S05]  /*46ec0*/  FMUL R14, R152, R2 ;  /* 0x00000002980e7220 */ /* 0x001fca0000400000 */
[----:B------:R-:W-:-:S04]  /*46ed0*/  F2FP.BF16.F32.PACK_AB R14, RZ, R14 ;  /* 0x0000000eff0e723e */ /* 0x000fc800000010ff */
[----:B------:R-:W-:-:S03]  /*46ee0*/  PRMT R19, R14, 0x7610, R19 ;  /* 0x000076100e137816 */ /* 0x000fc60000000013 */
[----:B------:R-:W-:Y:S01]  /*46ef0*/  @P5 IMAD.MOV.U32 R14, RZ, RZ, R154 ;  /* 0x000000ffff0e5224 */ /* 0x000fe200078e009a */
[----:B------:R-:W-:-:S04]  /*46f00*/  ISETP.GT.AND P6, PT, R3, 0x61, PT ;  /* 0x000000610300780c */ /* 0x000fc80003fc4270 */
[----:B------:R3:W-:Y:S01]  /*46f10*/  @P5 STG.E.U16 desc[UR36][R14.64+0xc0], R19 ;  /* 0x0000c0130e005986 */ /* 0x0007e2000c101524 */
[----:B------:R-:W-:Y:S01]  /*46f20*/  ISETP.GT.AND P5, PT, R0, 0x180, P6 ;  /* 0x000001800000780c */ /* 0x000fe200037a4270 */
[----:B---3--:R-:W-:Y:S02]  /*46f30*/  FMUL R14, R235, R2 ;  /* 0x00000002eb0e7220 */ /* 0x008fe40000400000 */
[----:B------:R-:W2:Y:S03]  /*46f40*/  LDL.LU R235, [R1+0x4e4] ;  /* 0x0004e40001eb7983 */ /* 0x000ea60000300800 */
[----:B------:R-:W-:-:S04]  /*46f50*/  F2FP.BF16.F32.PACK_AB R14, RZ, R14 ;  /* 0x0000000eff0e723e */ /* 0x000fc800000010ff */
[----:B------:R-:W-:-:S03]  /*46f60*/  PRMT R19, R14, 0x7610, R19 ;  /* 0x000076100e137816 */ /* 0x000fc60000000013 */
[----:B------:R-:W-:-:S05]  /*46f70*/  @P5 IMAD.MOV.U32 R14, RZ, RZ, R154 ;  /* 0x000000ffff0e5224 */ /* 0x000fca00078e009a */
[----:B------:R4:W-:Y:S01]  /*46f80*/  @P5 STG.E.U16 desc[UR36][R14.64+0xc2], R19 ;  /* 0x0000c2130e005986 */ /* 0x0009e2000c101524 */
[----:B------:R-:W-:-:S04]  /*46f90*/  ISETP.GT.AND P5, PT, R3, 0x60, PT ;  /* 0x000000600300780c */ /* 0x000fc80003fa4270 */
[----:B------:R-:W-:Y:S01]  /*46fa0*/  ISETP.GT.AND P5, PT, R0, 0x188, P5 ;  /* 0x000001880000780c */ /* 0x000fe20002fa4270 */
[----:B----4-:R-:W-:Y:S02]  /*46fb0*/  FMUL R14, R234, R2 ;  /* 0x00000002ea0e7220 */ /* 0x010fe40000400000 */
[----:B------:R-:W3:Y:S03]  /*46fc0*/  LDL.LU R234, [R1+0x4e8] ;  /* 0x0004e80001ea7983 */ /* 0x000ee60000300800 */
[----:B------:R-:W-:-:S07]  /*46fd0*/  F2FP.BF16.F32.PACK_AB R14, RZ, R14 ;  /* 0x0000000eff0e723e */ /* 0x000fce00000010ff */
[----:B------:R5:W-:Y:S01]  /*46fe0*/  @P5 STG.E.U16 desc[UR36][R12.64+0xc0], R14 ;  /* 0x0000c00e0c005986 */ /* 0x000be2000c101524 */
[----:B------:R-:W-:Y:S02]  /*46ff0*/  ISETP.GT.AND P5, PT, R0, 0x188, P6 ;  /* 0x000001880000780c */ /* 0x000fe400037a4270 */
[----:B------:R-:W-:Y:S01]  /*47000*/  ISETP.GT.AND P6, PT, R3, 0x68, PT ;  /* 0x000000680300780c */ /* 0x000fe20003fc4270 */
[----:B-----5:R-:W-:Y:S02]  /*47010*/  FMUL R14, R233, R2 ;  /* 0x00000002e90e7220 */ /* 0x020fe40000400000 */
[----:B------:R-:W4:Y:S03]  /*47020*/  LDL.LU R233, [R1+0x4ec] ;  /* 0x0004ec0001e97983 */ /* 0x000f260000300800 */
[----:B------:R-:W-:-:S05]  /*47030*/  F2FP.BF16.F32.PACK_AB R14, RZ, R14 ;  /* 0x0000000eff0e723e */ /* 0x000fca00000010ff */
[----:B------:R0:W-:Y:S01]  /*47040*/  @P5 STG.E.U16 desc[UR36][R12.64+0xc2], R14 ;  /* 0x0000c20e0c005986 */ /* 0x0001e2000c101524 */
[----:B------:R-:W-:Y:S01]  /*47050*/  ISETP.GT.AND P5, PT, R0, 0x180, P6 ;  /* 0x000001800000780c */ /* 0x000fe200037a4270 */
[----:B0-----:R-:W-:Y:S01]  /*47060*/  FMUL R14, R232, R2 ;  /* 0x00000002e80e7220 */ /* 0x001fe20000400000 */
[----:B------:R-:W-:Y:S01]  /*47070*/  ISETP.GT.AND P6, PT, R3, 0x69, PT ;  /* 0x000000690300780c */ /* 0x000fe20003fc4270 */
[----:B------:R-:W5:Y:S03]  /*47080*/  LDL.LU R232, [R1+0x4f0] ;  /* 0x0004f00001e87983 */ /* 0x000f660000300800 */
[----:B------:R-:W-:-:S04]  /*47090*/  F2FP.BF16.F32.PACK_AB R14, RZ, R14 ;  /* 0x0000000eff0e723e */ /* 0x000fc800000010ff */
[----:B------:R-:W-:-:S03]  /*470a0*/  PRMT R19, R14, 0x7610, R19 ;  /* 0x000076100e137816 */ /* 0x000fc60000000013 */
[----:B------:R-:W-:-:S05]  /*470b0*/  @P5 IMAD.MOV.U32 R14, RZ, RZ, R154 ;  /* 0x000000ffff0e5224 */ /* 0x000fca00078e009a */
[----:B------:R0:W-:Y:S01]  /*470c0*/  @P5 STG.E.U16 desc[UR36][R14.64+0xd0], R19 ;  /* 0x0000d0130e005986 */ /* 0x0001e2000c101524 */
[----:B------:R-:W-:Y:S01]  /*470d0*/  ISETP.GT.AND P5, PT, R0, 0x180, P6 ;  /* 0x000001800000780c */ /* 0x000fe200037a4270 */
[----:B0-----:R-:W-:Y:S02]  /*470e0*/  FMUL R14, R231, R2 ;  /* 0x00000002e70e7220 */ /* 0x001fe40000400000 */
[----:B------:R-:W5:Y:S03]  /*470f0*/  LDL.LU R231, [R1+0x4f4] ;  /* 0x0004f40001e77983 */ /* 0x000f660000300800 */
[----:B------:R-:W-:-:S04]  /*47100*/  F2FP.BF16.F32.PACK_AB R14, RZ, R14 ;  /* 0x0000000eff0e723e */ /* 0x000fc800000010ff */
[----:B------:R-:W-:-:S03]  /*47110*/  PRMT R19, R14, 0x7610, R19 ;  /* 0x000076100e137816 */ /* 0x000fc60000000013 */
[----:B------:R-:W-:-:S05]  /*47120*/  @P5 IMAD.MOV.U32 R14, RZ, RZ, R154 ;  /* 0x000000ffff0e5224 */ /* 0x000fca00078e009a */
[----:B------:R0:W-:Y:S01]  /*47130*/  @P5 STG.E.U16 desc[UR36][R14.64+0xd2], R19 ;  /* 0x0000d2130e005986 */ /* 0x0001e2000c101524 */
[----:B------:R-:W-:-:S04]  /*47140*/  ISETP.GT.AND P5, PT, R3, 0x68, PT ;  /* 0x000000680300780c */ /* 0x000fc80003fa4270 */
[----:B------:R-:W-:Y:S01]  /*47150*/  ISETP.GT.AND P5, PT, R0, 0x188, P5 ;  /* 0x000001880000780c */ /* 0x000fe20002fa4270 */
[----:B0-----:R-:W-:Y:S02]  /*47160*/  FMUL R14, R230, R2 ;  /* 0x00000002e60e7220 */ /* 0x001fe40000400000 */
[----:B------:R-:W5:Y:S03]  /*47170*/  LDL.LU R230, [R1+0x4f8] ;  /* 0x0004f80001e67983 */ /* 0x000f660000300800 */
[----:B------:R-:W-:-:S07]  /*47180*/  F2FP.BF16.F32.PACK_AB R14, RZ, R14 ;  /* 0x0000000eff0e723e */ /* 0x000fce00000010ff */
[----:B------:R0:W-:Y:S01]  /*47190*/  @P5 STG.E.U16 desc[UR36][R12.64+0xd0], R14 ;  /* 0x0000d00e0c005986 */ /* 0x0001e2000c101524 */
[----:B------:R-:W-:Y:S02]  /*471a0*/  ISETP.GT.AND P5, PT, R0, 0x188, P6 ;  /* 0x000001880000780c */ /* 0x000fe400037a4270 */
[----:B------:R-:W-:Y:S01]  /*471b0*/  ISETP.GT.AND P6, PT, R3, 0x70, PT ;  /* 0x000000700300780c */ /* 0x000fe20003fc4270 */
[----:B0-----:R-:W-:Y:S02]  /*471c0*/  FMUL R14, R229, R2 ;  /* 0x00000002e50e7220 */ /* 0x001fe40000400000 */
[----:B------:R-:W5:Y:S03]  /*471d0*/  LDL.LU R229, [R1+0x4fc] ;  /* 0x0004fc0001e57983 */ /* 0x000f660000300800 */
        /* <DEDUP_REMOVED lines=79> */
[-C--:B0-----:R-:W-:Y:S01]  /*476d0*/  FMUL R14, R217, R2.reuse ;  /* 0x00000002d90e7220 */ /* 0x081fe20000400000 */
[----:B------:R-:W-:Y:S01]  /*476e0*/  FMUL R152, R167, R2 ;  /* 0x00000002a7987220 */ /* 0x000fe20000400000 */
        /* <DEDUP_REMOVED lines=39> */
[----:B0-----:R-:W-:Y:S01]  /*47960*/  FMUL R14, R211, R2 ;  /* 0x00000002d30e7220 */ /* 0x001fe20000400000 */
[----:B------:R-:W-:Y:S01]  /*47970*/  F2FP.BF16.F32.PACK_AB R152, RZ, R152 ;  /* 0x00000098ff98723e */ /* 0x000fe200000010ff */
        /* <DEDUP_REMOVED lines=53> */
[-C--:B0-----:R-:W-:Y:S01]  /*47cd0*/  FMUL R14, R203, R2.reuse ;  /* 0x00000002cb0e7220 */ /* 0x081fe20000400000 */
[----:B------:R-:W-:Y:S01]  /*47ce0*/  FMUL R157, R157, R2 ;  /* 0x000000029d9d7220 */ /* 0x000fe20000400000 */
        /* <DEDUP_REMOVED lines=232> */
[----:B------:R-:W-:Y:S01]  /*48b70*/  ISETP.GT.AND P5, PT, R0, 0x188, P6 ;  /* 0x000001880000780c */ /* 0x000fe200037a4270 */
[----:B0-----:R-:W-:Y:S01]  /*48b80*/  FMUL R14, R169, R2 ;  /* 0x00000002a90e7220 */ /* 0x001fe20000400000 */
[----:B------:R-:W-:Y:S01]  /*48b90*/  ISETP.GT.AND P6, PT, R3, 0xe8, PT ;  /* 0x000000e80300780c */ /* 0x000fe20003fc4270 */
[----:B------:R-:W5:Y:S03]  /*48ba0*/  LDL.LU R169, [R1+0x5ec] ;  /* 0x0005ec0001a97983 */ /* 0x000f660000300800 */
[----:B------:R-:W-:-:S04]  /*48bb0*/  F2FP.BF16.F32.PACK_AB R14, RZ, R14 ;  /* 0x0000000eff0e723e */ /* 0x000fc800000010ff */
[----:B------:R-:W-:Y:S01]  /*48bc0*/  PRMT R19, R14, 0x7610, R19 ;  /* 0x000076100e137816 */ /* 0x000fe20000000013 */
[----:B------:R-:W-:Y:S02]  /*48bd0*/  FMUL R14, R168, R2 ;  /* 0x00000002a80e7220 */ /* 0x000fe40000400000 */
[----:B------:R-:W5:Y:S04]  /*48be0*/  LDL.LU R168, [R1+0x5f4] ;  /* 0x0005f40001a87983 */ /* 0x000f680000300800 */
[----:B------:R0:W-:Y:S01]  /*48bf0*/  @P5 STG.E.U16 desc[UR36][R12.64+0x1c2], R19 ;  /* 0x0001c2130c005986 */ /* 0x0001e2000c101524 */
[----:B------:R-:W-:Y:S02]  /*48c00*/  ISETP.GT.AND P5, PT, R0, 0x180, P6 ;  /* 0x000001800000780c */ /* 0x000fe400037a4270 */
[----:B------:R-:W-:Y:S01]  /*48c10*/  F2FP.BF16.F32.PACK_AB R14, RZ, R14 ;  /* 0x0000000eff0e723e */ /* 0x000fe200000010ff */
[----:B------:R-:W5:Y:S03]  /*48c20*/  LDL.LU R167, [R1+0x5f0] ;  /* 0x0005f00001a77983 */ /* 0x000f660000300800 */
[----:B------:R-:W-:-:S07]  /*48c30*/  PRMT R153, R14, 0x7610, R153 ;  /* 0x000076100e997816 */ /* 0x000fce0000000099 */
[----:B------:R-:W-:-:S05]  /*48c40*/  @P5 IMAD.MOV.U32 R14, RZ, RZ, R154 ;  /* 0x000000ffff0e5224 */ /* 0x000fca00078e009a */
[----:B------:R1:W-:Y:S01]  /*48c50*/  @P5 STG.E.U16 desc[UR36][R14.64+0x1d0], R153 ;  /* 0x0001d0990e005986 */ /* 0x0003e2000c101524 */
[----:B------:R-:W-:Y:S01]  /*48c60*/  ISETP.GT.AND P5, PT, R0, 0x180, P4 ;  /* 0x000001800000780c */ /* 0x000fe200027a4270 */
[----:B0-----:R-:W-:Y:S01]  /*48c70*/  FMUL R19, R166, R2 ;  /* 0x00000002a6137220 */ /* 0x001fe20000400000 */
[----:B------:R-:W-:Y:S01]  /*48c80*/  ISETP.GT.AND P6, PT, R0, 0x188, P6 ;  /* 0x000001880000780c */ /* 0x000fe200037c4270 */
[----:B------:R-:W5:Y:S03]  /*48c90*/  LDL.LU R166, [R1+0x5f8] ;  /* 0x0005f80001a67983 */ /* 0x000f660000300800 */
[----:B------:R-:W-:-:S07]  /*48ca0*/  F2FP.BF16.F32.PACK_AB R19, RZ, R19 ;  /* 0x00000013ff13723e */ /* 0x000fce00000010ff */
[----:B-1----:R-:W-:Y:S01]  /*48cb0*/  @P5 IMAD.MOV.U32 R14, RZ, RZ, R154 ;  /* 0x000000ffff0e5224 */ /* 0x002fe200078e009a */
[----:B------:R-:W-:-:S04]  /*48cc0*/  PRMT R164, R19, 0x7610, R164 ;  /* 0x0000761013a47816 */ /* 0x000fc800000000a4 */
[----:B------:R0:W-:Y:S01]  /*48cd0*/  @P5 STG.E.U16 desc[UR36][R14.64+0x1d2], R152 ;  /* 0x0001d2980e005986 */ /* 0x0001e2000c101524 */
[C---:B------:R-:W-:Y:S02]  /*48ce0*/  ISETP.GT.AND P5, PT, R0.reuse, 0x180, P0 ;  /* 0x000001800000780c */ /* 0x040fe400007a4270 */
[C---:B------:R-:W-:Y:S01]  /*48cf0*/  ISETP.GT.AND P4, PT, R0.reuse, 0x188, P4 ;  /* 0x000001880000780c */ /* 0x040fe20002784270 */
[----:B------:R-:W-:Y:S01]  /*48d00*/  FMUL R153, R165, R2 ;  /* 0x00000002a5997220 */ /* 0x000fe20000400000 */
[----:B------:R1:W-:Y:S01]  /*48d10*/  @P6 STG.E.U16 desc[UR36][R12.64+0x1d0], R164 ;  /* 0x0001d0a40c006986 */ /* 0x0003e2000c101524 */
[----:B------:R-:W-:-:S03]  /*48d20*/  ISETP.GT.AND P6, PT, R0, 0x180, P3 ;  /* 0x000001800000780c */ /* 0x000fc60001fc4270 */
[----:B------:R-:W-:Y:S01]  /*48d30*/  F2FP.BF16.F32.PACK_AB R19, RZ, R153 ;  /* 0x00000099ff13723e */ /* 0x000fe200000010ff */
[----:B------:R-:W-:Y:S01]  /*48d40*/  FMUL R163, R163, R2 ;  /* 0x00000002a3a37220 */ /* 0x000fe20000400000 */
[----:B0-----:R-:W-:Y:S01]  /*48d50*/  F2FP.BF16.F32.PACK_AB R14, RZ, R157 ;  /* 0x0000009dff0e723e */ /* 0x001fe200000010ff */
[----:B------:R-:W5:Y:S01]  /*48d60*/  LDL.LU R165, [R1+0x5fc] ;  /* 0x0005fc0001a57983 */ /* 0x000f620000300800 */
[----:B------:R-:W-:Y:S02]  /*48d70*/  F2FP.BF16.F32.PACK_AB R152, RZ, R156 ;  /* 0x0000009cff98723e */ /* 0x000fe400000010ff */
[----:B------:R-:W-:Y:S01]  /*48d80*/  ISETP.GT.AND P0, PT, R0, 0x188, P0 ;  /* 0x000001880000780c */ /* 0x000fe20000704270 */
[----:B------:R0:W-:Y:S01]  /*48d90*/  @P4 STG.E.U16 desc[UR36][R12.64+0x1d2], R19 ;  /* 0x0001d2130c004986 */ /* 0x0001e2000c101524 */
[----:B------:R-:W-:Y:S01]  /*48da0*/  PRMT R156, R14, 0x7610, R156 ;  /* 0x000076100e9c7816 */ /* 0x000fe2000000009c */
[----:B------:R-:W-:Y:S01]  /*48db0*/  @P5 IMAD.MOV.U32 R14, RZ, RZ, R154 ;  /* 0x000000ffff0e5224 */ /* 0x000fe200078e009a */
[----:B------:R-:W-:Y:S01]  /*48dc0*/  PRMT R153, R152, 0x7610, R153 ;  /* 0x0000761098997816 */ /* 0x000fe20000000099 */
[----:B------:R-:W-:Y:S01]  /*48dd0*/  FMUL R162, R162, R2 ;  /* 0x00000002a2a27220 */ /* 0x000fe20000400000 */
[----:B------:R-:W-:Y:S01]  /*48de0*/  ISETP.GT.AND P4, PT, R0, 0x180, P2 ;  /* 0x000001800000780c */ /* 0x000fe20001784270 */
[----:B-1----:R-:W2:Y:S04]  /*48df0*/  LDL.LU R164, [R1+0x4e0] ;  /* 0x0004e00001a47983 */ /* 0x002ea80000300800 */
[----:B------:R1:W-:Y:S01]  /*48e00*/  @P5 STG.E.U16 desc[UR36][R14.64+0x1e0], R156 ;  /* 0x0001e09c0e005986 */ /* 0x0003e2000c101524 */
[----:B0-----:R-:W-:-:S02]  /*48e10*/  F2FP.BF16.F32.PACK_AB R19, RZ, R158 ;  /* 0x0000009eff13723e */ /* 0x001fc400000010ff */
[C---:B------:R-:W-:Y:S01]  /*48e20*/  ISETP.GT.AND P3, PT, R0.reuse, 0x188, P3 ;  /* 0x000001880000780c */ /* 0x040fe20001f64270 */
[----:B------:R-:W3:Y:S01]  /*48e30*/  LDL.LU R157, [R1+0x4dc] ;  /* 0x0004dc00019d7983 */ /* 0x000ee20000300800 */
[----:B------:R-:W-:Y:S01]  /*48e40*/  PRMT R152, R19, 0x7610, R152 ;  /* 0x0000761013987816 */ /* 0x000fe20000000098 */
[----:B-1----:R-:W-:Y:S01]  /*48e50*/  @P6 IMAD.MOV.U32 R14, RZ, RZ, R154 ;  /* 0x000000ffff0e6224 */ /* 0x002fe200078e009a */
[C---:B------:R-:W-:Y:S01]  /*48e60*/  ISETP.GT.AND P2, PT, R0.reuse, 0x188, P2 ;  /* 0x000001880000780c */ /* 0x040fe20001744270 */
[----:B------:R-:W4:Y:S04]  /*48e70*/  LDL.LU R158, [R1+0x4d8] ;  /* 0x0004d800019e7983 */ /* 0x000f280000300800 */
[----:B------:R0:W-:Y:S04]  /*48e80*/  @P6 STG.E.U16 desc[UR36][R14.64+0x1e2], R153 ;  /* 0x0001e2990e006986 */ /* 0x0001e8000c101524 */
[----:B------:R1:W-:Y:S01]  /*48e90*/  @P0 STG.E.U16 desc[UR36][R12.64+0x1e0], R152 ;  /* 0x0001e0980c000986 */ /* 0x0003e2000c101524 */
[----:B------:R-:W-:-:S02]  /*48ea0*/  ISETP.GT.AND P0, PT, R0, 0x180, P1 ;  /* 0x000001800000780c */ /* 0x000fc40000f04270 */
[----:B------:R-:W-:Y:S01]  /*48eb0*/  F2FP.BF16.F32.PACK_AB R19, RZ, R159 ;  /* 0x0000009fff13723e */ /* 0x000fe200000010ff */
[----:B------:R-:W5:Y:S01]  /*48ec0*/  LDL.LU R156, [R1+0x4d4] ;  /* 0x0004d400019c7983 */ /* 0x000f620000300800 */
[----:B0-----:R-:W-:-:S03]  /*48ed0*/  F2FP.BF16.F32.PACK_AB R14, RZ, R161 ;  /* 0x000000a1ff0e723e */ /* 0x001fc600000010ff */
[----:B------:R0:W-:Y:S01]  /*48ee0*/  @P3 STG.E.U16 desc[UR36][R12.64+0x1e2], R19 ;  /* 0x0001e2130c003986 */ /* 0x0001e2000c101524 */
[----:B------:R-:W-:Y:S01]  /*48ef0*/  PRMT R153, R14, 0x7610, R153 ;  /* 0x000076100e997816 */ /* 0x000fe20000000099 */
[----:B------:R-:W-:Y:S01]  /*48f00*/  @P4 IMAD.MOV.U32 R14, RZ, RZ, R154 ;  /* 0x000000ffff0e4224 */ /* 0x000fe200078e009a */
[----:B-1----:R-:W-:Y:S01]  /*48f10*/  F2FP.BF16.F32.PACK_AB R152, RZ, R160 ;  /* 0x000000a0ff98723e */ /* 0x002fe200000010ff */
[----:B------:R-:W2:Y:S01]  /*48f20*/  LDL.LU R159, [R1+0x4d0] ;  /* 0x0004d000019f7983 */ /* 0x000ea20000300800 */
[----:B------:R-:W-:-:S03]  /*48f30*/  ISETP.GT.AND P1, PT, R0, 0x188, P1 ;  /* 0x000001880000780c */ /* 0x000fc60000f24270 */
[----:B------:R1:W-:Y:S01]  /*48f40*/  @P4 STG.E.U16 desc[UR36][R14.64+0x1f0], R153 ;  /* 0x0001f0990e004986 */ /* 0x0003e2000c101524 */
[----:B0-----:R-:W-:-:S03]  /*48f50*/  F2FP.BF16.F32.PACK_AB R19, RZ, R162 ;  /* 0x000000a2ff13723e */ /* 0x001fc600000010ff */
[----:B------:R-:W3:Y:S04]  /*48f60*/  LDL.LU R161, [R1+0x4cc] ;  /* 0x0004cc0001a17983 */ /* 0x000ee80000300800 */
[----:B------:R-:W4:Y:S01]  /*48f70*/  LDL.LU R160, [R1+0x4c8] ;  /* 0x0004c80001a07983 */ /* 0x000f220000300800 */
[----:B-1----:R-:W-:-:S03]  /*48f80*/  @P0 IMAD.MOV.U32 R14, RZ, RZ, R154 ;  /* 0x000000ffff0e0224 */ /* 0x002fc600078e009a */
[----:B------:R-:W5:Y:S04]  /*48f90*/  LDL.LU R162, [R1+0x4c4] ;  /* 0x0004c40001a27983 */ /* 0x000f680000300800 */
[----:B------:R0:W-:Y:S04]  /*48fa0*/  @P0 STG.E.U16 desc[UR36][R14.64+0x1f2], R152 ;  /* 0x0001f2980e000986 */ /* 0x0001e8000c101524 */
[----:B------:R1:W-:Y:S01]  /*48fb0*/  @P2 STG.E.U16 desc[UR36][R12.64+0x1f0], R19 ;  /* 0x0001f0130c002986 */ /* 0x0003e2000c101524 */
[----:B0-----:R-:W-:-:S03]  /*48fc0*/  F2FP.BF16.F32.PACK_AB R14, RZ, R163 ;  /* 0x000000a3ff0e723e */ /* 0x001fc600000010ff */
[----:B------:R-:W2:Y:S01]  /*48fd0*/  LDL.LU R15, [R1+0x400] ;  /* 0x00040000010f7983 */ /* 0x000ea20000300800 */
[----:B------:R-:W-:-:S03]  /*48fe0*/  PRMT R153, R14, 0x7610, R153 ;  /* 0x000076100e997816 */ /* 0x000fc60000000099 */
[----:B------:R-:W3:Y:S04]  /*48ff0*/  LDL.LU R152, [R1+0x408] ;  /* 0x0004080001987983 */ /* 0x000ee80000300800 */
[----:B-1----:R-:W4:Y:S04]  /*49000*/  LDL.LU R19, [R1+0x404] ;  /* 0x0004040001137983 */ /* 0x002f280000300800 */
[----:B------:R-:W5:Y:S04]  /*49010*/  LDL.LU R163, [R1+0x4c0] ;  /* 0x0004c00001a37983 */ /* 0x000f680000300800 */
[----:B------:R0:W-:Y:S04]  /*49020*/  @P1 STG.E.U16 desc[UR36][R12.64+0x1f2], R153 ;  /* 0x0001f2990c001986 */ /* 0x0001e8000c101524 */
[----:B0-----:R-:W5:Y:S01]  /*49030*/  LDL.LU R13, [R1+0x40c] ;  /* 0x00040c00010d7983 */ /* 0x001f620000300800 */
[----:B------:R-:W-:-:S02]  /*49040*/  ISETP.GT.AND P6, PT, R3, 0x100, PT ;  /* 0x000001000300780c */ /* 0x000fc40003fc4270 */
[----:B------:R-:W-:Y:S01]  /*49050*/  ISETP.GT.AND P5, PT, R3, 0x101, PT ;  /* 0x000001010300780c */ /* 0x000fe20003fa4270 */
[----:B------:R-:W5:Y:S01]  /*49060*/  LDL.LU R153, [R1+0x4bc] ;  /* 0x0004bc0001997983 */ /* 0x000f620000300800 */
[C---:B------:R-:W-:Y:S02]  /*49070*/  ISETP.GT.AND P2, PT, R0.reuse, RZ, P6 ;  /* 0x000000ff0000720c */ /* 0x040fe40003744270 */
[C---:B------:R-:W-:Y:S02]  /*49080*/  ISETP.GT.AND P3, PT, R0.reuse, RZ, P5 ;  /* 0x000000ff0000720c */ /* 0x040fe40002f64270 */
[C---:B------:R-:W-:Y:S02]  /*49090*/  ISETP.GT.AND P4, PT, R0.reuse, 0x8, P6 ;  /* 0x000000080000780c */ /* 0x040fe40003784270 */
[----:B------:R-:W-:Y:S01]  /*490a0*/  ISETP.GT.AND P0, PT, R0, 0x8, P5 ;  /* 0x000000080000780c */ /* 0x000fe20002f04270 */
[-C--:B--2---:R-:W-:Y:S01]  /*490b0*/  FMUL R15, R15, R2.reuse ;  /* 0x000000020f0f7220 */ /* 0x084fe20000400000 */
[----:B---3--:R-:W-:-:S04]  /*490c0*/  FMUL R152, R152, R2 ;  /* 0x0000000298987220 */ /* 0x008fc80000400000 */
[----:B------:R-:W-:Y:S01]  /*490d0*/  F2FP.BF16.F32.PACK_AB R15, RZ, R15 ;  /* 0x0000000fff0f723e */ /* 0x000fe200000010ff */
[----:B----4-:R-:W-:Y:S01]  /*490e0*/  FMUL R19, R19, R2 ;  /* 0x0000000213137220 */ /* 0x010fe20000400000 */
[----:B------:R-:W-:Y:S02]  /*490f0*/  F2FP.BF16.F32.PACK_AB R12, RZ, R152 ;  /* 0x00000098ff0c723e */ /* 0x000fe400000010ff */
[----:B------:R-:W2:Y:S02]  /*49100*/  LDL.LU R152, [R1+0x4b8] ;  /* 0x0004b80001987983 */ /* 0x000ea40000300800 */
[----:B------:R-:W-:Y:S02]  /*49110*/  F2FP.BF16.F32.PACK_AB R14, RZ, R19 ;  /* 0x00000013ff0e723e */ /* 0x000fe400000010ff */
[----:B------:R-:W-:Y:S02]  /*49120*/  PRMT R19, R15, 0x7610, R19 ;  /* 0x000076100f137816 */ /* 0x000fe40000000013 */
[----:B------:R-:W-:Y:S01]  /*49130*/  PRMT R15, R12, 0x7610, R15 ;  /* 0x000076100c0f7816 */ /* 0x000fe2000000000f */
[----:B------:R0:W-:Y:S01]  /*49140*/  @P3 STG.E.U16 desc[UR36][R10.64+0x202], R14 ;  /* 0x0002020e0a003986 */ /* 0x0001e2000c101524 */
[----:B-----5:R-:W-:-:S03]  /*49150*/  FMUL R13, R13, R2 ;  /* 0x000000020d0d7220 */ /* 0x020fc60000400000 */
[----:B------:R1:W-:Y:S02]  /*49160*/  @P2 STG.E.U16 desc[UR36][R10.64+0x200], R19 ;  /* 0x000200130a002986 */ /* 0x0003e4000c101524 */
[----:B------:R-:W-:-:S04]  /*49170*/  F2FP.BF16.F32.PACK_AB R12, RZ, R13 ;  /* 0x0000000dff0c723e */ /* 0x000fc800000010ff */
[----:B0-----:R-:W-:Y:S01]  /*49180*/  PRMT R14, R12, 0x7610, R14 ;  /* 0x000076100c0e7816 */ /* 0x001fe2000000000e */
[----:B-1----:R-:W3:Y:S04]  /*49190*/  LDL.LU R19, [R1+0x4b4] ;  /* 0x0004b40001137983 */ /* 0x002ee80000300800 */
[----:B------:R-:W4:Y:S04]  /*491a0*/  LDL.LU R13, [R1+0x410] ;  /* 0x00041000010d7983 */ /* 0x000f280000300800 */
[----:B------:R-:W5:Y:S04]  /*491b0*/  LDL.LU R12, [R1+0x414] ;  /* 0x00041400010c7983 */ /* 0x000f680000300800 */
[----:B------:R-:W-:Y:S04]  /*491c0*/  @P4 STG.E.U16 desc[UR36][R6.64+0x200], R15 ;  /* 0x0002000f06004986 */ /* 0x000fe8000c101524 */
[----:B------:R0:W-:Y:S04]  /*491d0*/  @P0 STG.E.U16 desc[UR36][R6.64+0x202], R14 ;  /* 0x0002020e06000986 */ /* 0x0001e8000c101524 */
[----:B0-----:R-:W2:Y:S01]  /*491e0*/  LDL.LU R14, [R1+0x418] ;  /* 0x00041800010e7983 */ /* 0x001ea20000300800 */
[----:B------:R-:W-:-:S02]  /*491f0*/  ISETP.GT.AND P6, PT, R3, 0x108, PT ;  /* 0x000001080300780c */ /* 0x000fc40003fc4270 */
[----:B------:R-:W-:Y:S02]  /*49200*/  ISETP.GT.AND P5, PT, R3, 0x109, PT ;  /* 0x000001090300780c */ /* 0x000fe40003fa4270 */
[C---:B------:R-:W-:Y:S02]  /*49210*/  ISETP.GT.AND P1, PT, R0.reuse, RZ, P6 ;  /* 0x000000ff0000720c */ /* 0x040fe40003724270 */
[C---:B------:R-:W-:Y:S02]  /*49220*/  ISETP.GT.AND P2, PT, R0.reuse, RZ, P5 ;  /* 0x000000ff0000720c */ /* 0x040fe40002f44270 */
[----:B------:R-:W-:Y:S01]  /*49230*/  ISETP.GT.AND P0, PT, R0, 0x8, P6 ;  /* 0x000000080000780c */ /* 0x000fe20003704270 */
[-C--:B----4-:R-:W-:Y:S01]  /*49240*/  FMUL R13, R13, R2.reuse ;  /* 0x000000020d0d7220 */ /* 0x090fe20000400000 */
[----:B-----5:R-:W-:-:S04]  /*49250*/  FMUL R12, R12, R2 ;  /* 0x000000020c0c7220 */ /* 0x020fc80000400000 */
[----:B------:R-:W-:Y:S02]  /*49260*/  F2FP.BF16.F32.PACK_AB R13, RZ, R13 ;  /* 0x0000000dff0d723e */ /* 0x000fe400000010ff */
[----:B------:R-:W-:Y:S02]  /*49270*/  F2FP.BF16.F32.PACK_AB R12, RZ, R12 ;  /* 0x0000000cff0c723e */ /* 0x000fe400000010ff */
[----:B------:R-:W-:Y:S02]  /*49280*/  PRMT R15, R13, 0x7610, R15 ;  /* 0x000076100d0f7816 */ /* 0x000fe4000000000f */
[----:B------:R-:W-:-:S03]  /*49290*/  PRMT R13, R12, 0x7610, R13 ;  /* 0x000076100c0d7816 */ /* 0x000fc6000000000d */
[----:B------:R0:W-:Y:S01]  /*492a0*/  @P1 STG.E.U16 desc[UR36][R10.64+0x210], R15 ;  /* 0x0002100f0a001986 */ /* 0x0001e2000c101524 */
[----:B--2---:R-:W-:-:S03]  /*492b0*/  FMUL R14, R14, R2 ;  /* 0x000000020e0e7220 */ /* 0x004fc60000400000 */
[----:B------:R1:W-:Y:S02]  /*492c0*/  @P2 STG.E.U16 desc[UR36][R10.64+0x212], R13 ;  /* 0x0002120d0a002986 */ /* 0x0003e4000c101524 */
[----:B------:R-:W-:Y:S02]  /*492d0*/  F2FP.BF16.F32.PACK_AB R12, RZ, R14 ;  /* 0x0000000eff0c723e */ /* 0x000fe400000010ff */
[----:B0-----:R-:W2:Y:S04]  /*492e0*/  LDL.LU R15, [R1+0x430] ;  /* 0x00043000010f7983 */ /* 0x001ea80000300800 */
[----:B------:R0:W-:Y:S04]  /*492f0*/  @P0 STG.E.U16 desc[UR36][R6.64+0x210], R12 ;  /* 0x0002100c06000986 */ /* 0x0001e8000c101524 */
[----:B-1----:R-:W4:Y:S04]  /*49300*/  LDL.LU R13, [R1+0x41c] ;  /* 0x00041c00010d7983 */ /* 0x002f280000300800 */
[----:B0-----:R-:W5:Y:S01]  /*49310*/  LDL.LU R12, [R1+0x420] ;  /* 0x00042000010c7983 */ /* 0x001f620000300800 */
[-C--:B----4-:R-:W-:Y:S01]  /*49320*/  FMUL R13, R13, R2.reuse ;  /* 0x000000020d0d7220 */ /* 0x090fe20000400000 */
[----:B-----5:R-:W-:-:S04]  /*49330*/  FMUL R12, R12, R2 ;  /* 0x000000020c0c7220 */ /* 0x020fc80000400000 */
[----:B------:R-:W-:Y:S02]  /*49340*/  F2FP.BF16.F32.PACK_AB R13, RZ, R13 ;  /* 0x0000000dff0d723e */ /* 0x000fe400000010ff */
[----:B------:R-:W-:Y:S02]  /*49350*/  F2FP.BF16.F32.PACK_AB R12, RZ, R12 ;  /* 0x0000000cff0c723e */ /* 0x000fe400000010ff */
[----:B------:R-:W-:Y:S02]  /*49360*/  PRMT R14, R13, 0x7610, R14 ;  /* 0x000076100d0e7816 */ /* 0x000fe4000000000e */
[----:B------:R-:W-:Y:S02]  /*49370*/  PRMT R13, R12, 0x7610, R13 ;  /* 0x000076100c0d7816 */ /* 0x000fe4000000000d */
[----:B------:R-:W4:Y:S01]  /*49380*/  LDL.LU R12, [R1+0x424] ;  /* 0x00042400010c7983 */ /* 0x000f220000300800 */
[----:B------:R-:W-:Y:S02]  /*49390*/  ISETP.GT.AND P3, PT, R3, 0x110, PT ;  /* 0x000001100300780c */ /* 0x000fe40003f64270 */
[----:B------:R-:W-:-:S02]  /*493a0*/  ISETP.GT.AND P1, PT, R0, 0x8, P5 ;  /* 0x000000080000780c */ /* 0x000fc40002f24270 */
[----:B------:R-:W-:Y:S02]  /*493b0*/  ISETP.GT.AND P0, PT, R0, RZ, P3 ;  /* 0x000000ff0000720c */ /* 0x000fe40001f04270 */
[----:B------:R-:W-:-:S09]  /*493c0*/  ISETP.GT.AND P2, PT, R3, 0x111, PT ;  /* 0x000001110300780c */ /* 0x000fd20003f44270 */
[----:B------:R-:W-:Y:S04]  /*493d0*/  @P1 STG.E.U16 desc[UR36][R6.64+0x212], R14 ;  /* 0x0002120e06001986 */ /* 0x000fe8000c101524 */
[----:B------:R0:W-:Y:S01]  /*493e0*/  @P0 STG.E.U16 desc[UR36][R10.64+0x220], R13 ;  /* 0x0002200d0a000986 */ /* 0x0001e2000c101524 */
[----:B------:R-:W-:Y:S01]  /*493f0*/  ISETP.GT.AND P0, PT, R0, RZ, P2 ;  /* 0x000000ff0000720c */ /* 0x000fe20001704270 */
[----:B----4-:R-:W-:-:S05]  /*49400*/  FMUL R12, R12, R2 ;  /* 0x000000020c0c7220 */ /* 0x010fca0000400000 */
[----:B------:R-:W-:-:S04]  /*49410*/  F2FP.BF16.F32.PACK_AB R12, RZ, R12 ;  /* 0x0000000cff0c723e */ /* 0x000fc800000010ff */
[----:B0-----:R-:W-:Y:S02]  /*49420*/  PRMT R13, R12, 0x7610, R13 ;  /* 0x000076100c0d7816 */ /* 0x001fe4000000000d */
[----:B------:R-:W4:Y:S04]  /*49430*/  LDL.LU R12, [R1+0x428] ;  /* 0x00042800010c7983 */ /* 0x000f280000300800 */
[----:B------:R0:W-:Y:S04]  /*49440*/  @P0 STG.E.U16 desc[UR36][R10.64+0x222], R13 ;  /* 0x0002220d0a000986 */ /* 0x0001e8000c101524 */
[----:B0-----:R-:W5:Y:S01]  /*49450*/  LDL.LU R13, [R1+0x42c] ;  /* 0x00042c00010d7983 */ /* 0x001f620000300800 */
[----:B------:R-:W-:Y:S01]  /*49460*/  ISETP.GT.AND P0, PT, R0, 0x8, P3 ;  /* 0x000000080000780c */ /* 0x000fe20001f04270 */
[----:B----4-:R-:W-:-:S05]  /*49470*/  FMUL R12, R12, R2 ;  /* 0x000000020c0c7220 */ /* 0x010fca0000400000 */
[----:B------:R-:W-:-:S07]  /*49480*/  F2FP.BF16.F32.PACK_AB R12, RZ, R12 ;  /* 0x0000000cff0c723e */ /* 0x000fce00000010ff */
[----:B------:R5:W-:Y:S01]  /*49490*/  @P0 STG.E.U16 desc[UR36][R6.64+0x220], R12 ;  /* 0x0002200c06000986 */ /* 0x000be2000c101524 */
[----:B------:R-:W-:Y:S01]  /*494a0*/  ISETP.GT.AND P0, PT, R0, 0x8, P2 ;  /* 0x000000080000780c */ /* 0x000fe20001704270 */
[----:B-----5:R-:W-:-:S05]  /*494b0*/  FMUL R12, R13, R2 ;  /* 0x000000020d0c7220 */ /* 0x020fca0000400000 */
[----:B------:R-:W-:-:S04]  /*494c0*/  F2FP.BF16.F32.PACK_AB R12, RZ, R12 ;  /* 0x0000000cff0c723e */ /* 0x000fc800000010ff */
[----:B------:R-:W-:Y:S01]  /*494d0*/  PRMT R14, R12, 0x7610, R14 ;  /* 0x000076100c0e7816 */ /* 0x000fe2000000000e */
[----:B------:R-:W-:Y:S01]  /*494e0*/  VIADD R13, R155, UR10 ;  /* 0x0000000a9b0d7c36 */ /* 0x000fe20008000000 */
[----:B------:R-:W-:-:S03]  /*494f0*/  ISETP.GT.AND P2, PT, R3, 0x118, PT ;  /* 0x000001180300780c */ /* 0x000fc60003f44270 */
[----:B------:R0:W-:Y:S01]  /*49500*/  @P0 STG.E.U16 desc[UR36][R6.64+0x222], R14 ;  /* 0x0002220e06000986 */ /* 0x0001e2000c101524 */
[----:B--2---:R-:W-:Y:S01]  /*49510*/  FMUL R12, R15, R2 ;  /* 0x000000020f0c7220 */ /* 0x004fe20000400000 */
[----:B0-----:R-:W-:-:S04]  /*49520*/  IADD3 R14, P0, R154, UR5, RZ ;  /* 0x000000059a0e7c10 */ /* 0x001fc8000ff1e0ff */
[----:B------:R-:W-:Y:S02]  /*49530*/  IADD3.X R15, R13, UR4, RZ, P0, !PT ;  /* 0x000000040d0f7c10 */ /* 0x000fe400087fe4ff */
[----:B------:R-:W-:Y:S02]  /*49540*/  ISETP.GT.AND P0, PT, R0, RZ, P2 ;  /* 0x000000ff0000720c */ /* 0x000fe40001704270 */
[----:B------:R-:W-:-:S11]  /*49550*/  F2FP.BF16.F32.PACK_AB R12, RZ, R12 ;  /* 0x0000000cff0c723e */ /* 0x000fd600000010ff */
[----:B------:R0:W-:Y:S04]  /*49560*/  @P0 STG.E.U16 desc[UR36][R10.64+0x230], R12 ;  /* 0x0002300c0a000986 */ /* 0x0001e8000c101524 */
[----:B0-----:R-:W2:Y:S01]  /*49570*/  LDL.LU R12, [R1+0x434] ;  /* 0x00043400010c7983 */ /* 0x001ea20000300800 */
[----:B------:R-:W-:-:S04]  /*49580*/  ISETP.GT.AND P1, PT, R3, 0x119, PT ;  /* 0x000001190300780c */ /* 0x000fc80003f24270 */
[----:B------:R-:W-:Y:S01]  /*49590*/  ISETP.GT.AND P0, PT, R0, RZ, P1 ;  /* 0x000000ff0000720c */ /* 0x000fe20000f04270 */
        /* <DEDUP_REMOVED lines=169> */
[----:B------:R-:W-:Y:S02]  /*4a030*/  ISETP.GT.AND P0, PT, R0, RZ, P2 ;  /* 0x000000ff0000720c */ /* 0x000fe40001704270 */
[----:B------:R-:W-:Y:S01]  /*4a040*/  ISETP.GT.AND P1, PT, R3, 0x159, PT ;  /* 0x000001590300780c */ /* 0x000fe20003f24270 */
[----:B--2---:R-:W-:-:S05]  /*4a050*/  FMUL R12, R12, R2 ;  /* 0x000000020c0c7220 */ /* 0x004fca0000400000 */
[----:B------:R-:W-:-:S05]  /*4a060*/  F2FP.BF16.F32.PACK_AB R12, RZ, R12 ;  /* 0x0000000cff0c723e */ /* 0x000fca00000010ff */
[----:B------:R3:W-:Y:S01]  /*4a070*/  @P0 STG.E.U16 desc[UR36][R10.64+0x2b0], R12 ;  /* 0x0002b00c0a000986 */ /* 0x0007e2000c101524 */
[----:B------:R-:W-:Y:S01]  /*4a080*/  ISETP.GT.AND P0, PT, R0, RZ, P1 ;  /* 0x000000ff0000720c */ /* 0x000fe20000f04270 */
[----:B---3--:R-:W-:-:S05]  /*4a090*/  FMUL R12, R19, R2 ;  /* 0x00000002130c7220 */ /* 0x008fca0000400000 */
[----:B------:R-:W-:-:S07]  /*4a0a0*/  F2FP.BF16.F32.PACK_AB R12, RZ, R12 ;  /* 0x0000000cff0c723e */ /* 0x000fce00000010ff */
[----:B------:R0:W-:Y:S01]  /*4a0b0*/  @P0 STG.E.U16 desc[UR36][R10.64+0x2b2], R12 ;  /* 0x0002b20c0a000986 */ /* 0x0001e2000c101524 */
[----:B------:R-:W-:Y:S01]  /*4a0c0*/  ISETP.GT.AND P0, PT, R0, 0x8, P2 ;  /* 0x000000080000780c */ /* 0x000fe20001704270 */
[----:B0-----:R-:W-:-:S05]  /*4a0d0*/  FMUL R12, R152, R2 ;  /* 0x00000002980c7220 */ /* 0x001fca0000400000 */
[----:B------:R-:W-:-:S07]  /*4a0e0*/  F2FP.BF16.F32.PACK_AB R12, RZ, R12 ;  /* 0x0000000cff0c723e */ /* 0x000fce00000010ff */
[----:B------:R0:W-:Y:S01]  /*4a0f0*/  @P0 STG.E.U16 desc[UR36][R6.64+0x2b0], R12 ;  /* 0x0002b00c06000986 */ /* 0x0001e2000c101524 */
[----:B------:R-:W-:Y:S02]  /*4a100*/  ISETP.GT.AND P0, PT, R0, 0x8, P1 ;  /* 0x000000080000780c */ /* 0x000fe40000f04270 */
[----:B------:R-:W-:Y:S01]  /*4a110*/  ISETP.GT.AND P2, PT, R3, 0x160, PT ;  /* 0x000001600300780c */ /* 0x000fe20003f44270 */
[----:B0-----:R-:W-:-:S05]  /*4a120*/  FMUL R12, R153, R2 ;  /* 0x00000002990c7220 */ /* 0x001fca0000400000 */
[----:B------:R-:W-:-:S05]  /*4a130*/  F2FP.BF16.F32.PACK_AB R12, RZ, R12 ;  /* 0x0000000cff0c723e */ /* 0x000fca00000010ff */
        /* <DEDUP_REMOVED lines=428> */
[----:B------:R-:W5:Y:S01]  /*4bc00*/  LDL.LU R177, [R1+0x3cc] ;  /* 0x0003cc0001b17983 */ /* 0x000f620000300800 */
[----:B0-----:R-:W-:-:S03]  /*4bc10*/  FMUL R10, R165, R2 ;  /* 0x00000002a50a7220 */ /* 0x001fc60000400000 */
        /* <DEDUP_REMOVED lines=15> */
[----:B------:R-:W-:-:S03]  /*4bd10*/  ISETP.GT.AND P6, PT, R3, 0x100, PT ;  /* 0x000001000300780c */ /* 0x000fc60003fc4270 */
[----:B------:R-:W3:Y:S01]  /*4bd20*/  LDL.LU R7, [R1+0x2ac] ;  /* 0x0002ac0001077983 */ /* 0x000ee20000300800 */
        /* <DEDUP_REMOVED lines=258> */
[----:B---3--:R-:W-:Y:S02]  /*4cd50*/  FMUL R6, R7, R2 ;  /* 0x0000000207067220 */ /* 0x008fe40000400000 */
[----:B------:R-:W2:Y:S03]  /*4cd60*/  LDL.LU R7, [R1+0x9c] ;  /* 0x00009c0001077983 */ /* 0x000ea60000300800 */
[----:B------:R-:W-:-:S07]  /*4cd70*/  F2FP.BF16.F32.PACK_AB R6, RZ, R6 ;  /* 0x00000006ff06723e */ /* 0x000fce00000010ff */
[----:B------:R0:W-:Y:S01]  /*4cd80*/  @P6 STG.E.U16 desc[UR36][R22.64+0x2a2], R6 ;  /* 0x0002a20616006986 */ /* 0x0001e2000c101524 */
[----:B------:R-:W-:-:S04]  /*4cd90*/  ISETP.GT.AND P6, PT, R3, 0x158, PT ;  /* 0x000001580300780c */ /* 0x000fc80003fc4270 */
[----:B------:R-:W-:Y:S01]  /*4cda0*/  ISETP.GT.AND P6, PT, R0, 0x80, P6 ;  /* 0x000000800000780c */ /* 0x000fe200037c4270 */
[----:B0-----:R-:W-:Y:S02]  /*4cdb0*/  FMUL R6, R11, R2 ;  /* 0x000000020b067220 */ /* 0x001fe40000400000 */
[----:B------:R-:W3:Y:S03]  /*4cdc0*/  LDL.LU R11, [R1+0xb0] ;  /* 0x0000b000010b7983 */ /* 0x000ee60000300800 */
        /* <DEDUP_REMOVED lines=10> */
[----:B----4-:R-:W-:Y:S02]  /*4ce70*/  FMUL R6, R152, R2 ;  /* 0x0000000298067220 */ /* 0x010fe40000400000 */
[----:B------:R-:W4:Y:S03]  /*4ce80*/  LDL.LU R152, [R1+0xb8] ;  /* 0x0000b80001987983 */ /* 0x000f260000300800 */
[----:B------:R-:W-:-:S07]  /*4ce90*/  F2FP.BF16.F32.PACK_AB R6, RZ, R6 ;  /* 0x00000006ff06723e */ /* 0x000fce00000010ff */
[----:B------:R5:W-:Y:S01]  /*4cea0*/  @P6 STG.E.U16 desc[UR36][R22.64+0x2b0], R6 ;  /* 0x0002b00616006986 */ /* 0x000be2000c101524 */
[----:B------:R-:W-:-:S04]  /*4ceb0*/  ISETP.GT.AND P6, PT, R3, 0x159, PT ;  /* 0x000001590300780c */ /* 0x000fc80003fc4270 */
[----:B------:R-:W-:Y:S01]  /*4cec0*/  ISETP.GT.AND P6, PT, R0, 0x88, P6 ;  /* 0x000000880000780c */ /* 0x000fe200037c4270 */
[----:B-----5:R-:W-:Y:S02]  /*4ced0*/  FMUL R6, R153, R2 ;  /* 0x0000000299067220 */ /* 0x020fe40000400000 */
[----:B------:R-:W5:Y:S03]  /*4cee0*/  LDL.LU R153, [R1+0xbc] ;  /* 0x0000bc0001997983 */ /* 0x000f660000300800 */
[----:B------:R-:W-:-:S07]  /*4cef0*/  F2FP.BF16.F32.PACK_AB R6, RZ, R6 ;  /* 0x00000006ff06723e */ /* 0x000fce00000010ff */
[----:B------:R0:W-:Y:S01]  /*4cf00*/  @P6 STG.E.U16 desc[UR36][R22.64+0x2b2], R6 ;  /* 0x0002b20616006986 */ /* 0x0001e2000c101524 */
[----:B------:R-:W-:-:S04]  /*4cf10*/  ISETP.GT.AND P6, PT, R3, 0x160, PT ;  /* 0x000001600300780c */ /* 0x000fc80003fc4270 */
[----:B------:R-:W-:Y:S01]  /*4cf20*/  ISETP.GT.AND P6, PT, R0, 0x80, P6 ;  /* 0x000000800000780c */ /* 0x000fe200037c4270 */
[----:B0-----:R-:W-:Y:S02]  /*4cf30*/  FMUL R6, R163, R2 ;  /* 0x00000002a3067220 */ /* 0x001fe40000400000 */
        /* <DEDUP_REMOVED lines=464> */
[----:B------:R0:W-:Y:S04]  /*4ec40*/  @P6 STG.E.U16 desc[UR36][R22.64+0x3f2], R6 ;  /* 0x0003f20616006986 */ /* 0x0001e8000c101524 */
[----:B0-----:R-:W2:Y:S01]  /*4ec50*/  LDL.LU R6, [R1] ;  /* 0x0000000001067983 */ /* 0x001ea20000300800 */
[----:B------:R-:W-:-:S03]  /*4ec60*/  ISETP.GT.AND P6, PT, R3, 0x100, PT ;  /* 0x000001000300780c */ /* 0x000fc60003fc4270 */
[----:B------:R-:W3:Y:S01]  /*4ec70*/  LDL.LU R22, [R1+0xa8] ;  /* 0x0000a80001167983 */ /* 0x000ee20000300800 */
[----:B------:R-:W-:-:S03]  /*4ec80*/  ISETP.GT.AND P6, PT, R0, 0x100, P6 ;  /* 0x000001000000780c */ /* 0x000fc600037c4270 */
[----:B------:R-:W4:Y:S01]  /*4ec90*/  LDL.LU R23, [R1+0xac] ;  /* 0x0000ac0001177983 */ /* 0x000f220000300800 */
[----:B--2---:R-:W-:-:S05]  /*4eca0*/  FMUL R6, R6, R2 ;  /* 0x0000000206067220 */ /* 0x004fca0000400000 */
[----:B------:R-:W-:-:S05]  /*4ecb0*/  F2FP.BF16.F32.PACK_AB R6, RZ, R6 ;  /* 0x00000006ff06723e */ /* 0x000fca00000010ff */
        /* <DEDUP_REMOVED lines=226> */
[----:B------:R-:W-:-:S05]  /*4fae0*/  FMUL R7, R7, R2 ;  /* 0x0000000207077220 */ /* 0x000fca0000400000 */
[----:B------:R-:W-:-:S04]  /*4faf0*/  F2FP.BF16.F32.PACK_AB R7, RZ, R7 ;  /* 0x00000007ff07723e */ /* 0x000fc800000010ff */
[----:B------:R-:W-:Y:S01]  /*4fb00*/  PRMT R10, R7, 0x7610, R10 ;  /* 0x00007610070a7816 */ /* 0x000fe2000000000a */
[----:B--2---:R-:W-:-:S05]  /*4fb10*/  FMUL R6, R6, R2 ;  /* 0x0000000206067220 */ /* 0x004fca0000400000 */
[----:B------:R-:W-:-:S05]  /*4fb20*/  F2FP.BF16.F32.PACK_AB R6, RZ, R6 ;  /* 0x00000006ff06723e */ /* 0x000fca00000010ff */
[----:B------:R0:W-:Y:S04]  /*4fb30*/  @P6 STG.E.U16 desc[UR36][R20.64+0x290], R6 ;  /* 0x0002900614006986 */ /* 0x0001e8000c101524 */
[----:B0-----:R-:W2:Y:S04]  /*4fb40*/  LDL.LU R6, [R1+0xa4] ;  /* 0x0000a40001067983 */ /* 0x001ea80000300800 */
[----:B------:R-:W5:Y:S01]  /*4fb50*/  LDL.LU R7, [R1+0xa0] ;  /* 0x0000a00001077983 */ /* 0x000f620000300800 */
[----:B------:R-:W-:-:S04]  /*4fb60*/  ISETP.GT.AND P6, PT, R3, 0x149, PT ;  /* 0x000001490300780c */ /* 0x000fc80003fc4270 */
[----:B------:R-:W-:-:S13]  /*4fb70*/  ISETP.GT.AND P6, PT, R0, 0x108, P6 ;  /* 0x000001080000780c */ /* 0x000fda00037c4270 */
[----:B------:R0:W-:Y:S01]  /*4fb80*/  @P6 STG.E.U16 desc[UR36][R20.64+0x292], R10 ;  /* 0x0002920a14006986 */ /* 0x0001e2000c101524 */
[----:B------:R-:W-:-:S04]  /*4fb90*/  ISETP.GT.AND P6, PT, R3, 0x150, PT ;  /* 0x000001500300780c */ /* 0x000fc80003fc4270 */
[----:B------:R-:W-:Y:S01]  /*4fba0*/  ISETP.GT.AND P6, PT, R0, 0x100, P6 ;  /* 0x000001000000780c */ /* 0x000fe200037c4270 */
[----:B-----5:R-:W-:-:S05]  /*4fbb0*/  FMUL R7, R7, R2 ;  /* 0x0000000207077220 */ /* 0x020fca0000400000 */
[----:B------:R-:W-:Y:S01]  /*4fbc0*/  F2FP.BF16.F32.PACK_AB R7, RZ, R7 ;  /* 0x00000007ff07723e */ /* 0x000fe200000010ff */
[----:B--2---:R-:W-:-:S06]  /*4fbd0*/  FMUL R6, R6, R2 ;  /* 0x0000000206067220 */ /* 0x004fcc0000400000 */
[----:B------:R1:W-:Y:S01]  /*4fbe0*/  @P6 STG.E.U16 desc[UR36][R4.64+0x2a0], R7 ;  /* 0x0002a00704006986 */ /* 0x0003e2000c101524 */
[----:B------:R-:W-:-:S04]  /*4fbf0*/  ISETP.GT.AND P6, PT, R3, 0x151, PT ;  /* 0x000001510300780c */ /* 0x000fc80003fc4270 */
[----:B------:R-:W-:Y:S02]  /*4fc00*/  ISETP.GT.AND P6, PT, R0, 0x100, P6 ;  /* 0x000001000000780c */ /* 0x000fe400037c4270 */
[----:B------:R-:W-:-:S04]  /*4fc10*/  F2FP.BF16.F32.PACK_AB R6, RZ, R6 ;  /* 0x00000006ff06723e */ /* 0x000fc800000010ff */
[----:B------:R-:W-:Y:S01]  /*4fc20*/  PRMT R8, R6, 0x7610, R8 ;  /* 0x0000761006087816 */ /* 0x000fe20000000008 */
[----:B---3--:R-:W-:-:S06]  /*4fc30*/  FMUL R6, R22, R2 ;  /* 0x0000000216067220 */ /* 0x008fcc0000400000 */
[----:B------:R2:W-:Y:S01]  /*4fc40*/  @P6 STG.E.U16 desc[UR36][R4.64+0x2a2], R8 ;  /* 0x0002a20804006986 */ /* 0x0005e2000c101524 */
[----:B------:R-:W-:-:S04]  /*4fc50*/  ISETP.GT.AND P6, PT, R3, 0x150, PT ;  /* 0x000001500300780c */ /* 0x000fc80003fc4270 */
[----:B------:R-:W-:Y:S02]  /*4fc60*/  ISETP.GT.AND P6, PT, R0, 0x108, P6 ;  /* 0x000001080000780c */ /* 0x000fe400037c4270 */
[----:B------:R-:W-:-:S04]  /*4fc70*/  F2FP.BF16.F32.PACK_AB R6, RZ, R6 ;  /* 0x00000006ff06723e */ /* 0x000fc800000010ff */
[----:B0-----:R-:W-:Y:S01]  /*4fc80*/  PRMT R10, R6, 0x7610, R10 ;  /* 0x00007610060a7816 */ /* 0x001fe2000000000a */
[----:B----4-:R-:W-:-:S06]  /*4fc90*/  FMUL R6, R23, R2 ;  /* 0x0000000217067220 */ /* 0x010fcc0000400000 */
[----:B------:R0:W-:Y:S01]  /*4fca0*/  @P6 STG.E.U16 desc[UR36][R20.64+0x2a0], R10 ;  /* 0x0002a00a14006986 */ /* 0x0001e2000c101524 */
[----:B------:R-:W-:-:S04]  /*4fcb0*/  ISETP.GT.AND P6, PT, R3, 0x151, PT ;  /* 0x000001510300780c */ /* 0x000fc80003fc4270 */
[----:B------:R-:W-:Y:S02]  /*4fcc0*/  ISETP.GT.AND P6, PT, R0, 0x108, P6 ;  /* 0x000001080000780c */ /* 0x000fe400037c4270 */
[----:B------:R-:W-:-:S04]  /*4fcd0*/  F2FP.BF16.F32.PACK_AB R6, RZ, R6 ;  /* 0x00000006ff06723e */ /* 0x000fc800000010ff */
[----:B-1----:R-:W-:Y:S01]  /*4fce0*/  PRMT R7, R6, 0x7610, R7 ;  /* 0x0000761006077816 */ /* 0x002fe20000000007 */
[----:B------:R-:W-:-:S06]  /*4fcf0*/  FMUL R6, R11, R2 ;  /* 0x000000020b067220 */ /* 0x000fcc0000400000 */
[----:B------:R1:W-:Y:S01]  /*4fd00*/  @P6 STG.E.U16 desc[UR36][R20.64+0x2a2], R7 ;  /* 0x0002a20714006986 */ /* 0x0003e2000c101524 */
[----:B------:R-:W-:-:S04]  /*4fd10*/  ISETP.GT.AND P6, PT, R3, 0x158, PT ;  /* 0x000001580300780c */ /* 0x000fc80003fc4270 */
[----:B------:R-:W-:Y:S02]  /*4fd20*/  ISETP.GT.AND P6, PT, R0, 0x100, P6 ;  /* 0x000001000000780c */ /* 0x000fe400037c4270 */
[----:B------:R-:W-:-:S04]  /*4fd30*/  F2FP.BF16.F32.PACK_AB R6, RZ, R6 ;  /* 0x00000006ff06723e */ /* 0x000fc800000010ff */
[----:B--2---:R-:W-:Y:S01]  /*4fd40*/  PRMT R8, R6, 0x7610, R8 ;  /* 0x0000761006087816 */ /* 0x004fe20000000008 */
[----:B------:R-:W-:-:S06]  /*4fd50*/  FMUL R6, R19, R2 ;  /* 0x0000000213067220 */ /* 0x000fcc0000400000 */
[----:B------:R2:W-:Y:S01]  /*4fd60*/  @P6 STG.E.U16 desc[UR36][R4.64+0x2b0], R8 ;  /* 0x0002b00804006986 */ /* 0x0005e2000c101524 */
[----:B------:R-:W-:-:S04]  /*4fd70*/  ISETP.GT.AND P6, PT, R3, 0x159, PT ;  /* 0x000001590300780c */ /* 0x000fc80003fc4270 */
[----:B------:R-:W-:Y:S02]  /*4fd80*/  ISETP.GT.AND P6, PT, R0, 0x100, P6 ;  /* 0x000001000000780c */ /* 0x000fe400037c4270 */
[----:B------:R-:W-:-:S04]  /*4fd90*/  F2FP.BF16.F32.PACK_AB R6, RZ, R6 ;  /* 0x00000006ff06723e */ /* 0x000fc800000010ff */
[----:B------:R-:W-:Y:S01]  /*4fda0*/  PRMT R9, R6, 0x7610, R9 ;  /* 0x0000761006097816 */ /* 0x000fe20000000009 */
[----:B------:R-:W-:-:S06]  /*4fdb0*/  FMUL R6, R152, R2 ;  /* 0x0000000298067220 */ /* 0x000fcc0000400000 */
[----:B------:R3:W-:Y:S01]  /*4fdc0*/  @P6 STG.E.U16 desc[UR36][R4.64+0x2b2], R9 ;  /* 0x0002b20904006986 */ /* 0x0007e2000c101524 */
[----:B------:R-:W-:-:S04]  /*4fdd0*/  ISETP.GT.AND P6, PT, R3, 0x158, PT ;  /* 0x000001580300780c */ /* 0x000fc80003fc4270 */
[----:B------:R-:W-:Y:S02]  /*4fde0*/  ISETP.GT.AND P6, PT, R0, 0x108, P6 ;  /* 0x000001080000780c */ /* 0x000fe400037c4270 */
[----:B------:R-:W-:-:S04]  /*4fdf0*/  F2FP.BF16.F32.PACK_AB R6, RZ, R6 ;  /* 0x00000006ff06723e */ /* 0x000fc800000010ff */
[----:B0-----:R-:W-:Y:S01]  /*4fe00*/  PRMT R10, R6, 0x7610, R10 ;  /* 0x00007610060a7816 */ /* 0x001fe2000000000a */
[----:B------:R-:W-:-:S06]  /*4fe10*/  FMUL R6, R153, R2 ;  /* 0x0000000299067220 */ /* 0x000fcc0000400000 */
        /* <DEDUP_REMOVED lines=16> */
[----:B---3--:R-:W-:Y:S01]  /*4ff20*/  PRMT R9, R6, 0x7610, R9 ;  /* 0x0000761006097816 */ /* 0x008fe20000000009 */
        /* <DEDUP_REMOVED lines=398> */
[----:B------:R-:W-:Y:S02]  /*51810*/  ISETP.GT.AND P6, PT, R0, 0x100, P5 ;  /* 0x000001000000780c */ /* 0x000fe40002fc4270 */
[----:B------:R-:W-:-:S04]  /*51820*/  F2FP.BF16.F32.PACK_AB R6, RZ, R6 ;  /* 0x00000006ff06723e */ /* 0x000fc800000010ff */
[----:B--2---:R-:W-:Y:S01]  /*51830*/  PRMT R8, R6, 0x7610, R8 ;  /* 0x0000761006087816 */ /* 0x004fe20000000008 */
[----:B------:R-:W-:-:S06]  /*51840*/  FMUL R6, R175, R2 ;  /* 0x00000002af067220 */ /* 0x000fcc0000400000 */
[----:B------:R2:W-:Y:S01]  /*51850*/  @P6 STG.E.U16 desc[UR36][R4.64+0x3d0], R8 ;  /* 0x0003d00804006986 */ /* 0x0005e2000c101524 */
[----:B------:R-:W-:Y:S02]  /*51860*/  ISETP.GT.AND P6, PT, R0, 0x100, P3 ;  /* 0x000001000000780c */ /* 0x000fe40001fc4270 */
[----:B------:R-:W-:-:S04]  /*51870*/  F2FP.BF16.F32.PACK_AB R6, RZ, R6 ;  /* 0x00000006ff06723e */ /* 0x000fc800000010ff */
[----:B---3--:R-:W-:Y:S01]  /*51880*/  PRMT R9, R6, 0x7610, R9 ;  /* 0x0000761006097816 */ /* 0x008fe20000000009 */
[----:B------:R-:W-:-:S06]  /*51890*/  FMUL R6, R174, R2 ;  /* 0x00000002ae067220 */ /* 0x000fcc0000400000 */
[----:B------:R3:W-:Y:S01]  /*518a0*/  @P6 STG.E.U16 desc[UR36][R4.64+0x3d2], R9 ;  /* 0x0003d20904006986 */ /* 0x0007e2000c101524 */
[----:B------:R-:W-:Y:S02]  /*518b0*/  ISETP.GT.AND P6, PT, R0, 0x108, P5 ;  /* 0x000001080000780c */ /* 0x000fe40002fc4270 */
[----:B------:R-:W-:-:S04]  /*518c0*/  F2FP.BF16.F32.PACK_AB R6, RZ, R6 ;  /* 0x00000006ff06723e */ /* 0x000fc800000010ff */
[----:B0-----:R-:W-:Y:S01]  /*518d0*/  PRMT R10, R6, 0x7610, R10 ;  /* 0x00007610060a7816 */ /* 0x001fe2000000000a */
[----:B------:R-:W-:-:S06]  /*518e0*/  FMUL R6, R173, R2 ;  /* 0x00000002ad067220 */ /* 0x000fcc0000400000 */
[----:B------:R0:W-:Y:S01]  /*518f0*/  @P6 STG.E.U16 desc[UR36][R20.64+0x3d0], R10 ;  /* 0x0003d00a14006986 */ /* 0x0001e2000c101524 */
        /* <DEDUP_REMOVED lines=41> */
[----:B------:R-:W-:Y:S01]  /*51b90*/  F2FP.BF16.F32.PACK_AB R6, RZ, R6 ;  /* 0x00000006ff06723e */ /* 0x000fe200000010ff */
[----:B------:R-:W-:-:S10]  /*51ba0*/  FMUL R24, R24, R2 ;  /* 0x0000000218187220 */ /* 0x000fd40000400000 */
[----:B------:R1:W-:Y:S01]  /*51bb0*/  @P6 STG.E.U16 desc[UR36][R20.64+0x3f2], R6 ;  /* 0x0003f20614006986 */ /* 0x0003e2000c101524 */
[----:B------:R-:W-:-:S04]  /*51bc0*/  ISETP.GT.AND P6, PT, R3, 0x100, PT ;  /* 0x000001000300780c */ /* 0x000fc80003fc4270 */
[----:B------:R-:W-:Y:S02]  /*51bd0*/  ISETP.GT.AND P6, PT, R0, 0x180, P6 ;  /* 0x000001800000780c */ /* 0x000fe400037c4270 */
[----:B------:R-:W-:Y:S01]  /*51be0*/  F2FP.BF16.F32.PACK_AB R24, RZ, R24 ;  /* 0x00000018ff18723e */ /* 0x000fe200000010ff */
[----:B------:R-:W-:Y:S02]  /*51bf0*/  IMAD.MOV.U32 R12, RZ, RZ, R154 ;  /* 0x000000ffff0c7224 */ /* 0x000fe400078e009a */
[----:B------:R-:W-:-:S08]  /*51c00*/  FMUL R25, R25, R2 ;  /* 0x0000000219197220 */ /* 0x000fd00000400000 */
[----:B------:R1:W-:Y:S01]  /*51c10*/  @P6 STG.E.U16 desc[UR36][R12.64+0x200], R24 ;  /* 0x000200180c006986 */ /* 0x0003e2000c101524 */
[----:B------:R-:W-:-:S04]  /*51c20*/  ISETP.GT.AND P6, PT, R3, 0x101, PT ;  /* 0x000001010300780c */ /* 0x000fc80003fc4270 */
[----:B------:R-:W-:Y:S02]  /*51c30*/  ISETP.GT.AND P6, PT, R0, 0x180, P6 ;  /* 0x000001800000780c */ /* 0x000fe400037c4270 */
[----:B------:R-:W-:Y:S01]  /*51c40*/  F2FP.BF16.F32.PACK_AB R25, RZ, R25 ;  /* 0x00000019ff19723e */ /* 0x000fe200000010ff */
[----:B------:R-:W-:-:S10]  /*51c50*/  FMUL R26, R26, R2 ;  /* 0x000000021a1a7220 */ /* 0x000fd40000400000 */
        /* <DEDUP_REMOVED lines=571> */
[----:B------:R-:W-:Y:S02]  /*54010*/  ISETP.GT.AND P6, PT, R0, 0x180, P5 ;  /* 0x000001800000780c */ /* 0x000fe40002fc4270 */
[----:B------:R-:W-:Y:S01]  /*54020*/  F2FP.BF16.F32.PACK_AB R140, RZ, R140 ;  /* 0x0000008cff8c723e */ /* 0x000fe200000010ff */
[----:B------:R-:W-:-:S10]  /*54030*/  FMUL R141, R141, R2 ;  /* 0x000000028d8d7220 */ /* 0x000fd40000400000 */
[----:B------:R1:W-:Y:S01]  /*54040*/  @P6 STG.E.U16 desc[UR36][R12.64+0x3d0], R140 ;  /* 0x0003d08c0c006986 */ /* 0x0003e2000c101524 */
[C---:B------:R-:W-:Y:S02]  /*54050*/  ISETP.GT.AND P6, PT, R0.reuse, 0x180, P3 ;  /* 0x000001800000780c */ /* 0x040fe40001fc4270 */
[----:B------:R-:W-:Y:S02]  /*54060*/  F2FP.BF16.F32.PACK_AB R141, RZ, R141 ;  /* 0x0000008dff8d723e */ /* 0x000fe400000010ff */
[C---:B------:R-:W-:Y:S02]  /*54070*/  ISETP.GT.AND P5, PT, R0.reuse, 0x188, P5 ;  /* 0x000001880000780c */ /* 0x040fe40002fa4270 */
[----:B------:R-:W-:Y:S01]  /*54080*/  ISETP.GT.AND P3, PT, R0, 0x188, P3 ;  /* 0x000001880000780c */ /* 0x000fe20001f64270 */
[-C--:B------:R-:W-:Y:S01]  /*54090*/  FMUL R142, R142, R2.reuse ;  /* 0x000000028e8e7220 */ /* 0x080fe20000400000 */
[-C--:B------:R-:W-:Y:S01]  /*540a0*/  FMUL R143, R143, R2.reuse ;  /* 0x000000028f8f7220 */ /* 0x080fe20000400000 */
[----:B------:R-:W-:-:S04]  /*540b0*/  FMUL R144, R144, R2 ;  /* 0x0000000290907220 */ /* 0x000fc80000400000 */
[----:B------:R1:W-:Y:S01]  /*540c0*/  @P6 STG.E.U16 desc[UR36][R12.64+0x3d2], R141 ;  /* 0x0003d28d0c006986 */ /* 0x0003e2000c101524 */
[C---:B------:R-:W-:Y:S02]  /*540d0*/  ISETP.GT.AND P6, PT, R0.reuse, 0x180, P0 ;  /* 0x000001800000780c */ /* 0x040fe400007c4270 */
[----:B------:R-:W-:Y:S02]  /*540e0*/  F2FP.BF16.F32.PACK_AB R142, RZ, R142 ;  /* 0x0000008eff8e723e */ /* 0x000fe400000010ff */
[----:B------:R-:W-:Y:S02]  /*540f0*/  F2FP.BF16.F32.PACK_AB R143, RZ, R143 ;  /* 0x0000008fff8f723e */ /* 0x000fe400000010ff */
[----:B------:R-:W-:Y:S02]  /*54100*/  F2FP.BF16.F32.PACK_AB R144, RZ, R144 ;  /* 0x00000090ff90723e */ /* 0x000fe400000010ff */
[C---:B------:R-:W-:Y:S01]  /*54110*/  ISETP.GT.AND P0, PT, R0.reuse, 0x188, P0 ;  /* 0x000001880000780c */ /* 0x040fe20000704270 */
[----:B------:R1:W-:Y:S01]  /*54120*/  @P5 STG.E.U16 desc[UR36][R14.64+0x3d0], R142 ;  /* 0x0003d08e0e005986 */ /* 0x0003e2000c101524 */
[----:B------:R-:W-:-:S03]  /*54130*/  ISETP.GT.AND P5, PT, R0, 0x180, P4 ;  /* 0x000001800000780c */ /* 0x000fc600027a4270 */
[----:B------:R1:W-:Y:S01]  /*54140*/  @P3 STG.E.U16 desc[UR36][R14.64+0x3d2], R143 ;  /* 0x0003d28f0e003986 */ /* 0x0003e2000c101524 */
[C---:B------:R-:W-:Y:S02]  /*54150*/  ISETP.GT.AND P4, PT, R0.reuse, 0x188, P4 ;  /* 0x000001880000780c */ /* 0x040fe40002784270 */
[C---:B------:R-:W-:Y:S01]  /*54160*/  ISETP.GT.AND P3, PT, R0.reuse, 0x180, P1 ;  /* 0x000001800000780c */ /* 0x040fe20000f64270 */
[-C--:B------:R-:W-:Y:S01]  /*54170*/  FMUL R145, R145, R2.reuse ;  /* 0x0000000291917220 */ /* 0x080fe20000400000 */
[----:B------:R1:W-:Y:S01]  /*54180*/  @P6 STG.E.U16 desc[UR36][R12.64+0x3e0], R144 ;  /* 0x0003e0900c006986 */ /* 0x0003e2000c101524 */
[C---:B------:R-:W-:Y:S02]  /*54190*/  ISETP.GT.AND P6, PT, R0.reuse, 0x180, P2 ;  /* 0x000001800000780c */ /* 0x040fe400017c4270 */
[C---:B------:R-:W-:Y:S02]  /*541a0*/  ISETP.GT.AND P2, PT, R0.reuse, 0x188, P2 ;  /* 0x000001880000780c */ /* 0x040fe40001744270 */
[----:B------:R-:W-:Y:S01]  /*541b0*/  ISETP.GT.AND P1, PT, R0, 0x188, P1 ;  /* 0x000001880000780c */ /* 0x000fe20000f24270 */
[-C--:B------:R-:W-:Y:S01]  /*541c0*/  FMUL R146, R146, R2.reuse ;  /* 0x0000000292927220 */ /* 0x080fe20000400000 */
[-C--:B------:R-:W-:Y:S01]  /*541d0*/  FMUL R147, R147, R2.reuse ;  /* 0x0000000293937220 */ /* 0x080fe20000400000 */
[-C--:B------:R-:W-:Y:S01]  /*541e0*/  FMUL R148, R148, R2.reuse ;  /* 0x0000000294947220 */ /* 0x080fe20000400000 */
[-C--:B------:R-:W-:Y:S01]  /*541f0*/  FMUL R149, R149, R2.reuse ;  /* 0x0000000295957220 */ /* 0x080fe20000400000 */
[-C--:B------:R-:W-:Y:S01]  /*54200*/  FMUL R150, R150, R2.reuse ;  /* 0x0000000296967220 */ /* 0x080fe20000400000 */
[----:B------:R-:W-:Y:S01]  /*54210*/  FMUL R151, R151, R2 ;  /* 0x0000000297977220 */ /* 0x000fe20000400000 */
[----:B------:R-:W-:-:S02]  /*54220*/  F2FP.BF16.F32.PACK_AB R145, RZ, R145 ;  /* 0x00000091ff91723e */ /* 0x000fc400000010ff */
[----:B------:R-:W-:Y:S02]  /*54230*/  F2FP.BF16.F32.PACK_AB R146, RZ, R146 ;  /* 0x00000092ff92723e */ /* 0x000fe400000010ff */
[----:B------:R-:W-:Y:S02]  /*54240*/  F2FP.BF16.F32.PACK_AB R147, RZ, R147 ;  /* 0x00000093ff93723e */ /* 0x000fe400000010ff */
[----:B------:R-:W-:Y:S02]  /*54250*/  F2FP.BF16.F32.PACK_AB R148, RZ, R148 ;  /* 0x00000094ff94723e */ /* 0x000fe400000010ff */
[----:B------:R-:W-:Y:S02]  /*54260*/  F2FP.BF16.F32.PACK_AB R149, RZ, R149 ;  /* 0x00000095ff95723e */ /* 0x000fe400000010ff */
[----:B------:R-:W-:Y:S02]  /*54270*/  F2FP.BF16.F32.PACK_AB R150, RZ, R150 ;  /* 0x00000096ff96723e */ /* 0x000fe400000010ff */
[----:B------:R-:W-:Y:S01]  /*54280*/  F2FP.BF16.F32.PACK_AB R151, RZ, R151 ;  /* 0x00000097ff97723e */ /* 0x000fe200000010ff */
[----:B------:R1:W-:Y:S04]  /*54290*/  @P5 STG.E.U16 desc[UR36][R12.64+0x3e2], R145 ;  /* 0x0003e2910c005986 */ /* 0x0003e8000c101524 */
[----:B------:R1:W-:Y:S04]  /*542a0*/  @P0 STG.E.U16 desc[UR36][R14.64+0x3e0], R146 ;  /* 0x0003e0920e000986 */ /* 0x0003e8000c101524 */
[----:B------:R1:W-:Y:S04]  /*542b0*/  @P4 STG.E.U16 desc[UR36][R14.64+0x3e2], R147 ;  /* 0x0003e2930e004986 */ /* 0x0003e8000c101524 */
[----:B------:R1:W-:Y:S04]  /*542c0*/  @P6 STG.E.U16 desc[UR36][R12.64+0x3f0], R148 ;  /* 0x0003f0940c006986 */ /* 0x0003e8000c101524 */
[----:B------:R1:W-:Y:S04]  /*542d0*/  @P3 STG.E.U16 desc[UR36][R12.64+0x3f2], R149 ;  /* 0x0003f2950c003986 */ /* 0x0003e8000c101524 */
[----:B------:R1:W-:Y:S04]  /*542e0*/  @P2 STG.E.U16 desc[UR36][R14.64+0x3f0], R150 ;  /* 0x0003f0960e002986 */ /* 0x0003e8000c101524 */
[----:B------:R1:W-:Y:S02]  /*542f0*/  @P1 STG.E.U16 desc[UR36][R14.64+0x3f2], R151 ;  /* 0x0003f2970e001986 */ /* 0x0003e4000c101524 */
.L_x_2068:
[----:B------:R-:W-:Y:S05]  /*54300*/  BSYNC B0 ;  /* 0x0000000000007941 */ /* 0x000fea0003800000 */
.L_x_28:
[----:B01----:R-:W2:Y:S04]  /*54310*/  LDL.LU R5, [R1+0xe00] ;  /* 0x000e000001057983 */ /* 0x003ea80000300800 */
[----:B------:R-:W2:Y:S01]  /*54320*/  LDL.LU R4, [R1+0xe04] ;  /* 0x000e040001047983 */ /* 0x000ea20000300800 */
[----:B------:R-:W-:Y:S01]  /*54330*/  ULDC UR4, c[0x0][0xc] ;  /* 0x0000030000047ab9 */ /* 0x000fe20000000800 */
[----:B------:R-:W-:Y:S01]  /*54340*/  ULDC UR5, c[0x0][0x10] ;  /* 0x0000040000057ab9 */ /* 0x000fe20000000800 */
[----:B-----5:R-:W2:Y:S01]  /*54350*/  LDC R3, c[0x0][0x14] ;  /* 0x00000500ff037b82 */ /* 0x020ea20000000800 */
[----:B------:R-:W-:Y:S01]  /*54360*/  UIMAD.WIDE.U32 UR4, UR4, UR5, URZ ;  /* 0x00000005040472a5 */ /* 0x000fe2000f8e003f */
[----:B------:R-:W-:Y:S01]  /*54370*/  PRMT R0, RZ, 0x7610, R0 ;  /* 0x00007610ff007816 */ /* 0x000fe20000000000 */
[----:B------:R-:W-:Y:S01]  /*54380*/  UMOV UR42, 0xffffffff ;  /* 0xffffffff002a7882 */ /* 0x000fe20000000000 */
[----:B------:R-:W-:-:S03]  /*54390*/  UMOV UR41, 0xffffffff ;  /* 0xffffffff00297882 */ /* 0x000fc60000000000 */
[----:B--2---:R-:W-:-:S04]  /*543a0*/  IMAD.WIDE.U32 R4, R3, UR4, R4 ;  /* 0x0000000403047c25 */ /* 0x004fc8000f8e0004 */
[----:B------:R-:W-:Y:S01]  /*543b0*/  IMAD R3, R3, UR5, RZ ;  /* 0x0000000503037c24 */ /* 0x000fe2000f8e02ff */
[----:B------:R-:W-:Y:S01]  /*543c0*/  ULDC.64 UR4, c[0x0][0x650] ;  /* 0x0001940000047ab9 */ /* 0x000fe20000000a00 */
[----:B------:R-:W-:Y:S01]  /*543d0*/  IMAD.MOV.U32 R7, RZ, RZ, R4 ;  /* 0x000000ffff077224 */ /* 0x000fe200078e0004 */
[----:B------:R-:W-:Y:S01]  /*543e0*/  ISETP.GE.U32.AND P0, PT, R4, UR4, PT ;  /* 0x0000000404007c0c */ /* 0x000fe2000bf06070 */
[----:B------:R-:W-:-:S05]  /*543f0*/  IMAD.IADD R6, R5, 0x1, R3 ;  /* 0x0000000105067824 */ /* 0x000fca00078e0203 */
[----:B------:R0:W-:Y:S01]  /*54400*/  STL [R1+0xe00], R6 ;  /* 0x000e000601007387 */ /* 0x0001e20000100800 */
[----:B------:R-:W-:-:S03]  /*54410*/  ISETP.GE.U32.AND.EX P0, PT, R6, UR5, PT, P0 ;  /* 0x0000000506007c0c */ /* 0x000fc6000bf06100 */
[----:B------:R0:W-:Y:S10]  /*54420*/  STL [R1+0xe04], R7 ;  /* 0x000e040701007387 */ /* 0x0001f40000100800 */
[----:B0-----:R-:W-:Y:S05]  /*54430*/  @P0 BRA `(.L_x_2069) ;  /* 0x0000000400880947 */ /* 0x001fea0003800000 */
[----:B------:R-:W0:Y:S01]  /*54440*/  S2UR UR6, SR_CTAID.X ;  /* 0x00000000000679c3 */ /* 0x000e220000002500 */
[----:B------:R-:W-:Y:S01]  /*54450*/  ULDC.64 UR12, c[0x0][0x628] ;  /* 0x00018a00000c7ab9 */ /* 0x000fe20000000a00 */
[----:B------:R-:W-:Y:S01]  /*54460*/  ULDC UR4, c[0x0][0x150] ;  /* 0x0000540000047ab9 */ /* 0x000fe20000000800 */
[----:B------:R-:W-:Y:S01]  /*54470*/  ISETP.NE.U32.AND P0, PT, RZ, UR12, PT ;  /* 0x0000000cff007c0c */ /* 0x000fe2000bf05070 */
[----:B------:R-:W-:Y:S01]  /*54480*/  ULDC UR15, c[0x0][0x630] ;  /* 0x00018c00000f7ab9 */ /* 0x000fe20000000800 */
[C---:B------:R-:W-:Y:S01]  /*54490*/  R2UR UR16, R7.reuse ;  /* 0x00000000071072ca */ /* 0x040fe200000e0000 */
[----:B------:R-:W-:Y:S01]  /*544a0*/  ULDC UR19, c[0x0][0x154] ;  /* 0x0000550000137ab9 */ /* 0x000fe20000000800 */
[----:B------:R-:W-:Y:S01]  /*544b0*/  ISETP.NE.AND.EX P0, PT, RZ, UR13, PT, P0 ;  /* 0x0000000dff007c0c */ /* 0x000fe2000bf05300 */
[----:B------:R-:W1:Y:S01]  /*544c0*/  S2UR UR18, SR_CTAID.Y ;  /* 0x00000000001279c3 */ /* 0x000e620000002600 */
[----:B------:R-:W-:Y:S02]  /*544d0*/  R2UR UR17, R6 ;  /* 0x00000000061172ca */ /* 0x000fe400000e0000 */
[----:B------:R-:W-:-:S02]  /*544e0*/  R2UR UR10, R7 ;  /* 0x00000000070a72ca */ /* 0x000fc400000e0000 */
[----:B------:R-:W-:Y:S02]  /*544f0*/  R2UR UR11, R6 ;  /* 0x00000000060b72ca */ /* 0x000fe400000e0000 */
[----:B0-----:R-:W-:-:S05]  /*54500*/  I2FP.F32.U32 R0, UR6 ;  /* 0x0000000600007c45 */ /* 0x001fca0008201000 */
[----:B------:R-:W-:-:S04]  /*54510*/  FMUL R0, R0, UR4 ;  /* 0x0000000400007c20 */ /* 0x000fc80008400000 */
[----:B------:R0:W2:Y:S01]  /*54520*/  F2I.U32.TRUNC.NTZ R3, R0 ;  /* 0x0000000000037305 */ /* 0x0000a2000020f000 */
[----:B-1----:R-:W-:Y:S05]  /*54530*/  @!P0 BRA `(.L_x_2070) ;  /* 0x0000000000308947 */ /* 0x002fea0003800000 */
        /* <DEDUP_REMOVED lines=12> */
.L_x_2070:
[----:B------:R-:W-:Y:S01]  /*54600*/  USHF.R.U64 UR41, UR10, UR15, UR11 ;  /* 0x0000000f0a297299 */ /* 0x000fe2000800120b */
[----:B0-----:R-:W-:Y:S01]  /*54610*/  I2FP.F32.U32 R0, UR18 ;  /* 0x0000001200007c45 */ /* 0x001fe20008201000 */
[----:B------:R-:W-:Y:S02]  /*54620*/  USHF.R.U32.HI UR4, URZ, UR15, UR11 ;  /* 0x0000000f3f047299 */ /* 0x000fe4000801160b */
        /* <DEDUP_REMOVED lines=8> */
[----:B------:R-:W-:Y:S01]  /*546b0*/  UIMAD.WIDE.U32 UR8, UR10, UR12, UR8 ;  /* 0x0000000c0a0872a5 */ /* 0x000fe2000f8e0008 */
[----:B--2---:R-:W-:Y:S01]  /*546c0*/  R2UR UR12, R3 ;  /* 0x00000000030c72ca */ /* 0x004fe200000e0000 */
[----:B------:R-:W-:Y:S01]  /*546d0*/  UIMAD UR10, UR10, UR13, UR4 ;  /* 0x0000000d0a0a72a4 */ /* 0x000fe2000f8e0204 */
[----:B------:R-:W-:Y:S01]  /*546e0*/  ULDC UR11, c[0x0][0x618] ;  /* 0x00018600000b7ab9 */ /* 0x000fe20000000800 */
[----:B------:R-:W-:Y:S02]  /*546f0*/  ULDC UR21, c[0x0][0x658] ;  /* 0x0001960000157ab9 */ /* 0x000fe40000000800 */
[----:B------:R-:W-:Y:S01]  /*54700*/  UIADD3 UR9, UR9, UR10, URZ ;  /* 0x0000000a09097290 */ /* 0x000fe2000fffe03f */
[----:B------:R-:W-:Y:S01]  /*54710*/  UMOV UR15, 0xffffffff ;  /* 0xffffffff000f7882 */ /* 0x000fe20000000000 */
[----:B------:R-:W-:Y:S01]  /*54720*/  ULDC.64 UR4, c[0x0][0x640] ;  /* 0x0001900000047ab9 */ /* 0x000fe20000000a00 */
[----:B------:R-:W-:Y:S01]  /*54730*/  USHF.L.U32 UR15, UR15, UR21, URZ ;  /* 0x000000150f0f7299 */ /* 0x000fe2000800063f */
[----:B------:R-:W-:Y:S01]  /*54740*/  ISETP.NE.U32.AND P0, PT, RZ, UR4, PT ;  /* 0x00000004ff007c0c */ /* 0x000fe2000bf05070 */
[----:B------:R-:W-:-:S02]  /*54750*/  USHF.R.U64 UR16, UR8, UR11, UR9 ;  /* 0x0000000b08107299 */ /* 0x000fc40008001209 */
[----:B------:R-:W-:Y:S01]  /*54760*/  USHF.R.U32.HI UR8, URZ, UR11, UR9 ;  /* 0x0000000b3f087299 */ /* 0x000fe20008011609 */
[----:B0-----:R-:W-:Y:S01]  /*54770*/  R2UR UR14, R0 ;  /* 0x00000000000e72ca */ /* 0x001fe200000e0000 */
[----:B------:R-:W-:Y:S01]  /*54780*/  ULDC UR17, c[0x0][0x608] ;  /* 0x0001820000117ab9 */ /* 0x000fe20000000800 */
[----:B------:R-:W-:Y:S01]  /*54790*/  ULOP3.LUT UR43, URZ, UR15, URZ, 0x33, !UPT ;  /* 0x0000000f3f2b7292 */ /* 0x000fe2000f8e333f */
[----:B------:R-:W-:Y:S01]  /*547a0*/  ISETP.NE.AND.EX P0, PT, RZ, UR5, PT, P0 ;  /* 0x00000005ff007c0c */ /* 0x000fe2000bf05300 */
[----:B------:R-:W-:Y:S02]  /*547b0*/  USHF.R.U64 UR15, UR16, UR17, UR8 ;  /* 0x00000011100f7299 */ /* 0x000fe40008001208 */
[----:B------:R-:W-:Y:S02]  /*547c0*/  USHF.R.U32.HI UR8, URZ, UR17, UR8 ;  /* 0x000000113f087299 */ /* 0x000fe40008011608 */
[----:B------:R-:W-:Y:S02]  /*547d0*/  UIADD3 UR12, -UR12, URZ, URZ ;  /* 0x0000003f0c0c7290 */ /* 0x000fe4000fffe13f */
[----:B------:R-:W-:Y:S01]  /*547e0*/  USHF.R.U64 UR17, UR15, UR21, UR8 ;  /* 0x000000150f117299 */ /* 0x000fe20008001208 */
[----:B------:R-:W-:Y:S01]  /*547f0*/  UMOV UR19, 0x1 ;  /* 0x0000000100137882 */ /* 0x000fe20000000000 */
[----:B------:R-:W-:Y:S01]  /*54800*/  ULDC UR13, c[0x0][0x144] ;  /* 0x00005100000d7ab9 */ /* 0x000fe20000000800 */
[----:B------:R-:W-:Y:S01]  /*54810*/  ULDC UR7, c[0x0][0x600] ;  /* 0x0001800000077ab9 */ /* 0x000fe20000000800 */
[----:B------:R-:W-:-:S02]  /*54820*/  USHF.L.U32 UR24, UR19, UR21, URZ ;  /* 0x0000001513187299 */ /* 0x000fc4000800063f */
[----:B------:R-:W-:Y:S02]  /*54830*/  USHF.R.U32.HI UR8, URZ, UR21, UR8 ;  /* 0x000000153f087299 */ /* 0x000fe40008011608 */
[----:B------:R-:W-:Y:S02]  /*54840*/  UIMAD UR21, UR13, UR12, UR6 ;  /* 0x0000000c0d1572a4 */ /* 0x000fe4000f8e0206 */
[----:B------:R-:W-:Y:S02]  /*54850*/  UIADD3 UR20, UR7, -0x1, URZ ;  /* 0xffffffff07147890 */ /* 0x000fe4000fffe03f */
[----:B------:R-:W-:Y:S01]  /*54860*/  UIADD3 UR19, -UR14, URZ, URZ ;  /* 0x0000003f0e137290 */ /* 0x000fe2000fffe13f */
        /* <DEDUP_REMOVED lines=17> */
.L_x_2071:
[----:B------:R-:W-:Y:S01]  /*54980*/  UISETP.NE.AND UP0, UPT, UR46, URZ, UPT ;  /* 0x0000003f2e00728c */ /* 0x000fe2000bf05270 */
[----:B------:R-:W-:Y:S01]  /*54990*/  IMAD.MOV.U32 R0, RZ, RZ, 0x1 ;  /* 0x00000001ff007424 */ /* 0x000fe200078e00ff */
[----:B------:R-:W-:Y:S02]  /*549a0*/  USHF.R.U64 UR4, UR6, UR22, UR8 ;  /* 0x0000001606047299 */ /* 0x000fe40008001208 */
[----:B------:R-:W-:Y:S02]  /*549b0*/  ULOP3.LUT UR43, UR15, UR43, URZ, 0xc0, !UPT ;  /* 0x0000002b0f2b7292 */ /* 0x000fe4000f8ec03f */
[----:B------:R-:W-:Y:S02]  /*549c0*/  UIADD3 UR5, -UR4, URZ, URZ ;  /* 0x0000003f04057290 */ /* 0x000fe4000fffe13f */
[----:B------:R-:W-:Y:S02]  /*549d0*/  UIMAD UR43, UR24, UR4, UR43 ;  /* 0x00000004182b72a4 */ /* 0x000fe4000f8e022b */
[----:B------:R-:W-:-:S02]  /*549e0*/  ULOP3.LUT UR16, UR16, UR20, URZ, 0xc0, !UPT ;  /* 0x0000001410107292 */ /* 0x000fc4000f8ec03f */
[----:B------:R-:W-:Y:S02]  /*549f0*/  @UP0 UIMAD UR21, UR25, UR19, UR18 ;  /* 0x00000013191502a4 */ /* 0x000fe4000f8e0212 */
[----:B------:R-:W-:-:S03]  /*54a00*/  UIMAD UR4, UR5, UR23, UR17 ;  /* 0x00000017050472a4 */ /* 0x000fc6000f8e0211 */
[----:B------:R-:W-:Y:S01]  /*54a10*/  ULDC UR5, c[0x0][0x610] ;  /* 0x0001840000057ab9 */ /* 0x000fe20000000800 */
[----:B------:R-:W-:Y:S02]  /*54a20*/  UIMAD UR4, UR4, UR7, UR16 ;  /* 0x00000007040472a4 */ /* 0x000fe4000f8e0210 */
[----:B------:R-:W-:-:S04]  /*54a30*/  UIMAD UR43, UR43, UR5, UR21 ;  /* 0x000000052b2b72a4 */ /* 0x000fc8000f8e0215 */
[----:B------:R-:W-:Y:S02]  /*54a40*/  USEL UR42, UR4, UR43, !UP0 ;  /* 0x0000002b042a7287 */ /* 0x000fe4000c000000 */
[----:B------:R-:W-:-:S12]  /*54a50*/  USEL UR43, UR43, UR4, !UP0 ;  /* 0x000000042b2b7287 */ /* 0x000fd8000c000000 */
.L_x_2069:
[----:B------:R-:W-:-:S13]  /*54a60*/  LOP3.LUT P0, RZ, R0, 0xff, RZ, 0xc0, !PT ;  /* 0x000000ff00ff7812 */ /* 0x000fda000780c0ff */
[----:B------:R-:W-:Y:S05]  /*54a70*/  @P0 BRA `(.L_x_2072) ;  /* 0xfffffac400bc0947 */ /* 0x000fea000383ffff */
[----:B------:R-:W-:Y:S05]  /*54a80*/  EXIT ;  /* 0x000000000000794d */ /* 0x000fea0003800000 */
.L_x_3:
[----:B------:R-:W2:Y:S01]  /*54a90*/  LDL R4, [R1+0xe04] ;  /* 0x000e040001047983 */ /* 0x000ea20000100800 */
[----:B------:R-:W-:-:S03]  /*54aa0*/  ULDC.64 UR8, c[0x0][0x650] ;  /* 0x0001940000087ab9 */ /* 0x000fc60000000a00 */
[----:B------:R-:W3:Y:S01]  /*54ab0*/  LDL R3, [R1+0xe00] ;  /* 0x000e000001037983 */ /* 0x000ee20000100800 */
[----:B------:R-:W-:Y:S01]  /*54ac0*/  PRMT R0, RZ, 0x7610, R0 ;  /* 0x00007610ff007816 */ /* 0x000fe20000000000 */
[----:B------:R-:W-:Y:S02]  /*54ad0*/  IMAD.MOV.U32 R5, RZ, RZ, -0x1 ;  /* 0xffffffffff057424 */ /* 0x000fe400078e00ff */
[----:B------:R-:W-:Y:S02]  /*54ae0*/  IMAD.MOV.U32 R2, RZ, RZ, -0x1 ;  /* 0xffffffffff027424 */ /* 0x000fe400078e00ff */
[----:B------:R-:W-:Y:S01]  /*54af0*/  IMAD.MOV.U32 R10, RZ, RZ, -0x1 ;  /* 0xffffffffff0a7424 */ /* 0x000fe200078e00ff */
[----:B--2---:R-:W-:-:S04]  /*54b00*/  ISETP.GE.U32.AND P0, PT, R4, UR8, PT ;  /* 0x0000000804007c0c */ /* 0x004fc8000bf06070 */
[----:B---3--:R-:W-:-:S13]  /*54b10*/  ISETP.GE.U32.AND.EX P0, PT, R3, UR9, PT, P0 ;  /* 0x0000000903007c0c */ /* 0x008fda000bf06100 */
[----:B------:R-:W-:Y:S05]  /*54b20*/  @P0 BRA `(.L_x_2073) ;  /* 0x00000004008c0947 */ /* 0x000fea0003800000 */
[----:B------:R-:W-:Y:S01]  /*54b30*/  I2FP.F32.U32 R0, UR4 ;  /* 0x0000000400007c45 */ /* 0x000fe20008201000 */
[----:B0-----:R-:W-:Y:S01]  /*54b40*/  ULDC.64 UR16, c[0x0][0x628] ;  /* 0x00018a0000107ab9 */ /* 0x001fe20000000a00 */
        /* <DEDUP_REMOVED lines=24> */
.L_x_2074:
        /* <DEDUP_REMOVED lines=24> */
[----:B------:R-:W-:Y:S01]  /*54e50*/  UMOV UR19, 0x1 ;  /* 0x0000000100137882 */ /* 0x000fe20000000000 */
[----:B------:R-:W-:Y:S01]  /*54e60*/  ULDC UR20, c[0x0][0x608] ;  /* 0x0001820000147ab9 */ /* 0x000fe20000000800 */
[----:B------:R-:W-:Y:S01]  /*54e70*/  USHF.L.U32 UR26, UR19, UR23, URZ ;  /* 0x00000017131a7299 */ /* 0x000fe2000800063f */
[----:B------:R-:W-:Y:S01]  /*54e80*/  ISETP.NE.AND.EX P0, PT, RZ, UR9, PT, P0 ;  /* 0x00000009ff007c0c */ /* 0x000fe2000bf05300 */
[----:B------:R-:W-:Y:S02]  /*54e90*/  USHF.R.U64 UR19, UR18, UR20, UR11 ;  /* 0x0000001412137299 */ /* 0x000fe4000800120b */
[----:B------:R-:W-:Y:S02]  /*54ea0*/  USHF.R.U32.HI UR11, URZ, UR20, UR11 ;  /* 0x000000143f0b7299 */ /* 0x000fe4000801160b */
[----:B------:R-:W-:-:S02]  /*54eb0*/  UIADD3 UR15, -UR15, URZ, URZ ;  /* 0x0000003f0f0f7290 */ /* 0x000fc4000fffe13f */
[----:B------:R-:W-:Y:S01]  /*54ec0*/  USHF.R.U64 UR20, UR19, UR23, UR11 ;  /* 0x0000001713147299 */ /* 0x000fe2000800120b */
[----:B------:R-:W-:Y:S01]  /*54ed0*/  ULDC UR16, c[0x0][0x144] ;  /* 0x0000510000107ab9 */ /* 0x000fe20000000800 */
[----:B------:R-:W-:Y:S01]  /*54ee0*/  ULDC UR6, c[0x0][0x600] ;  /* 0x0001800000067ab9 */ /* 0x000fe20000000800 */
[----:B------:R-:W-:Y:S02]  /*54ef0*/  USHF.R.U32.HI UR11, URZ, UR23, UR11 ;  /* 0x000000173f0b7299 */ /* 0x000fe4000801160b */
[----:B------:R-:W-:Y:S02]  /*54f00*/  UIMAD UR23, UR16, UR15, UR4 ;  /* 0x0000000f101772a4 */ /* 0x000fe4000f8e0204 */
[----:B------:R-:W-:Y:S02]  /*54f10*/  UIADD3 UR22, UR6, -0x1, URZ ;  /* 0xffffffff06167890 */ /* 0x000fe4000fffe03f */
[----:B------:R-:W-:Y:S02]  /*54f20*/  ULOP3.LUT UR27, URZ, UR13, URZ, 0x33, !UPT ;  /* 0x0000000d3f1b7292 */ /* 0x000fe4000f8e333f */
        /* <DEDUP_REMOVED lines=18> */
.L_x_2075:
[----:B------:R-:W-:Y:S01]  /*55050*/  UISETP.NE.AND UP0, UPT, UR46, URZ, UPT ;  /* 0x0000003f2e00728c */ /* 0x000fe2000bf05270 */
[----:B------:R-:W-:Y:S01]  /*55060*/  IMAD.MOV.U32 R0, RZ, RZ, 0x1 ;  /* 0x00000001ff007424 */ /* 0x000fe200078e00ff */
[----:B------:R-:W-:Y:S01]  /*55070*/  USHF.R.U64 UR8, UR4, UR24, UR11 ;  /* 0x0000001804087299 */ /* 0x000fe2000800120b */
[----:B------:R-:W-:Y:S01]  /*55080*/  IMAD.U32 R10, RZ, RZ, UR5 ;  /* 0x00000005ff0a7e24 */ /* 0x000fe2000f8e00ff */
[----:B------:R-:W-:Y:S02]  /*55090*/  ULOP3.LUT UR4, UR19, UR27, URZ, 0xc0, !UPT ;  /* 0x0000001b13047292 */ /* 0x000fe4000f8ec03f */
[----:B------:R-:W-:Y:S02]  /*550a0*/  ULOP3.LUT UR18, UR18, UR22, URZ, 0xc0, !UPT ;  /* 0x0000001612127292 */ /* 0x000fe4000f8ec03f */
[----:B------:R-:W-:-:S03]  /*550b0*/  UIMAD UR4, UR26, UR8, UR4 ;  /* 0x000000081a0472a4 */ /* 0x000fc6000f8e0204 */
[----:B------:R-:W-:Y:S02]  /*550c0*/  @UP0 UIMAD UR23, UR28, UR21, UR7 ;  /* 0x000000151c1702a4 */ /* 0x000fe4000f8e0207 */
[----:B------:R-:W-:-:S03]  /*550d0*/  UIADD3 UR7, -UR8, URZ, URZ ;  /* 0x0000003f08077290 */ /* 0x000fc6000fffe13f */
[----:B------:R-:W-:Y:S01]  /*550e0*/  ULDC UR8, c[0x0][0x610] ;  /* 0x0001840000087ab9 */ /* 0x000fe20000000800 */
[----:B------:R-:W-:Y:S02]  /*550f0*/  UIMAD UR7, UR7, UR25, UR20 ;  /* 0x00000019070772a4 */ /* 0x000fe4000f8e0214 */
[----:B------:R-:W-:Y:S02]  /*55100*/  UIMAD UR4, UR4, UR8, UR23 ;  /* 0x00000008040472a4 */ /* 0x000fe4000f8e0217 */
[----:B------:R-:W-:-:S04]  /*55110*/  UIMAD UR7, UR7, UR6, UR18 ;  /* 0x00000006070772a4 */ /* 0x000fc8000f8e0212 */
[----:B------:R-:W-:Y:S02]  /*55120*/  USEL UR6, UR7, UR4, !UP0 ;  /* 0x0000000407067287 */ /* 0x000fe4000c000000 */
[----:B------:R-:W-:-:S04]  /*55130*/  USEL UR4, UR4, UR7, !UP0 ;  /* 0x0000000704047287 */ /* 0x000fc8000c000000 */
[----:B------:R-:W-:Y:S02]  /*55140*/  IMAD.U32 R2, RZ, RZ, UR6 ;  /* 0x00000006ff027e24 */ /* 0x000fe4000f8e00ff */
[----:B------:R-:W-:-:S07]  /*55150*/  IMAD.U32 R5, RZ, RZ, UR4 ;  /* 0x00000004ff057e24 */ /* 0x000fce000f8e00ff */
.L_x_2073:
[----:B------:R-:W-:-:S08]  /*55160*/  NOP ;  /* 0x0000000000007918 */ /* 0x000fd00000000000 */
[----:B0-----:R-:W0:-:S00]  /*55170*/  USETMAXREG.DEALLOC.CTAPOOL 0x18 ;  /* 0x00000018000079c8 */ /* 0x001e0000080e0500 */
[----:B------:R-:W-:-:S13]  /*55180*/  ISETP.NE.AND P0, PT, RZ, UR10, PT ;  /* 0x0000000aff007c0c */ /* 0x000fda000bf05270 */
[----:B------:R-:W-:Y:S05]  /*55190*/  @P0 EXIT ;  /* 0x000000000000094d */ /* 0x000fea0003800000 */
[----:B0-----:R-:W-:Y:S01]  /*551a0*/  LOP3.LUT P0, RZ, R0, 0xff, RZ, 0xc0, !PT ;  /* 0x000000ff00ff7812 */ /* 0x001fe2000780c0ff */
[----:B------:R-:W-:Y:S02]  /*551b0*/  IMAD.MOV.U32 R0, RZ, RZ, 0x1 ;  /* 0x00000001ff007424 */ /* 0x000fe400078e00ff */
[----:B------:R-:W-:-:S10]  /*551c0*/  IMAD.MOV.U32 R7, RZ, RZ, RZ ;  /* 0x000000ffff077224 */ /* 0x000fd400078e00ff */
[----:B------:R-:W-:Y:S05]  /*551d0*/  @!P0 BRA `(.L_x_2076) ;  /* 0x0000000c00648947 */ /* 0x000fea0003800000 */
[----:B------:R-:W0:Y:S01]  /*551e0*/  S2R R3, SR_TID.X ;  /* 0x0000000000037919 */ /* 0x000e220000002100 */
[----:B------:R-:W1:Y:S01]  /*551f0*/  LDC R0, c[0x0][0x28c] ;  /* 0x0000a300ff007b82 */ /* 0x000e620000000800 */
[----:B------:R-:W-:Y:S01]  /*55200*/  ULDC UR5, c[0x0][0x658] ;  /* 0x0001960000057ab9 */ /* 0x000fe20000000800 */
[----:B------:R-:W-:Y:S01]  /*55210*/  UMOV UR7, 0xffffffff ;  /* 0xffffffff00077882 */ /* 0x000fe20000000000 */
[----:B------:R-:W-:Y:S01]  /*55220*/  ULDC UR6, c[0x0][0xc] ;  /* 0x0000030000067ab9 */ /* 0x000fe20000000800 */
[----:B------:R-:W-:Y:S01]  /*55230*/  USHF.L.U32 UR9, UR7, UR5, URZ ;  /* 0x0000000507097299 */ /* 0x000fe2000800063f */
[----:B------:R-:W-:Y:S01]  /*55240*/  BSSY B0, `(.L_x_2076) ;  /* 0x00000d2000007945 */ /* 0x000fe20003800000 */
[----:B------:R-:W-:Y:S01]  /*55250*/  UMOV UR8, 0x1 ;  /* 0x0000000100087882 */ /* 0x000fe20000000000 */
[----:B------:R-:W-:Y:S01]  /*55260*/  ULDC UR7, c[0x0][0x10] ;  /* 0x0000040000077ab9 */ /* 0x000fe20000000800 */
[----:B------:R-:W-:Y:S01]  /*55270*/  USHF.L.U32 UR5, UR8, UR5, URZ ;  /* 0x0000000508057299 */ /* 0x000fe2000800063f */
[----:B------:R-:W-:Y:S01]  /*55280*/  IMAD.MOV.U32 R8, RZ, RZ, 0x1 ;  /* 0x00000001ff087424 */ /* 0x000fe200078e00ff */
[----:B------:R-:W-:Y:S01]  /*55290*/  UIMAD.WIDE.U32 UR6, UR6, UR7, URZ ;  /* 0x00000007060672a5 */ /* 0x000fe2000f8e003f */
[----:B------:R-:W-:Y:S01]  /*552a0*/  IMAD.MOV.U32 R7, RZ, RZ, RZ ;  /* 0x000000ffff077224 */ /* 0x000fe200078e00ff */
[----:B------:R-:W-:Y:S01]  /*552b0*/  ULDC UR8, c[0x0][0x14] ;  /* 0x0000050000087ab9 */ /* 0x000fe20000000800 */
[----:B------:R-:W-:Y:S01]  /*552c0*/  ULDC UR4, c[0x0][0x600] ;  /* 0x0001800000047ab9 */ /* 0x000fe20000000800 */
[----:B------:R-:W-:-:S02]  /*552d0*/  UIMAD.WIDE.U32 UR20, UR6, UR8, URZ ;  /* 0x00000008061472a5 */ /* 0x000fc4000f8e003f */
[----:B------:R-:W-:Y:S02]  /*552e0*/  UIMAD UR7, UR7, UR8, URZ ;  /* 0x00000008070772a4 */ /* 0x000fe4000f8e023f */
[----:B------:R-:W-:Y:S02]  /*552f0*/  ULOP3.LUT UR24, UR40, 0x2, URZ, 0xfc, !UPT ;  /* 0x0000000228187892 */ /* 0x000fe4000f8efc3f */
[----:B------:R-:W-:Y:S02]  /*55300*/  UIADD3 UR4, UR4, -0x1, URZ ;  /* 0xffffffff04047890 */ /* 0x000fe4000fffe03f */
[----:B------:R-:W-:Y:S01]  /*55310*/  ULOP3.LUT UR6, URZ, UR9, URZ, 0x33, !UPT ;  /* 0x000000093f067292 */ /* 0x000fe2000f8e333f */
[----:B-1----:R-:W-:Y:S01]  /*55320*/  VIADD R0, R0, 0xf ;  /* 0x0000000f00007836 */ /* 0x002fe20000000000 */
[----:B------:R-:W-:Y:S01]  /*55330*/  UIADD3 UR7, UR21, UR7, URZ ;  /* 0x0000000715077290 */ /* 0x000fe2000fffe03f */
[----:B------:R-:W-:Y:S01]  /*55340*/  ULDC.64 UR22, c[0x0][0x198] ;  /* 0x0000660000167ab9 */ /* 0x000fe20000000a00 */
[----:B0-----:R-:W-:-:S02]  /*55350*/  LOP3.LUT P2, RZ, R3, 0x7f, RZ, 0xc0, !PT ;  /* 0x0000007f03ff7812 */ /* 0x001fc4000784c0ff */
[----:B------:R-:W-:Y:S02]  /*55360*/  LOP3.LUT P0, RZ, R3, 0x1f, RZ, 0xc0, !PT ;  /* 0x0000001f03ff7812 */ /* 0x000fe4000780c0ff */
[----:B------:R-:W-:Y:S02]  /*55370*/  SHF.R.S32.HI R3, RZ, 0x1f, R0 ;  /* 0x0000001fff037819 */ /* 0x000fe40000011400 */
[----:B------:R-:W-:Y:S02]  /*55380*/  PLOP3.LUT P0, PT, P0, P2, PT, 0x8a, 0x0 ;  /* 0x000000000000781c */ /* 0x000fe40000705172 */
[----:B------:R-:W-:Y:S01]  /*55390*/  LEA.HI R3, R3, R0, RZ, 0x4 ;  /* 0x0000000003037211 */ /* 0x000fe200078f20ff */
[----:B------:R-:W-:-:S03]  /*553a0*/  IMAD.MOV.U32 R0, RZ, RZ, 0x1 ;  /* 0x00000001ff007424 */ /* 0x000fc600078e00ff */
[----:B------:R-:W-:-:S05]  /*553b0*/  SHF.R.S32.HI R6, RZ, 0x4, R3 ;  /* 0x00000004ff067819 */ /* 0x000fca0000011403 */
[----:B------:R-:W-:-:S07]  /*553c0*/  VIADD R11, R6, 0x1 ;  /* 0x00000001060b7836 */ /* 0x000fce0000000000 */
.L_x_2088:
[----:B------:R-:W-:-:S03]  /*553d0*/  UMOV UR8, 0xffffffff ;  /* 0xffffffff00087882 */ /* 0x000fc60000000000 */
[----:B------:R-:W-:Y:S05]  /*553e0*/  BRA.DIV UR8, `(.L_x_2077) ;  /* 0x00000012083c7947 */ /* 0x000fea000b800000 */
[----:B------:R-:W-:-:S13]  /*553f0*/  ELECT P6, URZ, PT ;  /* 0x00000000003f782f */ /* 0x000fda00038c0000 */
.L_x_2102:
[----:B------:R-:W0:Y:S01]  /*55400*/  LDC R3, c[0x0][0x28c] ;  /* 0x0000a300ff037b82 */ /* 0x000e220000000800 */
[----:B------:R-:W-:Y:S01]  /*55410*/  BSSY B1, `(.L_x_2078) ;  /* 0x0000036000017945 */ /* 0x000fe20003800000 */
[----:B0-----:R-:W-:-:S13]  /*55420*/  ISETP.LT.OR P6, PT, R3, 0x1, !P6 ;  /* 0x000000010300780c */ /* 0x001fda00077c1670 */
[----:B------:R-:W-:Y:S05]  /*55430*/  @P6 BRA `(.L_x_2079) ;  /* 0x0000000000cc6947 */ /* 0x000fea0003800000 */
[----:B------:R-:W-:Y:S02]  /*55440*/  IMAD.SHL.U32 R2, R2, 0x200, RZ ;  /* 0x0000020002027824 */ /* 0x000fe400078e00ff */
[----:B------:R-:W-:Y:S02]  /*55450*/  IMAD.SHL.U32 R5, R5, 0x200, RZ ;  /* 0x0000020005057824 */ /* 0x000fe400078e00ff */
[----:B------:R-:W-:Y:S02]  /*55460*/  IMAD.MOV.U32 R14, RZ, RZ, RZ ;  /* 0x000000ffff0e7224 */ /* 0x000fe400078e00ff */
[----:B------:R-:W-:Y:S02]  /*55470*/  IMAD.MOV.U32 R4, RZ, RZ, R11 ;  /* 0x000000ffff047224 */ /* 0x000fe400078e000b */
[----:B------:R-:W-:Y:S02]  /*55480*/  IMAD.MOV.U32 R3, RZ, RZ, R0 ;  /* 0x000000ffff037224 */ /* 0x000fe400078e0000 */
[----:B------:R-:W-:-:S07]  /*55490*/  IMAD.MOV.U32 R9, RZ, RZ, R7 ;  /* 0x000000ffff097224 */ /* 0x000fce00078e0007 */
.L_x_2083:
[----:B------:R-:W0:Y:S01]  /*554a0*/  S2R R13, SR_CgaCtaId ;  /* 0x00000000000d7919 */ /* 0x000e220000008800 */
[----:B------:R-:W-:-:S04]  /*554b0*/  MOV R12, 0x400 ;  /* 0x00000400000c7802 */ /* 0x000fc80000000f00 */
[----:B0-----:R-:W-:Y:S02]  /*554c0*/  LEA R16, R13, R12, 0x18 ;  /* 0x0000000c0d107211 */ /* 0x001fe400078ec0ff */
[----:B------:R-:W-:Y:S01]  /*554d0*/  SHF.L.U32 R12, R3, 0x1f, RZ ;  /* 0x0000001f030c7819 */ /* 0x000fe200000006ff */
[----:B------:R-:W0:Y:S02]  /*554e0*/  @!P2 LDC R13, c[0x0][0x500] ;  /* 0x00014000ff0dab82 */ /* 0x000e240000000800 */
[----:B------:R-:W-:-:S04]  /*554f0*/  IMAD R15, R9, 0x8, R16 ;  /* 0x00000008090f7824 */ /* 0x000fc800078e0210 */
[----:B------:R-:W1:Y:S02]  /*55500*/  SYNCS.PHASECHK.TRANS64.TRYWAIT P1, [R15+URZ+0x38], R12 ;  /* 0x0000380c0f0075a7 */ /* 0x000e64000802017f */
[----:B-1----:R-:W-:Y:S05]  /*55510*/  @!P1 BRA `(.L_x_2080) ;  /* 0x0000001000109947 */ /* 0x002fea0003800000 */
.L_x_2103:
[----:B------:R-:W-:Y:S01]  /*55520*/  UPRMT UR8, UR24, 0x9910, URZ ;  /* 0x0000991018087896 */ /* 0x000fe2000800003f */
[----:B0-----:R0:W-:Y:S03]  /*55530*/  @!P2 SYNCS.ARRIVE.TRANS64 RZ, [R15+URZ], R13 ;  /* 0x0000000d0fffa9a7 */ /* 0x0011e6000800003f */
[----:B------:R-:W-:-:S06]  /*55540*/  UISETP.NE.AND UP0, UPT, UR8, 0x2, UPT ;  /* 0x000000020800788c */ /* 0x000fcc000bf05270 */
[----:B------:R-:W-:-:S13]  /*55550*/  PLOP3.LUT P1, PT, PT, PT, UP0, 0x80, 0x0 ;  /* 0x000000000000781c */ /* 0x000fda0003f2f008 */
[----:B0-----:R-:W-:Y:S05]  /*55560*/  @P1 BRA `(.L_x_2081) ;  /* 0x0000000000041947 */ /* 0x001fea0003800000 */
[----:B------:R-:W-:Y:S01]  /*55570*/  BPT.TRAP 0x1 ;  /* 0x000000040000795c */ /* 0x000fe20000300000 */
.L_x_2081:
[----:B------:R-:W-:Y:S05]  /*55580*/  @P0 BRA `(.L_x_2082) ;  /* 0x0000000000040947 */ /* 0x000fea0003800000 */
[----:B------:R-:W-:Y:S01]  /*55590*/  BPT.TRAP 0x1 ;  /* 0x000000040000795c */ /* 0x000fe20000300000 */
.L_x_2082:
[----:B------:R-:W-:Y:S01]  /*555a0*/  IMAD R16, R9, 0x4000, R16 ;  /* 0x0000400009107824 */ /* 0x000fe200078e0210 */
[----:B------:R-:W-:Y:S01]  /*555b0*/  R2UR UR9, R15 ;  /* 0x000000000f0972ca */ /* 0x000fe200000e0000 */
[----:B------:R-:W-:Y:S01]  /*555c0*/  VIADD R4, R4, 0xffffffff ;  /* 0xffffffff04047836 */ /* 0x000fe20000000000 */
[----:B------:R-:W-:Y:S01]  /*555d0*/  UIADD3 UR14, UP0, UR22, 0xf0, URZ ;  /* 0x000000f0160e7890 */ /* 0x000fe2000ff1e03f */
[----:B------:R-:W-:Y:S01]  /*555e0*/  R2UR UR11, R5 ;  /* 0x00000000050b72ca */ /* 0x000fe200000e0000 */
[----:B------:R-:W-:Y:S01]  /*555f0*/  UIADD3 UR26, UP1, UR22, 0x1f0, URZ ;  /* 0x000001f0161a7890 */ /* 0x000fe2000ff3e03f */
[----:B------:R-:W-:Y:S01]  /*55600*/  R2UR UR8, R16 ;  /* 0x00000000100872ca */ /* 0x000fe200000e0000 */
[----:B------:R-:W-:Y:S01]  /*55610*/  UIADD3.X UR15, URZ, UR23, URZ, UP0, !UPT ;  /* 0x000000173f0f7290 */ /* 0x000fe200087fe43f */
[----:B------:R-:W-:Y:S01]  /*55620*/  R2UR UR10, R14 ;  /* 0x000000000e0a72ca */ /* 0x000fe200000e0000 */
[----:B------:R-:W-:Y:S01]  /*55630*/  VIADD R9, R9, 0x1 ;  /* 0x0000000109097836 */ /* 0x000fe20000000000 */
[----:B------:R-:W-:Y:S01]  /*55640*/  R2UR UR12, R10 ;  /* 0x000000000a0c72ca */ /* 0x000fe200000e0000 */
[----:B------:R-:W-:Y:S01]  /*55650*/  UIADD3.X UR27, URZ, UR23, URZ, UP1, !UPT ;  /* 0x000000173f1b7290 */ /* 0x000fe20008ffe43f */
[----:B------:R-:W-:Y:S01]  /*55660*/  R2UR UR19, R2 ;  /* 0x00000000021372ca */ /* 0x000fe200000e0000 */
[----:B------:R-:W-:Y:S01]  /*55670*/  UMOV UR16, 0x0 ;  /* 0x0000000000107882 */ /* 0x000fe20000000000 */
[----:B------:R-:W-:Y:S01]  /*55680*/  ISETP.GT.AND P3, PT, R4, 0x1, PT ;  /* 0x000000010400780c */ /* 0x000fe20003f64270 */
[----:B------:R-:W-:Y:S01]  /*55690*/  UMOV UR17, 0x10000000 ;  /* 0x1000000000117882 */ /* 0x000fe20000000000 */
[----:B------:R-:W-:Y:S01]  /*556a0*/  ISETP.NE.AND P1, PT, R9, 0x7, PT ;  /* 0x000000070900780c */ /* 0x000fe20003f25270 */
[----:B------:R-:W-:-:S02]  /*556b0*/  VIADD R14, R14, 0x10 ;  /* 0x000000100e0e7836 */ /* 0x000fc40000000000 */
[----:B------:R-:W-:Y:S01]  /*556c0*/  UIADD3 UR13, UR8, 0x180, URZ ;  /* 0x00000180080d7890 */ /* 0x000fe2000fffe03f */
[----:B-1----:R-:W-:Y:S01]  /*556d0*/  SEL R12, RZ, 0x1, P1 ;  /* 0x00000001ff0c7807 */ /* 0x002fe20000800000 */
[----:B------:R-:W-:Y:S01]  /*556e0*/  UIADD3 UR18, UR8, 0x1c180, URZ ;  /* 0x0001c18008127890 */ /* 0x000fe2000fffe03f */
[----:B------:R-:W-:Y:S02]  /*556f0*/  SEL R9, R9, RZ, P1 ;  /* 0x000000ff09097207 */ /* 0x000fe40000800000 */
[----:B------:R-:W-:Y:S02]  /*55700*/  LOP3.LUT R3, R3, R12, RZ, 0x3c, !PT ;  /* 0x0000000c03037212 */ /* 0x000fe400078e3cff */
[----:B------:R-:W-:Y:S02]  /*55710*/  UMOV UR8, UR13 ;  /* 0x0000000d00087c82 */ /* 0x000fe40008000000 */
[----:B------:R0:W-:Y:S02]  /*55720*/  UTMALDG.3D [UR8], [UR14], desc[UR16] ;  /* 0x000010080e0075b4 */ /* 0x0001e40008011000 */
[----:B0-----:R-:W-:Y:S01]  /*55730*/  UMOV UR8, UR18 ;  /* 0x0000001200087c82 */ /* 0x001fe20008000000 */
[----:B------:R-:W-:-:S02]  /*55740*/  UMOV UR11, UR19 ;  /* 0x00000013000b7c82 */ /* 0x000fc40008000000 */
[----:B------:R0:W-:Y:S02]  /*55750*/  UTMALDG.3D [UR8], [UR26], desc[UR16] ;  /* 0x000010081a0075b4 */ /* 0x0001e40008011000 */
[----:B0-----:R-:W-:Y:S05]  /*55760*/  @P3 BRA `(.L_x_2083) ;  /* 0xfffffffc004c3947 */ /* 0x001fea000383ffff */
.L_x_2079:
[----:B------:R-:W-:Y:S05]  /*55770*/  BSYNC B1 ;  /* 0x0000000000017941 */ /* 0x000fea0003800000 */
.L_x_2078:
[----:B------:R-:W2:Y:S01]  /*55780*/  LDL.LU R16, [R1+0xe00] ;  /* 0x000e000001107983 */ /* 0x000ea20000300800 */
[----:B------:R-:W-:Y:S01]  /*55790*/  LOP3.LUT P3, RZ, R8, 0xff, RZ, 0xc0, !PT ;  /* 0x000000ff08ff7812 */ /* 0x000fe2000786c0ff */
[----:B------:R-:W-:Y:S01]  /*557a0*/  IMAD.IADD R4, R6, 0x1, R7 ;  /* 0x0000000106047824 */ /* 0x000fe200078e0207 */
[----:B------:R-:W-:Y:S01]  /*557b0*/  ULDC.64 UR8, c[0x0][0x650] ;  /* 0x0001940000087ab9 */ /* 0x000fe20000000a00 */
[----:B------:R-:W3:Y:S01]  /*557c0*/  LDL.LU R15, [R1+0xe04] ;  /* 0x000e0400010f7983 */ /* 0x000ee20000300800 */
[----:B------:R-:W-:Y:S01]  /*557d0*/  BSSY B1, `(.L_x_2084) ;  /* 0x0000076000017945 */ /* 0x000fe20003800000 */
[C---:B------:R-:W-:Y:S01]  /*557e0*/  IMAD.WIDE.U32 R2, R4.reuse, 0x24924925, RZ ;  /* 0x2492492504027825 */ /* 0x040fe200078e00ff */
[----:B------:R-:W-:-:S03]  /*557f0*/  ISETP.GT.U32.AND P1, PT, R4, 0x6, PT ;  /* 0x000000060400780c */ /* 0x000fc60003f24070 */
[----:B------:R-:W-:Y:S01]  /*55800*/  IMAD.IADD R2, R4, 0x1, -R3 ;  /* 0x0000000104027824 */ /* 0x000fe200078e0a03 */
[----:B------:R-:W-:Y:S01]  /*55810*/  ISETP.LT.U32.AND P1, PT, R6, 0x7, P1 ;  /* 0x000000070600780c */ /* 0x000fe20000f21070 */
[----:B------:R-:W-:Y:S02]  /*55820*/  IMAD.MOV.U32 R5, RZ, RZ, -0x1 ;  /* 0xffffffffff057424 */ /* 0x000fe400078e00ff */
[----:B------:R-:W0:Y:S01]  /*55830*/  @P3 S2R R8, SR_CgaCtaId ;  /* 0x0000000000083919 */ /* 0x000e220000008800 */
[----:B------:R-:W-:Y:S01]  /*55840*/  LEA.HI R2, R2, R3, RZ, 0x1f ;  /* 0x0000000302027211 */ /* 0x000fe200078ff8ff */
[----:B------:R-:W-:Y:S01]  /*55850*/  IMAD.MOV.U32 R10, RZ, RZ, -0x1 ;  /* 0xffffffffff0a7424 */ /* 0x000fe200078e00ff */
[----:B------:R-:W-:Y:S02]  /*55860*/  @P3 MOV R3, 0x400 ;  /* 0x0000040000033802 */ /* 0x000fe40000000f00 */
[----:B------:R-:W-:Y:S01]  /*55870*/  SHF.R.U32.HI R7, RZ, 0x2, R2 ;  /* 0x00000002ff077819 */ /* 0x000fe20000011602 */
[----:B------:R-:W-:Y:S01]  /*55880*/  IMAD.MOV.U32 R2, RZ, RZ, -0x1 ;  /* 0xffffffffff027424 */ /* 0x000fe200078e00ff */
[----:B0-----:R-:W-:-:S02]  /*55890*/  @P3 LEA R3, R8, R3, 0x18 ;  /* 0x0000000308033211 */ /* 0x001fc400078ec0ff */
[----:B------:R-:W-:Y:S02]  /*558a0*/  PRMT R8, RZ, 0x7610, R8 ;  /* 0x00007610ff087816 */ /* 0x000fe40000000008 */
[----:B------:R0:W-:Y:S01]  /*558b0*/  @P3 SYNCS.ARRIVE.TRANS64.A1T0 RZ, [R3+URZ+0x88], RZ ;  /* 0x000088ff03ff39a7 */ /* 0x0001e2000810003f */
[----:B------:R-:W-:Y:S02]  /*558c0*/  ISETP.GE.U32.AND P3, PT, R6, 0x7, PT ;  /* 0x000000070600780c */ /* 0x000fe40003f66070 */
[----:B0-----:R-:W-:-:S04]  /*558d0*/  SEL R3, RZ, 0x1, !P1 ;  /* 0x00000001ff037807 */ /* 0x001fc80004800000 */
[----:B------:R-:W-:Y:S02]  /*558e0*/  LOP3.LUT R0, R0, R3, RZ, 0x3c, !PT ;  /* 0x0000000300007212 */ /* 0x000fe400078e3cff */
[----:B------:R-:W-:-:S05]  /*558f0*/  PRMT R3, RZ, 0x7610, R3 ;  /* 0x00007610ff037816 */ /* 0x000fca0000000003 */
[----:B------:R-:W-:Y:S01]  /*55900*/  @P3 LOP3.LUT R0, R0, 0x1, R7, 0x78, !PT ;  /* 0x0000000100003812 */ /* 0x000fe200078e7807 */
[----:B------:R-:W-:Y:S01]  /*55910*/  IMAD R7, R7, -0x7, R4 ;  /* 0xfffffff907077824 */ /* 0x000fe200078e0204 */
[----:B---3--:R-:W-:-:S04]  /*55920*/  IADD3 R15, P1, R15, UR20, RZ ;  /* 0x000000140f0f7c10 */ /* 0x008fc8000ff3e0ff */
[----:B--2---:R-:W-:Y:S01]  /*55930*/  IADD3.X R16, R16, UR7, RZ, P1, !PT ;  /* 0x0000000710107c10 */ /* 0x004fe20008ffe4ff */
[----:B------:R0:W-:Y:S01]  /*55940*/  STL [R1+0xe04], R15 ;  /* 0x000e040f01007387 */ /* 0x0001e20000100800 */
[----:B------:R-:W-:-:S03]  /*55950*/  ISETP.GE.U32.AND P1, PT, R15, UR8, PT ;  /* 0x000000080f007c0c */ /* 0x000fc6000bf26070 */
[----:B------:R0:W-:Y:S01]  /*55960*/  STL [R1+0xe00], R16 ;  /* 0x000e001001007387 */ /* 0x0001e20000100800 */
[----:B------:R-:W-:-:S13]  /*55970*/  ISETP.GE.U32.AND.EX P1, PT, R16, UR9, PT, P1 ;  /* 0x0000000910007c0c */ /* 0x000fda000bf26110 */
[----:B0-----:R-:W-:Y:S05]  /*55980*/  @P1 BRA `(.L_x_2085) ;  /* 0x0000000400681947 */ /* 0x001fea0003800000 */
[----:B------:R-:W0:Y:S01]  /*55990*/  S2UR UR8, SR_CTAID.X ;  /* 0x00000000000879c3 */ /* 0x000e220000002500 */
[----:B------:R-:W-:Y:S01]  /*559a0*/  ULDC.64 UR10, c[0x0][0x628] ;  /* 0x00018a00000a7ab9 */ /* 0x000fe20000000a00 */
[----:B------:R-:W-:Y:S01]  /*559b0*/  ULDC UR9, c[0x0][0x150] ;  /* 0x0000540000097ab9 */ /* 0x000fe20000000800 */
[----:B------:R-:W-:Y:S01]  /*559c0*/  ISETP.NE.U32.AND P1, PT, RZ, UR10, PT ;  /* 0x0000000aff007c0c */ /* 0x000fe2000bf25070 */
[----:B------:R-:W-:Y:S01]  /*559d0*/  ULDC UR12, c[0x0][0x630] ;  /* 0x00018c00000c7ab9 */ /* 0x000fe20000000800 */
[----:B------:R-:W-:Y:S01]  /*559e0*/  ULDC UR14, c[0x0][0x154] ;  /* 0x00005500000e7ab9 */ /* 0x000fe20000000800 */
[----:B------:R-:W-:Y:S01]  /*559f0*/  IMAD.MOV.U32 R3, RZ, RZ, R16 ;  /* 0x000000ffff037224 */ /* 0x000fe200078e0010 */
[----:B------:R-:W-:Y:S01]  /*55a00*/  ISETP.NE.AND.EX P1, PT, RZ, UR11, PT, P1 ;  /* 0x0000000bff007c0c */ /* 0x000fe2000bf25310 */
[----:B------:R-:W1:Y:S01]  /*55a10*/  S2UR UR13, SR_CTAID.Y ;  /* 0x00000000000d79c3 */ /* 0x000e620000002600 */
[----:B0-----:R-:W-:-:S05]  /*55a20*/  I2FP.F32.U32 R2, UR8 ;  /* 0x0000000800027c45 */ /* 0x001fca0008201000 */
[----:B------:R-:W-:Y:S01]  /*55a30*/  FMUL R9, R2, UR9 ;  /* 0x0000000902097c20 */ /* 0x000fe20008400000 */
[----:B------:R-:W-:Y:S01]  /*55a40*/  IMAD.MOV.U32 R2, RZ, RZ, R15 ;  /* 0x000000ffff027224 */ /* 0x000fe200078e000f */
[----:B-1----:R-:W-:-:S04]  /*55a50*/  I2FP.F32.U32 R12, UR13 ;  /* 0x0000000d000c7c45 */ /* 0x002fc80008201000 */
[----:B------:R-:W0:Y:S01]  /*55a60*/  F2I.U32.TRUNC.NTZ R9, R9 ;  /* 0x0000000900097305 */ /* 0x000e22000020f000 */
[----:B------:R-:W-:Y:S05]  /*55a70*/  @!P1 BRA `(.L_x_2086) ;  /* 0x0000000000289947 */ /* 0x000fea0003800000 */
[----:B------:R-:W-:Y:S02]  /*55a80*/  ULDC UR9, c[0x0][0x634] ;  /* 0x00018d0000097ab9 */ /* 0x000fe40000000800 */
[----:B------:R-:W-:-:S05]  /*55a90*/  IADD3 R3, P1, R15, UR9, RZ ;  /* 0x000000090f037c10 */ /* 0x000fca000ff3e0ff */
[----:B------:R-:W-:-:S04]  /*55aa0*/  IMAD.X R13, RZ, RZ, R16, P1 ;  /* 0x000000ffff0d7224 */ /* 0x000fc800008e0610 */
[----:B------:R-:W-:-:S04]  /*55ab0*/  IMAD.WIDE.U32 R4, R13, UR10, RZ ;  /* 0x0000000a0d047c25 */ /* 0x000fc8000f8e00ff */
[----:B------:R-:W-:-:S04]  /*55ac0*/  IMAD.WIDE.U32 R4, P1, R3, UR11, R4 ;  /* 0x0000000b03047c25 */ /* 0x000fc8000f820004 */
[----:B------:R-:W-:-:S04]  /*55ad0*/  IMAD.WIDE.U32 R2, R3, UR10, RZ ;  /* 0x0000000a03027c25 */ /* 0x000fc8000f8e00ff */
[----:B------:R-:W-:Y:S01]  /*55ae0*/  IMAD.MOV.U32 R2, RZ, RZ, R5 ;  /* 0x000000ffff027224 */ /* 0x000fe200078e0005 */
[----:B------:R-:W-:Y:S01]  /*55af0*/  IADD3 RZ, P3, R3, R4, RZ ;  /* 0x0000000403ff7210 */ /* 0x000fe20007f7e0ff */
[----:B------:R-:W-:-:S04]  /*55b00*/  IMAD.X R3, RZ, RZ, RZ, P1 ;  /* 0x000000ffff037224 */ /* 0x000fc800008e06ff */
[----:B------:R-:W-:-:S08]  /*55b10*/  IMAD.WIDE.U32.X R2, R13, UR11, R2, P3 ;  /* 0x0000000b0d027c25 */ /* 0x000fd000098e0402 */
.L_x_2086:
[--C-:B------:R-:W-:Y:S01]  /*55b20*/  SHF.R.U64 R10, R2, UR12, R3.reuse ;  /* 0x0000000c020a7c19 */ /* 0x100fe20008001203 */
[----:B------:R-:W-:Y:S01]  /*55b30*/  ULDC.64 UR10, c[0x0][0x620] ;  /* 0x00018800000a7ab9 */ /* 0x000fe20000000a00 */
[----:B------:R-:W-:Y:S01]  /*55b40*/  SHF.R.U32.HI R2, RZ, UR12, R3 ;  /* 0x0000000cff027c19 */ /* 0x000fe20008011603 */
[----:B------:R-:W-:Y:S01]  /*55b50*/  IMAD.MOV.U32 R3, RZ, RZ, R16 ;  /* 0x000000ffff037224 */ /* 0x000fe200078e0010 */
[----:B------:R-:W-:Y:S01]  /*55b60*/  IADD3 R13, P1, RZ, -R10, RZ ;  /* 0x8000000aff0d7210 */ /* 0x000fe20007f3e0ff */
[----:B------:R-:W-:Y:S01]  /*55b70*/  FMUL R12, R12, UR14 ;  /* 0x0000000e0c0c7c20 */ /* 0x000fe20008400000 */
[----:B------:R-:W-:Y:S01]  /*55b80*/  ULDC.64 UR14, c[0x0][0x640] ;  /* 0x00019000000e7ab9 */ /* 0x000fe20000000a00 */
[----:B0-----:R-:W-:Y:S02]  /*55b90*/  R2UR UR9, R9 ;  /* 0x00000000090972ca */ /* 0x001fe400000e0000 */
[----:B------:R-:W-:Y:S01]  /*55ba0*/  IMAD.X R2, RZ, RZ, ~R2, P1 ;  /* 0x000000ffff027224 */ /* 0x000fe200008e0e02 */
[----:B------:R-:W-:Y:S01]  /*55bb0*/  ISETP.NE.U32.AND P1, PT, RZ, UR14, PT ;  /* 0x0000000eff007c0c */ /* 0x000fe2000bf25070 */
[----:B------:R-:W0:Y:S02]  /*55bc0*/  F2I.U32.TRUNC.NTZ R12, R12 ;  /* 0x0000000c000c7305 */ /* 0x000e24000020f000 */
[----:B------:R-:W-:Y:S01]  /*55bd0*/  IMAD R2, R2, UR10, RZ ;  /* 0x0000000a02027c24 */ /* 0x000fe2000f8e02ff */
[----:B------:R-:W-:-:S03]  /*55be0*/  ISETP.NE.AND.EX P1, PT, RZ, UR15, PT, P1 ;  /* 0x0000000fff007c0c */ /* 0x000fc6000bf25310 */
[----:B------:R-:W-:Y:S02]  /*55bf0*/  IMAD R5, R13, UR11, R2 ;  /* 0x0000000b0d057c24 */ /* 0x000fe4000f8e0202 */
[----:B------:R-:W-:-:S04]  /*55c00*/  IMAD.MOV.U32 R2, RZ, RZ, R15 ;  /* 0x000000ffff027224 */ /* 0x000fc800078e000f */
[----:B------:R-:W-:Y:S01]  /*55c10*/  IMAD.WIDE.U32 R2, R13, UR10, R2 ;  /* 0x0000000a0d027c25 */ /* 0x000fe2000f8e0002 */
[----:B------:R-:W-:Y:S01]  /*55c20*/  ULDC UR10, c[0x0][0x618] ;  /* 0x00018600000a7ab9 */ /* 0x000fe20000000800 */
[----:B0-----:R-:W-:Y:S02]  /*55c30*/  R2UR UR11, R12 ;  /* 0x000000000c0b72ca */ /* 0x001fe400000e0000 */
[----:B------:R-:W-:-:S05]  /*55c40*/  IMAD.IADD R3, R3, 0x1, R5 ;  /* 0x0000000103037824 */ /* 0x000fca00078e0205 */
[--C-:B------:R-:W-:Y:S02]  /*55c50*/  SHF.R.U64 R9, R2, UR10, R3.reuse ;  /* 0x0000000a02097c19 */ /* 0x100fe40008001203 */
[----:B------:R-:W-:Y:S01]  /*55c60*/  SHF.R.U32.HI R2, RZ, UR10, R3 ;  /* 0x0000000aff027c19 */ /* 0x000fe20008011603 */
[----:B------:R-:W-:-:S03]  /*55c70*/  ULDC UR10, c[0x0][0x608] ;  /* 0x00018200000a7ab9 */ /* 0x000fc60000000800 */
[--C-:B------:R-:W-:Y:S02]  /*55c80*/  SHF.R.U64 R13, R9, UR10, R2.reuse ;  /* 0x0000000a090d7c19 */ /* 0x100fe40008001202 */
[----:B------:R-:W-:Y:S01]  /*55c90*/  SHF.R.U32.HI R2, RZ, UR10, R2 ;  /* 0x0000000aff027c19 */ /* 0x000fe20008011602 */
[----:B------:R-:W-:-:S03]  /*55ca0*/  ULDC UR10, c[0x0][0x658] ;  /* 0x00019600000a7ab9 */ /* 0x000fc60000000800 */
[--C-:B------:R-:W-:Y:S02]  /*55cb0*/  SHF.R.U64 R12, R13, UR10, R2.reuse ;  /* 0x0000000a0d0c7c19 */ /* 0x100fe40008001202 */
[----:B------:R-:W-:-:S03]  /*55cc0*/  SHF.R.U32.HI R15, RZ, UR10, R2 ;  /* 0x0000000aff0f7c19 */ /* 0x000fc60008011602 */
[----:B------:R-:W-:Y:S02]  /*55cd0*/  IMAD.MOV.U32 R2, RZ, RZ, R12 ;  /* 0x000000ffff027224 */ /* 0x000fe400078e000c */
[----:B------:R-:W-:Y:S01]  /*55ce0*/  IMAD.MOV.U32 R3, RZ, RZ, R15 ;  /* 0x000000ffff037224 */ /* 0x000fe200078e000f */
[----:B------:R-:W-:Y:S06]  /*55cf0*/  @!P1 BRA `(.L_x_2087) ;  /* 0x0000000000289947 */ /* 0x000fec0003800000 */
        /* <DEDUP_REMOVED lines=10> */
.L_x_2087:
[----:B------:R-:W-:Y:S01]  /*55da0*/  ULDC UR10, c[0x0][0x648] ;  /* 0x00019200000a7ab9 */ /* 0x000fe20000000800 */
[----:B------:R-:W-:Y:S01]  /*55db0*/  UISETP.NE.AND UP0, UPT, UR46, URZ, UPT ;  /* 0x0000003f2e00728c */ /* 0x000fe2000bf05270 */
[----:B------:R-:W-:Y:S01]  /*55dc0*/  SHF.R.U64 R2, R2, UR10, R3 ;  /* 0x0000000a02027c19 */ /* 0x000fe20008001203 */
[----:B------:R-:W-:Y:S01]  /*55dd0*/  ULDC UR10, c[0x0][0x638] ;  /* 0x00018e00000a7ab9 */ /* 0x000fe20000000800 */
[----:B------:R-:W-:Y:S01]  /*55de0*/  UIADD3 UR11, -UR11, URZ, URZ ;  /* 0x0000003f0b0b7290 */ /* 0x000fe2000fffe13f */
[----:B------:R-:W-:Y:S02]  /*55df0*/  LOP3.LUT R13, R13, UR6, RZ, 0xc0, !PT ;  /* 0x000000060d0d7c12 */ /* 0x000fe4000f8ec0ff */
[----:B------:R-:W-:Y:S01]  /*55e00*/  IMAD.MOV R3, RZ, RZ, -R2 ;  /* 0x000000ffff037224 */ /* 0x000fe200078e0a02 */
[----:B------:R-:W-:Y:S02]  /*55e10*/  LOP3.LUT R9, R9, UR4, RZ, 0xc0, !PT ;  /* 0x0000000409097c12 */ /* 0x000fe4000f8ec0ff */
[----:B------:R-:W-:Y:S01]  /*55e20*/  IMAD R5, R2, UR5, R13 ;  /* 0x0000000502057c24 */ /* 0x000fe2000f8e020d */
[----:B------:R-:W-:Y:S01]  /*55e30*/  PLOP3.LUT P1, PT, PT, PT, UP0, 0x40, 0x0 ;  /* 0x000000000000781c */ /* 0x000fe20003f2e808 */
[----:B------:R-:W-:Y:S01]  /*55e40*/  IMAD R12, R3, UR10, R12 ;  /* 0x0000000a030c7c24 */ /* 0x000fe2000f8e020c */
[----:B------:R-:W-:Y:S01]  /*55e50*/  UIADD3 UR10, -UR9, URZ, URZ ;  /* 0x0000003f090a7290 */ /* 0x000fe2000fffe13f */
[----:B------:R-:W-:Y:S01]  /*55e60*/  PLOP3.LUT P3, PT, PT, PT, UP0, 0x40, 0x0 ;  /* 0x000000000000781c */ /* 0x000fe20003f6e808 */
[----:B------:R-:W-:Y:S01]  /*55e70*/  IMAD.MOV.U32 R3, RZ, RZ, 0x1 ;  /* 0x00000001ff037424 */ /* 0x000fe200078e00ff */
[----:B------:R-:W-:-:S02]  /*55e80*/  ULDC UR9, c[0x0][0x144] ;  /* 0x0000510000097ab9 */ /* 0x000fc40000000800 */
[----:B------:R-:W-:-:S03]  /*55e90*/  UIMAD UR8, UR9, UR10, UR8 ;  /* 0x0000000a090872a4 */ /* 0x000fc6000f8e0208 */
[----:B------:R-:W-:Y:S02]  /*55ea0*/  ULDC UR9, c[0x0][0x148] ;  /* 0x0000520000097ab9 */ /* 0x000fe40000000800 */
[----:B------:R-:W-:-:S03]  /*55eb0*/  @UP0 UIMAD UR8, UR9, UR11, UR13 ;  /* 0x0000000b090802a4 */ /* 0x000fc6000f8e020d */
[----:B------:R-:W-:Y:S02]  /*55ec0*/  ULDC UR9, c[0x0][0x600] ;  /* 0x0001800000097ab9 */ /* 0x000fe40000000800 */
[----:B------:R-:W-:Y:S02]  /*55ed0*/  IMAD R12, R12, UR9, R9 ;  /* 0x000000090c0c7c24 */ /* 0x000fe4000f8e0209 */
[----:B------:R-:W-:Y:S01]  /*55ee0*/  IMAD.U32 R2, RZ, RZ, UR8 ;  /* 0x00000008ff027e24 */ /* 0x000fe2000f8e00ff */
[----:B------:R-:W-:-:S03]  /*55ef0*/  ULDC UR8, c[0x0][0x610] ;  /* 0x0001840000087ab9 */ /* 0x000fc60000000800 */
[----:B------:R-:W-:-:S05]  /*55f00*/  IMAD R5, R5, UR8, R2 ;  /* 0x0000000805057c24 */ /* 0x000fca000f8e0202 */
[----:B------:R-:W-:Y:S02]  /*55f10*/  SEL R2, R12, R5, P1 ;  /* 0x000000050c027207 */ /* 0x000fe40000800000 */
[----:B------:R-:W-:-:S07]  /*55f20*/  SEL R5, R5, R12, P3 ;  /* 0x0000000c05057207 */ /* 0x000fce0001800000 */
.L_x_2085:
[----:B------:R-:W-:Y:S05]  /*55f30*/  BSYNC B1 ;  /* 0x0000000000017941 */ /* 0x000fea0003800000 */
.L_x_2084:
[----:B------:R-:W-:-:S13]  /*55f40*/  LOP3.LUT P1, RZ, R3, 0xff, RZ, 0xc0, !PT ;  /* 0x000000ff03ff7812 */ /* 0x000fda000782c0ff */
[----:B------:R-:W-:Y:S05]  /*55f50*/  @P1 BRA `(.L_x_2088) ;  /* 0xfffffff4001c1947 */ /* 0x000fea000383ffff */
[----:B------:R-:W-:Y:S05]  /*55f60*/  BSYNC B0 ;  /* 0x0000000000007941 */ /* 0x000fea0003800000 */
.L_x_2076:
[----:B------:R-:W-:-:S03]  /*55f70*/  UMOV UR8, 0xffffffff ;  /* 0xffffffff00087882 */ /* 0x000fc60000000000 */
[----:B------:R-:W-:Y:S05]  /*55f80*/  BRA.DIV UR8, `(.L_x_2089) ;  /* 0x0000000608887947 */ /* 0x000fea000b800000 */
[----:B------:R-:W-:-:S13]  /*55f90*/  ELECT P6, URZ, PT ;  /* 0x00000000003f782f */ /* 0x000fda00038c0000 */
.L_x_2106:
[----:B------:R-:W-:Y:S04]  /*55fa0*/  BSSY B0, `(.L_x_2090) ;  /* 0x0000047000007945 */ /* 0x000fe80003800000 */
[----:B------:R-:W-:Y:S05]  /*55fb0*/  @!P6 BRA `(.L_x_2091) ;  /* 0x000000040014e947 */ /* 0x000fea0003800000 */
[----:B------:R-:W-:-:S04]  /*55fc0*/  ULOP3.LUT UR8, UR40, 0x2, URZ, 0xfc, !UPT ;  /* 0x0000000228087892 */ /* 0x000fc8000f8efc3f */
[----:B------:R-:W-:-:S06]  /*55fd0*/  UISETP.NE.AND UP0, UPT, UR8, 0x3, UPT ;  /* 0x000000030800788c */ /* 0x000fcc000bf05270 */
[----:B------:R-:W-:-:S13]  /*55fe0*/  PLOP3.LUT P0, PT, PT, PT, UP0, 0x80, 0x0 ;  /* 0x000000000000781c */ /* 0x000fda0003f0f008 */
[----:B------:R-:W-:Y:S05]  /*55ff0*/  @!P0 BRA `(.L_x_2092) ;  /* 0x0000000000048947 */ /* 0x000fea0003800000 */
[----:B------:R-:W-:Y:S01]  /*56000*/  BPT.TRAP 0x1 ;  /* 0x000000040000795c */ /* 0x000fe20000300000 */
.L_x_2092:
[----:B------:R-:W0:Y:S01]  /*56010*/  S2R R3, SR_CgaCtaId ;  /* 0x0000000000037919 */ /* 0x000e220000008800 */
[----:B------:R-:W-:-:S04]  /*56020*/  MOV R2, 0x400 ;  /* 0x0000040000027802 */ /* 0x000fc80000000f00 */
[----:B0-----:R-:W-:Y:S02]  /*56030*/  LEA R2, R3, R2, 0x18 ;  /* 0x0000000203027211 */ /* 0x001fe400078ec0ff */
[----:B------:R-:W-:-:S03]  /*56040*/  SHF.L.U32 R3, R0, 0x1f, RZ ;  /* 0x0000001f00037819 */ /* 0x000fc600000006ff */
[----:B------:R-:W-:-:S04]  /*56050*/  VIADD R2, R2, 0x38 ;  /* 0x0000003802027836 */ /* 0x000fc80000000000 */
[----:B------:R-:W-:-:S04]  /*56060*/  IMAD R4, R7, 0x8, R2 ;  /* 0x0000000807047824 */ /* 0x000fc800078e0202 */
[----:B------:R-:W0:Y:S02]  /*56070*/  SYNCS.PHASECHK.TRANS64.TRYWAIT P0, [R4+URZ], R3 ;  /* 0x00000003040075a7 */ /* 0x000e24000800017f */
[----:B0-----:R-:W-:Y:S05]  /*56080*/  @!P0 BRA `(.L_x_2093) ;  /* 0x0000000400688947 */ /* 0x001fea0003800000 */
.L_x_2107:
[----:B------:R-:W-:-:S05]  /*56090*/  VIADD R7, R7, 0x1 ;  /* 0x0000000107077836 */ /* 0x000fca0000000000 */
[----:B------:R-:W-:-:S04]  /*560a0*/  ISETP.NE.AND P0, PT, R7, 0x7, PT ;  /* 0x000000070700780c */ /* 0x000fc80003f05270 */
[----:B0-----:R-:W-:Y:S02]  /*560b0*/  SEL R3, RZ, 0x1, P0 ;  /* 0x00000001ff037807 */ /* 0x001fe40000000000 */
[----:B------:R-:W-:Y:S02]  /*560c0*/  SEL R7, R7, RZ, P0 ;  /* 0x000000ff07077207 */ /* 0x000fe40000000000 */
[----:B------:R-:W-:-:S03]  /*560d0*/  LOP3.LUT R4, R0, R3, RZ, 0x3c, !PT ;  /* 0x0000000300047212 */ /* 0x000fc600078e3cff */
[----:B------:R-:W-:Y:S01]  /*560e0*/  IMAD R3, R7, 0x8, R2 ;  /* 0x0000000807037824 */ /* 0x000fe200078e0202 */
[----:B------:R-:W-:-:S04]  /*560f0*/  SHF.L.U32 R0, R4, 0x1f, RZ ;  /* 0x0000001f04007819 */ /* 0x000fc800000006ff */
[----:B------:R-:W0:Y:S02]  /*56100*/  SYNCS.PHASECHK.TRANS64.TRYWAIT P0, [R3+URZ], R0 ;  /* 0x00000000030075a7 */ /* 0x000e24000800017f */
[----:B0-----:R-:W-:Y:S05]  /*56110*/  @!P0 BRA `(.L_x_2094) ;  /* 0x0000000400588947 */ /* 0x001fea0003800000 */
.L_x_2108:
[----:B0-----:R-:W-:-:S05]  /*56120*/  VIADD R0, R7, 0x1 ;  /* 0x0000000107007836 */ /* 0x001fca0000000000 */
[----:B------:R-:W-:-:S04]  /*56130*/  ISETP.NE.AND P0, PT, R0, 0x7, PT ;  /* 0x000000070000780c */ /* 0x000fc80003f05270 */
[----:B------:R-:W-:Y:S02]  /*56140*/  SEL R3, RZ, 0x1, P0 ;  /* 0x00000001ff037807 */ /* 0x000fe40000000000 */
[----:B------:R-:W-:Y:S02]  /*56150*/  SEL R5, R0, RZ, P0 ;  /* 0x000000ff00057207 */ /* 0x000fe40000000000 */
[----:B------:R-:W-:-:S03]  /*56160*/  LOP3.LUT R4, R4, R3, RZ, 0x3c, !PT ;  /* 0x0000000304047212 */ /* 0x000fc600078e3cff */
[----:B------:R-:W-:Y:S01]  /*56170*/  IMAD R3, R5, 0x8, R2 ;  /* 0x0000000805037824 */ /* 0x000fe200078e0202 */
[----:B------:R-:W-:-:S04]  /*56180*/  SHF.L.U32 R0, R4, 0x1f, RZ ;  /* 0x0000001f04007819 */ /* 0x000fc800000006ff */
[----:B------:R-:W0:Y:S02]  /*56190*/  SYNCS.PHASECHK.TRANS64.TRYWAIT P0, [R3+URZ], R0 ;  /* 0x00000000030075a7 */ /* 0x000e24000800017f */
[----:B0-----:R-:W-:Y:S05]  /*561a0*/  @!P0 BRA `(.L_x_2095) ;  /* 0x0000000400488947 */ /* 0x001fea0003800000 */
.L_x_2109:
        /* <DEDUP_REMOVED lines=9> */
.L_x_2110:
        /* <DEDUP_REMOVED lines=9> */
.L_x_2111:
        /* <DEDUP_REMOVED lines=9> */
.L_x_2112:
[----:B0-----:R-:W-:-:S05]  /*56360*/  VIADD R0, R5, 0x1 ;  /* 0x0000000105007836 */ /* 0x001fca0000000000 */
[----:B------:R-:W-:-:S04]  /*56370*/  ISETP.NE.AND P0, PT, R0, 0x7, PT ;  /* 0x000000070000780c */ /* 0x000fc80003f05270 */
[----:B------:R-:W-:Y:S02]  /*56380*/  SEL R4, RZ, 0x1, P0 ;  /* 0x00000001ff047807 */ /* 0x000fe40000000000 */
[----:B------:R-:W-:Y:S02]  /*56390*/  SEL R3, R0, RZ, P0 ;  /* 0x000000ff00037207 */ /* 0x000fe40000000000 */
[----:B------:R-:W-:-:S03]  /*563a0*/  LOP3.LUT R0, R7, R4, RZ, 0x3c, !PT ;  /* 0x0000000407007212 */ /* 0x000fc600078e3cff */
[----:B------:R-:W-:Y:S01]  /*563b0*/  IMAD R3, R3, 0x8, R2 ;  /* 0x0000000803037824 */ /* 0x000fe200078e0202 */
[----:B------:R-:W-:-:S07]  /*563c0*/  SHF.L.U32 R0, R0, 0x1f, RZ ;  /* 0x0000001f00007819 */ /* 0x000fce00000006ff */
.L_x_2099:
[----:B0-----:R0:W1:Y:S02]  /*563d0*/  SYNCS.PHASECHK.TRANS64.TRYWAIT P0, [R3+URZ], R0 ;  /* 0x00000000030075a7 */ /* 0x001064000800017f */
[----:B-1----:R-:W-:Y:S05]  /*563e0*/  @!P0 NANOSLEEP.SYNCS 0x989680 ;  /* 0x009896800000895d */ /* 0x002fea0003900000 */
[----:B------:R-:W1:Y:S02]  /*563f0*/  @!P0 SYNCS.PHASECHK.TRANS64 P0, [R3+URZ], R0 ;  /* 0x00000000030085a7 */ /* 0x000e64000800007f */
[----:B-1----:R-:W-:Y:S05]  /*56400*/  @!P0 BRA `(.L_x_2099) ;  /* 0xfffffffc00f08947 */ /* 0x002fea000383ffff */
.L_x_2091:
[----:B------:R-:W-:Y:S05]  /*56410*/  BSYNC B0 ;  /* 0x0000000000007941 */ /* 0x000fea0003800000 */
.L_x_2090:
[----:B------:R-:W-:Y:S05]  /*56420*/  EXIT ;  /* 0x000000000000794d */ /* 0x000fea0003800000 */
.L_x_17:
[----:B-1----:R1:W4:Y:S02]  /*56430*/  SYNCS.PHASECHK.TRANS64.TRYWAIT P1, [R3+URZ], R0 ;  /* 0x00000000030075a7 */ /* 0x002324000802017f */
[----:B----4-:R-:W-:Y:S05]  /*56440*/  @!P1 NANOSLEEP.SYNCS 0x989680 ;  /* 0x009896800000995d */ /* 0x010fea0003900000 */
[----:B------:R-:W4:Y:S02]  /*56450*/  @!P1 SYNCS.PHASECHK.TRANS64 P1, [R3+URZ], R0 ;  /* 0x00000000030095a7 */ /* 0x000f24000802007f */
[----:B----4-:R-:W-:Y:S05]  /*56460*/  @!P1 BRA `(.L_x_17) ;  /* 0xfffffffc00f09947 */ /* 0x010fea000383ffff */
[----:B------:R-:W-:Y:S05]  /*56470*/  BRA `(.L_x_16) ;  /* 0xfffffab000007947 */ /* 0x000fea000383ffff */
.L_x_22:
[----:B-1----:R-:W-:-:S04]  /*56480*/  IMAD.U32 R6, RZ, RZ, UR4 ;  /* 0x00000004ff067e24 */ /* 0x002fc8000f8e00ff */
[----:B------:R1:W2:Y:S03]  /*56490*/  SYNCS.PHASECHK.TRANS64.TRYWAIT P1, [R6+URZ], R4 ;  /* 0x00000004060075a7 */ /* 0x0002a6000802017f */
[----:B--2---:R-:W-:Y:S05]  /*564a0*/  @!P1 NANOSLEEP.SYNCS 0x989680 ;  /* 0x009896800000995d */ /* 0x004fea0003900000 */
[----:B------:R-:W2:Y:S02]  /*564b0*/  @!P1 SYNCS.PHASECHK.TRANS64 P1, [R6+URZ], R4 ;  /* 0x00000004060095a7 */ /* 0x000ea4000802007f */
[----:B--2---:R-:W-:Y:S05]  /*564c0*/  @!P1 BRA `(.L_x_22) ;  /* 0xfffffffc00ec9947 */ /* 0x004fea000383ffff */
[----:B------:R-:W-:Y:S05]  /*564d0*/  BRA `(.L_x_21) ;  /* 0xfffffad000c47947 */ /* 0x000fea000383ffff */
.L_x_2077:
[----:B------:R-:W-:Y:S01]  /*564e0*/  BSSY B1, `(.L_x_2100) ;  /* 0x0000006000017945 */ /* 0x000fe20003800000 */
[----:B------:R-:W-:-:S07]  /*564f0*/  IMAD.MOV.U32 R15, RZ, RZ, -0x1 ;  /* 0xffffffffff0f7424 */ /* 0x000fce00078e00ff */
[----:B------:R-:W-:Y:S05]  /*56500*/  WARPSYNC.COLLECTIVE R15, `(.L_x_2101) ;  /* 0x000000000f0c7348 */ /* 0x000fea0003c00000 */
[----:B------:R-:W-:Y:S02]  /*56510*/  ELECT P6, UR62, PT ;  /* 0x00000000003e782f */ /* 0x000fe400038c0000 */
[----:B------:R-:W-:Y:S01]  /*56520*/  MOV R14, UR62 ;  /* 0x0000003e000e7c02 */ /* 0x000fe20008000f00 */
[----:B------:R-:W-:Y:S10]  /*56530*/  ENDCOLLECTIVE ;  /* 0x000000000000791b */ /* 0x000ff40003800000 */
.L_x_2101:
[----:B------:R-:W-:Y:S05]  /*56540*/  BSYNC B1 ;  /* 0x0000000000017941 */ /* 0x000fea0003800000 */
.L_x_2100:
[----:B------:R-:W-:Y:S05]  /*56550*/  BRA `(.L_x_2102) ;  /* 0xffffffec00a87947 */ /* 0x000fea000383ffff */
.L_x_2080:
[----:B-1----:R1:W2:Y:S02]  /*56560*/  SYNCS.PHASECHK.TRANS64.TRYWAIT P1, [R15+URZ+0x38], R12 ;  /* 0x0000380c0f0075a7 */ /* 0x0022a4000802017f */
[----:B--2---:R-:W-:Y:S05]  /*56570*/  @!P1 NANOSLEEP.SYNCS 0x989680 ;  /* 0x009896800000995d */ /* 0x004fea0003900000 */
[----:B------:R-:W2:Y:S02]  /*56580*/  @!P1 SYNCS.PHASECHK.TRANS64 P1, [R15+URZ+0x38], R12 ;  /* 0x0000380c0f0095a7 */ /* 0x000ea4000802007f */
[----:B--2---:R-:W-:Y:S05]  /*56590*/  @!P1 BRA `(.L_x_2080) ;  /* 0xfffffffc00f09947 */ /* 0x004fea000383ffff */
[----:B------:R-:W-:Y:S05]  /*565a0*/  BRA `(.L_x_2103) ;  /* 0xffffffec00dc7947 */ /* 0x000fea000383ffff */
.L_x_2089:
[----:B------:R-:W-:Y:S01]  /*565b0*/  BSSY B0, `(.L_x_2104) ;  /* 0x0000006000007945 */ /* 0x000fe20003800000 */
[----:B------:R-:W-:-:S07]  /*565c0*/  IMAD.MOV.U32 R15, RZ, RZ, -0x1 ;  /* 0xffffffffff0f7424 */ /* 0x000fce00078e00ff */
[----:B------:R-:W-:Y:S05]  /*565d0*/  WARPSYNC.COLLECTIVE R15, `(.L_x_2105) ;  /* 0x000000000f0c7348 */ /* 0x000fea0003c00000 */
[----:B------:R-:W-:Y:S02]  /*565e0*/  ELECT P6, UR62, PT ;  /* 0x00000000003e782f */ /* 0x000fe400038c0000 */
[----:B------:R-:W-:Y:S01]  /*565f0*/  MOV R14, UR62 ;  /* 0x0000003e000e7c02 */ /* 0x000fe20008000f00 */
[----:B------:R-:W-:Y:S10]  /*56600*/  ENDCOLLECTIVE ;  /* 0x000000000000791b */ /* 0x000ff40003800000 */
.L_x_2105:
[----:B------:R-:W-:Y:S05]  /*56610*/  BSYNC B0 ;  /* 0x0000000000007941 */ /* 0x000fea0003800000 */
.L_x_2104:
[----:B------:R-:W-:Y:S05]  /*56620*/  BRA `(.L_x_2106) ;  /* 0xfffffff8005c7947 */ /* 0x000fea000383ffff */
.L_x_2093:
[----:B0-----:R0:W1:Y:S02]  /*56630*/  SYNCS.PHASECHK.TRANS64.TRYWAIT P0, [R4+URZ], R3 ;  /* 0x00000003040075a7 */ /* 0x001064000800017f */
[----:B-1----:R-:W-:Y:S05]  /*56640*/  @!P0 NANOSLEEP.SYNCS 0x989680 ;  /* 0x009896800000895d */ /* 0x002fea0003900000 */
[----:B------:R-:W1:Y:S02]  /*56650*/  @!P0 SYNCS.PHASECHK.TRANS64 P0, [R4+URZ], R3 ;  /* 0x00000003040085a7 */ /* 0x000e64000800007f */
[----:B-1----:R-:W-:Y:S05]  /*56660*/  @!P0 BRA `(.L_x_2093) ;  /* 0xfffffffc00f08947 */ /* 0x002fea000383ffff */
[----:B------:R-:W-:Y:S05]  /*56670*/  BRA `(.L_x_2107) ;  /* 0xfffffff800847947 */ /* 0x000fea000383ffff */
.L_x_2094:
[----:B0-----:R0:W1:Y:S02]  /*56680*/  SYNCS.PHASECHK.TRANS64.TRYWAIT P0, [R3+URZ], R0 ;  /* 0x00000000030075a7 */ /* 0x001064000800017f */
[----:B-1----:R-:W-:Y:S05]  /*56690*/  @!P0 NANOSLEEP.SYNCS 0x989680 ;  /* 0x009896800000895d */ /* 0x002fea0003900000 */
[----:B------:R-:W1:Y:S02]  /*566a0*/  @!P0 SYNCS.PHASECHK.TRANS64 P0, [R3+URZ], R0 ;  /* 0x00000000030085a7 */ /* 0x000e64000800007f */
[----:B-1----:R-:W-:Y:S05]  /*566b0*/  @!P0 BRA `(.L_x_2094) ;  /* 0xfffffffc00f08947 */ /* 0x002fea000383ffff */
[----:B------:R-:W-:Y:S05]  /*566c0*/  BRA `(.L_x_2108) ;  /* 0xfffffff800947947 */ /* 0x000fea000383ffff */
.L_x_2095:
[----:B0-----:R0:W1:Y:S02]  /*566d0*/  SYNCS.PHASECHK.TRANS64.TRYWAIT P0, [R3+URZ], R0 ;  /* 0x00000000030075a7 */ /* 0x001064000800017f */
[----:B-1----:R-:W-:Y:S05]  /*566e0*/  @!P0 NANOSLEEP.SYNCS 0x989680 ;  /* 0x009896800000895d */ /* 0x002fea0003900000 */
[----:B------:R-:W1:Y:S02]  /*566f0*/  @!P0 SYNCS.PHASECHK.TRANS64 P0, [R3+URZ], R0 ;  /* 0x00000000030085a7 */ /* 0x000e64000800007f */
[----:B-1----:R-:W-:Y:S05]  /*56700*/  @!P0 BRA `(.L_x_2095) ;  /* 0xfffffffc00f08947 */ /* 0x002fea000383ffff */
[----:B------:R-:W-:Y:S05]  /*56710*/  BRA `(.L_x_2109) ;  /* 0xfffffff800a47947 */ /* 0x000fea000383ffff */
.L_x_2096:
[----:B0-----:R0:W1:Y:S02]  /*56720*/  SYNCS.PHASECHK.TRANS64.TRYWAIT P0, [R3+URZ], R0 ;  /* 0x00000000030075a7 */ /* 0x001064000800017f */
[----:B-1----:R-:W-:Y:S05]  /*56730*/  @!P0 NANOSLEEP.SYNCS 0x989680 ;  /* 0x009896800000895d */ /* 0x002fea0003900000 */
[----:B------:R-:W1:Y:S02]  /*56740*/  @!P0 SYNCS.PHASECHK.TRANS64 P0, [R3+URZ], R0 ;  /* 0x00000000030085a7 */ /* 0x000e64000800007f */
[----:B-1----:R-:W-:Y:S05]  /*56750*/  @!P0 BRA `(.L_x_2096) ;  /* 0xfffffffc00f08947 */ /* 0x002fea000383ffff */
[----:B------:R-:W-:Y:S05]  /*56760*/  BRA `(.L_x_2110) ;  /* 0xfffffff800b47947 */ /* 0x000fea000383ffff */
.L_x_2097:
[----:B0-----:R0:W1:Y:S02]  /*56770*/  SYNCS.PHASECHK.TRANS64.TRYWAIT P0, [R3+URZ], R0 ;  /* 0x00000000030075a7 */ /* 0x001064000800017f */
[----:B-1----:R-:W-:Y:S05]  /*56780*/  @!P0 NANOSLEEP.SYNCS 0x989680 ;  /* 0x009896800000895d */ /* 0x002fea0003900000 */
[----:B------:R-:W1:Y:S02]  /*56790*/  @!P0 SYNCS.PHASECHK.TRANS64 P0, [R3+URZ], R0 ;  /* 0x00000000030085a7 */ /* 0x000e64000800007f */
[----:B-1----:R-:W-:Y:S05]  /*567a0*/  @!P0 BRA `(.L_x_2097) ;  /* 0xfffffffc00f08947 */ /* 0x002fea000383ffff */
[----:B------:R-:W-:Y:S05]  /*567b0*/  BRA `(.L_x_2111) ;  /* 0xfffffff800c47947 */ /* 0x000fea000383ffff */
.L_x_2098:
[----:B0-----:R0:W1:Y:S02]  /*567c0*/  SYNCS.PHASECHK.TRANS64.TRYWAIT P0, [R3+URZ], R0 ;  /* 0x00000000030075a7 */ /* 0x001064000800017f */
[----:B-1----:R-:W-:Y:S05]  /*567d0*/  @!P0 NANOSLEEP.SYNCS 0x989680 ;  /* 0x009896800000895d */ /* 0x002fea0003900000 */
[----:B------:R-:W1:Y:S02]  /*567e0*/  @!P0 SYNCS.PHASECHK.TRANS64 P0, [R3+URZ], R0 ;  /* 0x00000000030085a7 */ /* 0x000e64000800007f */
[----:B-1----:R-:W-:Y:S05]  /*567f0*/  @!P0 BRA `(.L_x_2098) ;  /* 0xfffffffc00f08947 */ /* 0x002fea000383ffff */
[----:B------:R-:W-:Y:S05]  /*56800*/  BRA `(.L_x_2112) ;  /* 0xfffffff800d47947 */ /* 0x000fea000383ffff */
.L_x_2113:
[----:B------:R-:W-:-:S00]  /*56810*/  BRA `(.L_x_2113) ;  /* 0xfffffffc00fc7947 */ /* 0x000fc0000383ffff */
[----:B------:R-:W-:-:S00]  /*56820*/  NOP ;  /* 0x0000000000007918 */ /* 0x000fc00000000000 */
        /* <DEDUP_REMOVED lines=13> */
.L_x_2114:


//--------------------- .nv.global.init           --------------------------
	.section	.nv.global.init,"aw",@progbits
.nv.global.init:
	.type		$str$22,@object
	.size		$str$22,($str$23 - $str$22)
$str$22:
        /*0000*/ 	.byte	0x6b, 0x5f, 0x74, 0x69, 0x6c, 0x65, 0x5f, 0x63, 0x6f, 0x75, 0x6e, 0x74, 0x20, 0x3e, 0x3d, 0x20
        /*0010*/ 	.byte	0x31, 0x00
	.type		$str$23,@object
	.size		$str$23,(__unnamed_1 - $str$23)
$str$23:
        /*0012*/ 	.byte	0x2f, 0x74, 0x6d, 0x70, 0x2f, 0x63, 0x75, 0x74, 0x6c, 0x61, 0x73, 0x73, 0x5f, 0x73, 0x77, 0x65
        /*0022*/ 	.byte	0x65, 0x70, 0x5f, 0x73, 0x72, 0x63, 0x2f, 0x69, 0x6e, 0x63, 0x6c, 0x75, 0x64, 0x65, 0x2f, 0x63
        /*0032*/ 	.byte	0x75, 0x74, 0x6c, 0x61, 0x73, 0x73, 0x2f, 0x67, 0x65, 0x6d, 0x6d, 0x2f, 0x63, 0x6f, 0x6c, 0x6c
        /*0042*/ 	.byte	0x65, 0x63, 0x74, 0x69, 0x76, 0x65, 0x2f, 0x73, 0x6d, 0x39, 0x30, 0x5f, 0x6d, 0x6d, 0x61, 0x5f
        /*0052*/ 	.byte	0x74, 0x6d, 0x61, 0x5f, 0x67, 0x6d, 0x6d, 0x61, 0x5f, 0x73, 0x73, 0x5f, 0x77, 0x61, 0x72, 0x70
        /*0062*/ 	.byte	0x73, 0x70, 0x65, 0x63, 0x69, 0x61, 0x6c, 0x69, 0x7a, 0x65, 0x64, 0x2e, 0x68, 0x70, 0x70, 0x00
	.type		__unnamed_1,@object
	.size		__unnamed_1,(.L_0 - __unnamed_1)
__unnamed_1:
        /* <DEDUP_REMOVED lines=181> */
        /*0bc2*/ 	.byte	0x3a, 0x69, 0x64, 0x65, 0x6e, 0x74, 0x69, 0x74, 0x79, 0x5d, 0x00
.L_0:


//--------------------- .nv.shared._ZN7cutlass13device_kernelINS_4gemm6kernel13GemmUniversalIN4cute5tupleIJiiiiEEENS1_10collective13CollectiveMmaINS1_34MainloopSm90TmaGmmaWarpSpecializedILi7ENS5_IJNS4_1CILi1EEESB_SB_EEENS1_35KernelTmaWarpSpecializedCooperativeEEENS5_IJNSA_ILi512EEESF_NSA_ILi16EEEEEENS_10bfloat16_tENS5_IJlSB_lEEESI_SJ_NS4_8TiledMMAINS4_8MMA_AtomIJNS4_4SM904GMMA28MMA_64x256x16_F32BF16BF16_SSILNSN_5MajorE0ELSP_0ELNSN_7ScaleInE1ELSQ_1EEEEEENS4_6LayoutINS5_IJNSA_ILi2EEESB_SB_EEENS5_IJSB_NSA_ILi0EEESW_EEEEENS5_IJNS4_10UnderscoreESZ_SZ_EEEEENS4_13SM90_TMA_LOADENS4_14ComposedLayoutINS4_7SwizzleILi1ELi4ELi3EEENS4_18smem_ptr_flag_bitsILi16EEENST_INS5_IJNSA_ILi8EEESG_EEENS5_IJSG_SB_EEEEEEEvNS4_8identityES12_S1C_vS1D_EENS_8epilogue10collective6detail29Sm90TmaWarpSpecializedAdapterINS1G_15DefaultEpilogueISI_SJ_SJ_NS1F_6thread17LinearCombinationISI_Li1EffLNS1K_9ScaleType4KindE0ELNS_15FloatRoundStyleE2ESI_EENS1_15EpilogueDefaultEEEEEvvEEEEvNT_6ParamsE --------------------------
	.section	.nv.shared._ZN7cutlass13device_kernelINS_4gemm6kernel13GemmUniversalIN4cute5tupleIJiiiiEEENS1_10collective13CollectiveMmaINS1_34MainloopSm90TmaGmmaWarpSpecializedILi7ENS5_IJNS4_1CILi1EEESB_SB_EEENS1_35KernelTmaWarpSpecializedCooperativeEEENS5_IJNSA_ILi512EEESF_NSA_ILi16EEEEEENS_10bfloat16_tENS5_IJlSB_lEEESI_SJ_NS4_8TiledMMAINS4_8MMA_AtomIJNS4_4SM904GMMA28MMA_64x256x16_F32BF16BF16_SSILNSN_5MajorE0ELSP_0ELNSN_7ScaleInE1ELSQ_1EEEEEENS4_6LayoutINS5_IJNSA_ILi2EEESB_SB_EEENS5_IJSB_NSA_ILi0EEESW_EEEEENS5_IJNS4_10UnderscoreESZ_SZ_EEEEENS4_13SM90_TMA_LOADENS4_14ComposedLayoutINS4_7SwizzleILi1ELi4ELi3EEENS4_18smem_ptr_flag_bitsILi16EEENST_INS5_IJNSA_ILi8EEESG_EEENS5_IJSG_SB_EEEEEEEvNS4_8identityES12_S1C_vS1D_EENS_8epilogue10collective6detail29Sm90TmaWarpSpecializedAdapterINS1G_15DefaultEpilogueISI_SJ_SJ_NS1F_6thread17LinearCombinationISI_Li1EffLNS1K_9ScaleType4KindE0ELNS_15FloatRoundStyleE2ESI_EENS1_15EpilogueDefaultEEEEEvvEEEEvNT_6ParamsE,"aw",@nobits
	.sectionflags	@""
	.align	16
	.zero		1024


//--------------------- .nv.shared.reserved.0     --------------------------
	.section	.nv.shared.reserved.0,"aw",@nobits
	.weak		__nv_reservedSMEM_offset_0_alias
	.size		__nv_reservedSMEM_offset_0_alias, 0, 0
	.other		__nv_reservedSMEM_offset_0_alias,@"STO_CUDA_RESERVED_SHARED STV_DEFAULT"
__nv_reservedSMEM_offset_0_alias:
	.zero		0


//--------------------- .nv.global                --------------------------
	.section	.nv.global,"aw",@nobits
.nv.global:
	.type		_ZN39_INTERNAL_e42b7e30_4_k_cu_8ecaf100_66294cute1_E,@object
	.size		_ZN39_INTERNAL_e42b7e30_4_k_cu_8ecaf100_66294cute1_E,(_ZN39_INTERNAL_e42b7e30_4_k_cu_8ecaf100_66294cuda3std3__45__cpo6cbeginE - _ZN39_INTERNAL_e42b7e30_4_k_cu_8ecaf100_66294cute1_E)
_ZN39_INTERNAL_e42b7e30_4_k_cu_8ecaf100_66294cute1_E:
	.zero		1
	.type		_ZN39_INTERNAL_e42b7e30_4_k_cu_8ecaf100_66294cuda3std3__45__cpo6cbeginE,@object
	.size		_ZN39_INTERNAL_e42b7e30_4_k_cu_8ecaf100_66294cuda3std3__45__cpo6cbeginE,(_ZN39_INTERNAL_e42b7e30_4_k_cu_8ecaf100_66294cuda3std3__48in_placeE - _ZN39_INTERNAL_e42b7e30_4_k_cu_8ecaf100_66294cuda3std3__45__cpo6cbeginE)
_ZN39_INTERNAL_e42b7e30_4_k_cu_8ecaf100_66294cuda3std3__45__cpo6cbeginE:
	.zero		1
	.type		_ZN39_INTERNAL_e42b7e30_4_k_cu_8ecaf100_66294cuda3std3__48in_placeE,@object
	.size		_ZN39_INTERNAL_e42b7e30_4_k_cu_8ecaf100_66294cuda3std3__48in_placeE,(_ZN39_INTERNAL_e42b7e30_4_k_cu_8ecaf100_66294cuda3std6ranges3__45__cpo9iter_moveE - _ZN39_INTERNAL_e42b7e30_4_k_cu_8ecaf100_66294cuda3std3__48in_placeE)
_ZN39_INTERNAL_e42b7e30_4_k_cu_8ecaf100_66294cuda3std3__48in_placeE:
	.zero		1
	.type		_ZN39_INTERNAL_e42b7e30_4_k_cu_8ecaf100_66294cuda3std6ranges3__45__cpo9iter_moveE,@object
	.size		_ZN39_INTERNAL_e42b7e30_4_k_cu_8ecaf100_66294cuda3std6ranges3__45__cpo9iter_moveE,(_ZN39_INTERNAL_e42b7e30_4_k_cu_8ecaf100_66294cuda3std3__45__cpo5beginE - _ZN39_INTERNAL_e42b7e30_4_k_cu_8ecaf100_66294cuda3std6ranges3__45__cpo9iter_moveE)
_ZN39_INTERNAL_e42b7e30_4_k_cu_8ecaf100_66294cuda3std6ranges3__45__cpo9iter_moveE:
	.zero		1
	.type		_ZN39_INTERNAL_e42b7e30_4_k_cu_8ecaf100_66294cuda3std3__45__cpo5beginE,@object
	.size		_ZN39_INTERNAL_e42b7e30_4_k_cu_8ecaf100_66294cuda3std3__45__cpo5beginE,(_ZN39_INTERNAL_e42b7e30_4_k_cu_8ecaf100_66294cuda3std3__441_GLOBAL__N__e42b7e30_4_k_cu_8ecaf100_66296ignoreE - _ZN39_INTERNAL_e42b7e30_4_k_cu_8ecaf100_66294cuda3std3__45__cpo5beginE)
_ZN39_INTERNAL_e42b7e30_4_k_cu_8ecaf100_66294cuda3std3__45__cpo5beginE:
	.zero		1
	.type		_ZN39_INTERNAL_e42b7e30_4_k_cu_8ecaf100_66294cuda3std3__441_GLOBAL__N__e42b7e30_4_k_cu_8ecaf100_66296ignoreE,@object
	.size		_ZN39_INTERNAL_e42b7e30_4_k_cu_8ecaf100_66294cuda3std3__441_GLOBAL__N__e42b7e30_4_k_cu_8ecaf100_66296ignoreE,(_ZN39_INTERNAL_e42b7e30_4_k_cu_8ecaf100_66294cute7productE - _ZN39_INTERNAL_e42b7e30_4_k_cu_8ecaf100_66294cuda3std3__441_GLOBAL__N__e42b7e30_4_k_cu_8ecaf100_66296ignoreE)
_ZN39_INTERNAL_e42b7e30_4_k_cu_8ecaf100_66294cuda3std3__441_GLOBAL__N__e42b7e30_4_k_cu_8ecaf100_66296ignoreE:
	.zero		1
	.type		_ZN39_INTERNAL_e42b7e30_4_k_cu_8ecaf100_66294cute7productE,@object
	.size		_ZN39_INTERNAL_e42b7e30_4_k_cu_8ecaf100_66294cute7productE,(_ZN39_INTERNAL_e42b7e30_4_k_cu_8ecaf100_66294cuda3std3__45__cpo3endE - _ZN39_INTERNAL_e42b7e30_4_k_cu_8ecaf100_66294cute7productE)
_ZN39_INTERNAL_e42b7e30_4_k_cu_8ecaf100_66294cute7productE:
	.zero		1
	.type		_ZN39_INTERNAL_e42b7e30_4_k_cu_8ecaf100_66294cuda3std3__45__cpo3endE,@object
	.size		_ZN39_INTERNAL_e42b7e30_4_k_cu_8ecaf100_66294cuda3std3__45__cpo3endE,(_ZN39_INTERNAL_e42b7e30_4_k_cu_8ecaf100_66294cuda3std3__419piecewise_constructE - _ZN39_INTERNAL_e42b7e30_4_k_cu_8ecaf100_66294cuda3std3__45__cpo3endE)
_ZN39_INTERNAL_e42b7e30_4_k_cu_8ecaf100_66294cuda3std3__45__cpo3endE:
	.zero		1
	.type		_ZN39_INTERNAL_e42b7e30_4_k_cu_8ecaf100_66294cuda3std3__419piecewise_constructE,@object
	.size		_ZN39_INTERNAL_e42b7e30_4_k_cu_8ecaf100_66294cuda3std3__419piecewise_constructE,(_ZN39_INTERNAL_e42b7e30_4_k_cu_8ecaf100_66294cuda3std3__45__cpo4cendE - _ZN39_INTERNAL_e42b7e30_4_k_cu_8ecaf100_66294cuda3std3__419piecewise_constructE)
_ZN39_INTERNAL_e42b7e30_4_k_cu_8ecaf100_66294cuda3std3__419piecewise_constructE:
	.zero		1
	.type		_ZN39_INTERNAL_e42b7e30_4_k_cu_8ecaf100_66294cuda3std3__45__cpo4cendE,@object
	.size		_ZN39_INTERNAL_e42b7e30_4_k_cu_8ecaf100_66294cuda3std3__45__cpo4cendE,(_ZN39_INTERNAL_e42b7e30_4_k_cu_8ecaf100_66294cuda3std6ranges3__45__cpo4swapE - _ZN39_INTERNAL_e42b7e30_4_k_cu_8ecaf100_66294cuda3std3__45__cpo4cendE)
_ZN39_INTERNAL_e42b7e30_4_k_cu_8ecaf100_66294cuda3std3__45__cpo4cendE:
	.zero		1
	.type		_ZN39_INTERNAL_e42b7e30_4_k_cu_8ecaf100_66294cuda3std6ranges3__45__cpo4swapE,@object
	.size		_ZN39_INTERNAL_e42b7e30_4_k_cu_8ecaf100_66294cuda3std6ranges3__45__cpo4swapE,(.L_8 - _ZN39_INTERNAL_e42b7e30_4_k_cu_8ecaf100_66294cuda3std6ranges3__45__cpo4swapE)
_ZN39_INTERNAL_e42b7e30_4_k_cu_8ecaf100_66294cuda3std6ranges3__45__cpo4swapE:
	.zero		1
.L_8:


//--------------------- .nv.constant0._ZN7cutlass13device_kernelINS_4gemm6kernel13GemmUniversalIN4cute5tupleIJiiiiEEENS1_10collective13CollectiveMmaINS1_34MainloopSm90TmaGmmaWarpSpecializedILi7ENS5_IJNS4_1CILi1EEESB_SB_EEENS1_35KernelTmaWarpSpecializedCooperativeEEENS5_IJNSA_ILi512EEESF_NSA_ILi16EEEEEENS_10bfloat16_tENS5_IJlSB_lEEESI_SJ_NS4_8TiledMMAINS4_8MMA_AtomIJNS4_4SM904GMMA28MMA_64x256x16_F32BF16BF16_SSILNSN_5MajorE0ELSP_0ELNSN_7ScaleInE1ELSQ_1EEEEEENS4_6LayoutINS5_IJNSA_ILi2EEESB_SB_EEENS5_IJSB_NSA_ILi0EEESW_EEEEENS5_IJNS4_10UnderscoreESZ_SZ_EEEEENS4_13SM90_TMA_LOADENS4_14ComposedLayoutINS4_7SwizzleILi1ELi4ELi3EEENS4_18smem_ptr_flag_bitsILi16EEENST_INS5_IJNSA_ILi8EEESG_EEENS5_IJSG_SB_EEEEEEEvNS4_8identityES12_S1C_vS1D_EENS_8epilogue10collective6detail29Sm90TmaWarpSpecializedAdapterINS1G_15DefaultEpilogueISI_SJ_SJ_NS1F_6thread17LinearCombinationISI_Li1EffLNS1K_9ScaleType4KindE0ELNS_15FloatRoundStyleE2ESI_EENS1_15EpilogueDefaultEEEEEvvEEEEvNT_6ParamsE --------------------------
	.section	.nv.constant0._ZN7cutlass13device_kernelINS_4gemm6kernel13GemmUniversalIN4cute5tupleIJiiiiEEENS1_10collective13CollectiveMmaINS1_34MainloopSm90TmaGmmaWarpSpecializedILi7ENS5_IJNS4_1CILi1EEESB_SB_EEENS1_35KernelTmaWarpSpecializedCooperativeEEENS5_IJNSA_ILi512EEESF_NSA_ILi16EEEEEENS_10bfloat16_tENS5_IJlSB_lEEESI_SJ_NS4_8TiledMMAINS4_8MMA_AtomIJNS4_4SM904GMMA28MMA_64x256x16_F32BF16BF16_SSILNSN_5MajorE0ELSP_0ELNSN_7ScaleInE1ELSQ_1EEEEEENS4_6LayoutINS5_IJNSA_ILi2EEESB_SB_EEENS5_IJSB_NSA_ILi0EEESW_EEEEENS5_IJNS4_10UnderscoreESZ_SZ_EEEEENS4_13SM90_TMA_LOADENS4_14ComposedLayoutINS4_7SwizzleILi1ELi4ELi3EEENS4_18smem_ptr_flag_bitsILi16EEENST_INS5_IJNSA_ILi8EEESG_EEENS5_IJSG_SB_EEEEEEEvNS4_8identityES12_S1C_vS1D_EENS_8epilogue10collective6detail29Sm90TmaWarpSpecializedAdapterINS1G_15DefaultEpilogueISI_SJ_SJ_NS1F_6thread17LinearCombinationISI_Li1EffLNS1K_9ScaleType4KindE0ELNS_15FloatRoundStyleE2ESI_EENS1_15EpilogueDefaultEEEEEvvEEEEvNT_6ParamsE,"a",@progbits
	.sectionflags	@""
	.align	4
.nv.constant0._ZN7cutlass13device_kernelINS_4gemm6kernel13GemmUniversalIN4cute5tupleIJiiiiEEENS1_10collective13CollectiveMmaINS1_34MainloopSm90TmaGmmaWarpSpecializedILi7ENS5_IJNS4_1CILi1EEESB_SB_EEENS1_35KernelTmaWarpSpecializedCooperativeEEENS5_IJNSA_ILi512EEESF_NSA_ILi16EEEEEENS_10bfloat16_tENS5_IJlSB_lEEESI_SJ_NS4_8TiledMMAINS4_8MMA_AtomIJNS4_4SM904GMMA28MMA_64x256x16_F32BF16BF16_SSILNSN_5MajorE0ELSP_0ELNSN_7ScaleInE1ELSQ_1EEEEEENS4_6LayoutINS5_IJNSA_ILi2EEESB_SB_EEENS5_IJSB_NSA_ILi0EEESW_EEEEENS5_IJNS4_10UnderscoreESZ_SZ_EEEEENS4_13SM90_TMA_LOADENS4_14ComposedLayoutINS4_7SwizzleILi1ELi4ELi3EEENS4_18smem_ptr_flag_bitsILi16EEENST_INS5_IJNSA_ILi8EEESG_EEENS5_IJSG_SB_EEEEEEEvNS4_8identityES12_S1C_vS1D_EENS_8epilogue10collective6detail29Sm90TmaWarpSpecializedAdapterINS1G_15DefaultEpilogueISI_SJ_SJ_NS1F_6thread17LinearCombinationISI_Li1EffLNS1K_9ScaleType4KindE0ELNS_15FloatRoundStyleE2ESI_EENS1_15EpilogueDefaultEEEEEvvEEEEvNT_6ParamsE:
	.zero		1664


//--------------------- SYMBOLS --------------------------

	.type		.nv.reservedSmem.offset0,@object
	.size		.nv.reservedSmem.offset0,0x4
	.type		__assertfail,@function
